//
// Generated by NVIDIA NVVM Compiler
//
// Compiler Build ID: CL-36424714
// Cuda compilation tools, release 13.0, V13.0.88
// Based on NVVM 20.0.0
//

.version 9.0
.target sm_100
.address_size 64

	// .globl	_Z24generate_sequence_kernelPK8EggModeljPKhiiPh
.const .align 4 .b8 d_EXP2_TABLE[1024];
.const .align 1 .b8 d_SIGMOID_TABLE[256];
.const .align 1 .b8 d_TANH_TABLE[256];
.const .align 1 .b8 d_DECAY_TABLE[128];
.global .align 4 .b8 d_debug_updates[8];
// _ZZ21train_sequence_kernelPKhliPK8EggModelPaS4_PiS5_jE8head_sum has been demoted
// _ZZ21train_sequence_kernelPKhliPK8EggModelPaS4_PiS5_jE19target_logit_shared has been demoted
// _ZZ21train_sequence_kernelPKhliPK8EggModelPaS4_PiS5_jE16out_state_shared has been demoted
// _ZZN3cub18CUB_300001_SM_10006detail6reduce28DeviceReduceSingleTileKernelINS2_10policy_hubIxjN4cuda3std3__44plusIxEEE10Policy1000EN6thrust24THRUST_300001_SM_1000_NS10device_ptrIiEEPxjS9_xxNS7_10__identityEEEvT0_T1_T2_T3_T4_T6_E12temp_storage has been demoted
// _ZZN3cub18CUB_300001_SM_10006detail6reduce18DeviceReduceKernelINS2_10policy_hubIxjN4cuda3std3__44plusIxEEE10Policy1000EN6thrust24THRUST_300001_SM_1000_NS10device_ptrIiEEjS9_xNS7_10__identityEEEvT0_PT3_T1_NS0_13GridEvenShareISK_EET2_T4_E12temp_storage has been demoted
// _ZZN3cub18CUB_300001_SM_10006detail6reduce28DeviceReduceSingleTileKernelINS2_10policy_hubIxjN4cuda3std3__44plusIxEEE10Policy1000EPxSC_iS9_xxNS7_10__identityEEEvT0_T1_T2_T3_T4_T6_E12temp_storage has been demoted
// _ZZN3cub18CUB_300001_SM_10006detail6reduce28DeviceReduceSingleTileKernelINS2_10policy_hubIxyN4cuda3std3__44plusIxEEE10Policy1000EN6thrust24THRUST_300001_SM_1000_NS10device_ptrIiEEPxyS9_xxNS7_10__identityEEEvT0_T1_T2_T3_T4_T6_E12temp_storage has been demoted
// _ZZN3cub18CUB_300001_SM_10006detail6reduce18DeviceReduceKernelINS2_10policy_hubIxyN4cuda3std3__44plusIxEEE10Policy1000EN6thrust24THRUST_300001_SM_1000_NS10device_ptrIiEEyS9_xNS7_10__identityEEEvT0_PT3_T1_NS0_13GridEvenShareISK_EET2_T4_E12temp_storage has been demoted
// _ZZN3cub18CUB_300001_SM_10006detail6reduce28DeviceReduceSingleTileKernelINS2_10policy_hubIxyN4cuda3std3__44plusIxEEE10Policy1000EPxSC_iS9_xxNS7_10__identityEEEvT0_T1_T2_T3_T4_T6_E12temp_storage has been demoted
// _ZZN3cub18CUB_300001_SM_10006detail6reduce28DeviceReduceSingleTileKernelINS2_10policy_hubIijN4cuda3std3__44plusIiEEE10Policy1000EN6thrust24THRUST_300001_SM_1000_NS10device_ptrIiEEPijS9_ii11abs_functorEEvT0_T1_T2_T3_T4_T6_E12temp_storage has been demoted
// _ZZN3cub18CUB_300001_SM_10006detail6reduce18DeviceReduceKernelINS2_10policy_hubIijN4cuda3std3__44plusIiEEE10Policy1000EN6thrust24THRUST_300001_SM_1000_NS10device_ptrIiEEjS9_i11abs_functorEEvT0_PT3_T1_NS0_13GridEvenShareISK_EET2_T4_E12temp_storage has been demoted
// _ZZN3cub18CUB_300001_SM_10006detail6reduce28DeviceReduceSingleTileKernelINS2_10policy_hubIijN4cuda3std3__44plusIiEEE10Policy1000EPiSC_iS9_iiNS7_10__identityEEEvT0_T1_T2_T3_T4_T6_E12temp_storage has been demoted
// _ZZN3cub18CUB_300001_SM_10006detail6reduce28DeviceReduceSingleTileKernelINS2_10policy_hubIiyN4cuda3std3__44plusIiEEE10Policy1000EN6thrust24THRUST_300001_SM_1000_NS10device_ptrIiEEPiyS9_ii11abs_functorEEvT0_T1_T2_T3_T4_T6_E12temp_storage has been demoted
// _ZZN3cub18CUB_300001_SM_10006detail6reduce18DeviceReduceKernelINS2_10policy_hubIiyN4cuda3std3__44plusIiEEE10Policy1000EN6thrust24THRUST_300001_SM_1000_NS10device_ptrIiEEyS9_i11abs_functorEEvT0_PT3_T1_NS0_13GridEvenShareISK_EET2_T4_E12temp_storage has been demoted
// _ZZN3cub18CUB_300001_SM_10006detail6reduce28DeviceReduceSingleTileKernelINS2_10policy_hubIiyN4cuda3std3__44plusIiEEE10Policy1000EPiSC_iS9_iiNS7_10__identityEEEvT0_T1_T2_T3_T4_T6_E12temp_storage has been demoted
.global .align 1 .b8 _ZN34_INTERNAL_251e5df9_4_k_cu_fab08f894cuda3std3__45__cpo5beginE[1];
.global .align 1 .b8 _ZN34_INTERNAL_251e5df9_4_k_cu_fab08f894cuda3std3__45__cpo3endE[1];
.global .align 1 .b8 _ZN34_INTERNAL_251e5df9_4_k_cu_fab08f894cuda3std3__45__cpo6cbeginE[1];
.global .align 1 .b8 _ZN34_INTERNAL_251e5df9_4_k_cu_fab08f894cuda3std3__45__cpo4cendE[1];
.global .align 1 .b8 _ZN34_INTERNAL_251e5df9_4_k_cu_fab08f894cuda3std3__45__cpo6rbeginE[1];
.global .align 1 .b8 _ZN34_INTERNAL_251e5df9_4_k_cu_fab08f894cuda3std3__45__cpo4rendE[1];
.global .align 1 .b8 _ZN34_INTERNAL_251e5df9_4_k_cu_fab08f894cuda3std3__45__cpo7crbeginE[1];
.global .align 1 .b8 _ZN34_INTERNAL_251e5df9_4_k_cu_fab08f894cuda3std3__45__cpo5crendE[1];
.global .align 1 .b8 _ZN34_INTERNAL_251e5df9_4_k_cu_fab08f894cuda3std3__436_GLOBAL__N__251e5df9_4_k_cu_fab08f896ignoreE[1];
.global .align 1 .b8 _ZN34_INTERNAL_251e5df9_4_k_cu_fab08f894cuda3std3__419piecewise_constructE[1];
.global .align 1 .b8 _ZN34_INTERNAL_251e5df9_4_k_cu_fab08f894cuda3std3__48in_placeE[1];
.global .align 1 .b8 _ZN34_INTERNAL_251e5df9_4_k_cu_fab08f894cuda3std3__420unreachable_sentinelE[1];
.global .align 1 .b8 _ZN34_INTERNAL_251e5df9_4_k_cu_fab08f894cuda3std3__47nulloptE[1];
.global .align 1 .b8 _ZN34_INTERNAL_251e5df9_4_k_cu_fab08f894cuda3std3__48unexpectE[1];
.global .align 1 .b8 _ZN34_INTERNAL_251e5df9_4_k_cu_fab08f894cuda3std6ranges3__45__cpo4swapE[1];
.global .align 1 .b8 _ZN34_INTERNAL_251e5df9_4_k_cu_fab08f894cuda3std6ranges3__45__cpo9iter_moveE[1];
.global .align 1 .b8 _ZN34_INTERNAL_251e5df9_4_k_cu_fab08f894cuda3std6ranges3__45__cpo5beginE[1];
.global .align 1 .b8 _ZN34_INTERNAL_251e5df9_4_k_cu_fab08f894cuda3std6ranges3__45__cpo3endE[1];
.global .align 1 .b8 _ZN34_INTERNAL_251e5df9_4_k_cu_fab08f894cuda3std6ranges3__45__cpo6cbeginE[1];
.global .align 1 .b8 _ZN34_INTERNAL_251e5df9_4_k_cu_fab08f894cuda3std6ranges3__45__cpo4cendE[1];
.global .align 1 .b8 _ZN34_INTERNAL_251e5df9_4_k_cu_fab08f894cuda3std6ranges3__45__cpo7advanceE[1];
.global .align 1 .b8 _ZN34_INTERNAL_251e5df9_4_k_cu_fab08f894cuda3std6ranges3__45__cpo9iter_swapE[1];
.global .align 1 .b8 _ZN34_INTERNAL_251e5df9_4_k_cu_fab08f894cuda3std6ranges3__45__cpo4nextE[1];
.global .align 1 .b8 _ZN34_INTERNAL_251e5df9_4_k_cu_fab08f894cuda3std6ranges3__45__cpo4prevE[1];
.global .align 1 .b8 _ZN34_INTERNAL_251e5df9_4_k_cu_fab08f894cuda3std6ranges3__45__cpo4dataE[1];
.global .align 1 .b8 _ZN34_INTERNAL_251e5df9_4_k_cu_fab08f894cuda3std6ranges3__45__cpo5cdataE[1];
.global .align 1 .b8 _ZN34_INTERNAL_251e5df9_4_k_cu_fab08f894cuda3std6ranges3__45__cpo4sizeE[1];
.global .align 1 .b8 _ZN34_INTERNAL_251e5df9_4_k_cu_fab08f894cuda3std6ranges3__45__cpo5ssizeE[1];
.global .align 1 .b8 _ZN34_INTERNAL_251e5df9_4_k_cu_fab08f894cuda3std6ranges3__45__cpo8distanceE[1];
.global .align 1 .b8 _ZN34_INTERNAL_251e5df9_4_k_cu_fab08f896thrust24THRUST_300001_SM_1000_NS8cuda_cub3parE[1];
.global .align 1 .b8 _ZN34_INTERNAL_251e5df9_4_k_cu_fab08f896thrust24THRUST_300001_SM_1000_NS8cuda_cub10par_nosyncE[1];
.global .align 1 .b8 _ZN34_INTERNAL_251e5df9_4_k_cu_fab08f896thrust24THRUST_300001_SM_1000_NS6system6detail10sequential3seqE[1];
.global .align 1 .b8 _ZN34_INTERNAL_251e5df9_4_k_cu_fab08f896thrust24THRUST_300001_SM_1000_NS6system3cpp3parE[1];
.global .align 1 .b8 _ZN34_INTERNAL_251e5df9_4_k_cu_fab08f896thrust24THRUST_300001_SM_1000_NS12placeholders2_1E[1];
.global .align 1 .b8 _ZN34_INTERNAL_251e5df9_4_k_cu_fab08f896thrust24THRUST_300001_SM_1000_NS12placeholders2_2E[1];
.global .align 1 .b8 _ZN34_INTERNAL_251e5df9_4_k_cu_fab08f896thrust24THRUST_300001_SM_1000_NS12placeholders2_3E[1];
.global .align 1 .b8 _ZN34_INTERNAL_251e5df9_4_k_cu_fab08f896thrust24THRUST_300001_SM_1000_NS12placeholders2_4E[1];
.global .align 1 .b8 _ZN34_INTERNAL_251e5df9_4_k_cu_fab08f896thrust24THRUST_300001_SM_1000_NS12placeholders2_5E[1];
.global .align 1 .b8 _ZN34_INTERNAL_251e5df9_4_k_cu_fab08f896thrust24THRUST_300001_SM_1000_NS12placeholders2_6E[1];
.global .align 1 .b8 _ZN34_INTERNAL_251e5df9_4_k_cu_fab08f896thrust24THRUST_300001_SM_1000_NS12placeholders2_7E[1];
.global .align 1 .b8 _ZN34_INTERNAL_251e5df9_4_k_cu_fab08f896thrust24THRUST_300001_SM_1000_NS12placeholders2_8E[1];
.global .align 1 .b8 _ZN34_INTERNAL_251e5df9_4_k_cu_fab08f896thrust24THRUST_300001_SM_1000_NS12placeholders2_9E[1];
.global .align 1 .b8 _ZN34_INTERNAL_251e5df9_4_k_cu_fab08f896thrust24THRUST_300001_SM_1000_NS12placeholders3_10E[1];
.global .align 1 .b8 _ZN34_INTERNAL_251e5df9_4_k_cu_fab08f896thrust24THRUST_300001_SM_1000_NS3seqE[1];
.global .align 1 .b8 _ZN34_INTERNAL_251e5df9_4_k_cu_fab08f896thrust24THRUST_300001_SM_1000_NS6deviceE[1];
.extern .shared .align 16 .b8 s_mem[];

.visible .entry _Z24generate_sequence_kernelPK8EggModeljPKhiiPh(
	.param .u64 .ptr .align 1 _Z24generate_sequence_kernelPK8EggModeljPKhiiPh_param_0,
	.param .u32 _Z24generate_sequence_kernelPK8EggModeljPKhiiPh_param_1,
	.param .u64 .ptr .align 1 _Z24generate_sequence_kernelPK8EggModeljPKhiiPh_param_2,
	.param .u32 _Z24generate_sequence_kernelPK8EggModeljPKhiiPh_param_3,
	.param .u32 _Z24generate_sequence_kernelPK8EggModeljPKhiiPh_param_4,
	.param .u64 .ptr .align 1 _Z24generate_sequence_kernelPK8EggModeljPKhiiPh_param_5
)
{
	.reg .pred 	%p<2>;
	.reg .b16 	%rs<2>;
	.reg .b32 	%r<6>;
	.reg .b64 	%rd<5>;

	ld.param.u32 	%r2, [_Z24generate_sequence_kernelPK8EggModeljPKhiiPh_param_4];
	ld.param.u64 	%rd1, [_Z24generate_sequence_kernelPK8EggModeljPKhiiPh_param_5];
	mov.u32 	%r3, %ctaid.x;
	mov.u32 	%r4, %ntid.x;
	mov.u32 	%r5, %tid.x;
	mad.lo.s32 	%r1, %r3, %r4, %r5;
	setp.ge.s32 	%p1, %r1, %r2;
	@%p1 bra 	$L__BB0_2;
	cvta.to.global.u64 	%rd2, %rd1;
	cvt.s64.s32 	%rd3, %r1;
	add.s64 	%rd4, %rd2, %rd3;
	mov.b16 	%rs1, 0;
	st.global.u8 	[%rd4], %rs1;
$L__BB0_2:
	ret;

}
	// .globl	_Z21train_sequence_kernelPKhliPK8EggModelPaS4_PiS5_j
.visible .entry _Z21train_sequence_kernelPKhliPK8EggModelPaS4_PiS5_j(
	.param .u64 .ptr .align 1 _Z21train_sequence_kernelPKhliPK8EggModelPaS4_PiS5_j_param_0,
	.param .u64 _Z21train_sequence_kernelPKhliPK8EggModelPaS4_PiS5_j_param_1,
	.param .u32 _Z21train_sequence_kernelPKhliPK8EggModelPaS4_PiS5_j_param_2,
	.param .u64 .ptr .align 1 _Z21train_sequence_kernelPKhliPK8EggModelPaS4_PiS5_j_param_3,
	.param .u64 .ptr .align 1 _Z21train_sequence_kernelPKhliPK8EggModelPaS4_PiS5_j_param_4,
	.param .u64 .ptr .align 1 _Z21train_sequence_kernelPKhliPK8EggModelPaS4_PiS5_j_param_5,
	.param .u64 .ptr .align 1 _Z21train_sequence_kernelPKhliPK8EggModelPaS4_PiS5_j_param_6,
	.param .u64 .ptr .align 1 _Z21train_sequence_kernelPKhliPK8EggModelPaS4_PiS5_j_param_7,
	.param .u32 _Z21train_sequence_kernelPKhliPK8EggModelPaS4_PiS5_j_param_8
)
.maxntid 256
{
	.local .align 16 .b8 	__local_depot1[64];
	.reg .b64 	%SP;
	.reg .b64 	%SPL;
	.reg .pred 	%p<244>;
	.reg .b16 	%rs<500>;
	.reg .b32 	%r<3534>;
	.reg .b64 	%rd<1393>;
	// demoted variable
	.shared .align 4 .b8 _ZZ21train_sequence_kernelPKhliPK8EggModelPaS4_PiS5_jE8head_sum[64];
	// demoted variable
	.shared .align 4 .b8 _ZZ21train_sequence_kernelPKhliPK8EggModelPaS4_PiS5_jE19target_logit_shared[32];
	// demoted variable
	.shared .align 4 .b8 _ZZ21train_sequence_kernelPKhliPK8EggModelPaS4_PiS5_jE16out_state_shared[4096];
	mov.u64 	%SPL, __local_depot1;
	ld.param.u64 	%rd156, [_Z21train_sequence_kernelPKhliPK8EggModelPaS4_PiS5_j_param_1];
	ld.param.u32 	%r230, [_Z21train_sequence_kernelPKhliPK8EggModelPaS4_PiS5_j_param_2];
	ld.param.u32 	%r231, [_Z21train_sequence_kernelPKhliPK8EggModelPaS4_PiS5_j_param_8];
	add.u64 	%rd1, %SPL, 0;
	add.u64 	%rd2, %SPL, 32;
	mov.u32 	%r232, %tid.x;
	shr.u32 	%r1, %r232, 5;
	and.b32  	%r2, %r232, 31;
	mov.u32 	%r233, %ctaid.x;
	shl.b32 	%r234, %r233, 3;
	or.b32  	%r3, %r234, %r1;
	setp.gt.s32 	%p3, %r3, 65535;
	@%p3 bra 	$L__BB1_198;
	ld.param.u64 	%rd1338, [_Z21train_sequence_kernelPKhliPK8EggModelPaS4_PiS5_j_param_5];
	ld.param.u64 	%rd1336, [_Z21train_sequence_kernelPKhliPK8EggModelPaS4_PiS5_j_param_4];
	cvta.to.global.u64 	%rd164, %rd1336;
	cvta.to.global.u64 	%rd165, %rd1338;
	shl.b32 	%r235, %r3, 9;
	or.b32  	%r236, %r2, %r235;
	cvt.s64.s32 	%rd166, %r236;
	add.s64 	%rd167, %rd164, %rd166;
	add.s64 	%rd168, %rd165, %rd166;
	ld.global.u8 	%r237, [%rd167+96];
	ld.global.u8 	%r238, [%rd167+64];
	prmt.b32 	%r239, %r238, %r237, 0x3340U;
	ld.global.u8 	%r240, [%rd167+32];
	ld.global.u8 	%r241, [%rd167];
	prmt.b32 	%r242, %r241, %r240, 0x3340U;
	prmt.b32 	%r243, %r242, %r239, 0x5410U;
	ld.global.u8 	%r244, [%rd168+64];
	ld.global.u8 	%r245, [%rd168+32];
	ld.global.u8 	%r246, [%rd168];
	ld.global.u8 	%r247, [%rd167+192];
	ld.global.u8 	%r248, [%rd167+160];
	ld.global.u8 	%r249, [%rd167+128];
	ld.global.u8 	%r250, [%rd168+192];
	ld.global.u8 	%r251, [%rd168+160];
	ld.global.u8 	%r252, [%rd168+128];
	ld.global.u8 	%r253, [%rd167+320];
	ld.global.u8 	%r254, [%rd167+288];
	ld.global.u8 	%r255, [%rd167+256];
	ld.global.u8 	%r256, [%rd168+320];
	ld.global.u8 	%r257, [%rd168+288];
	ld.global.u8 	%r258, [%rd168+256];
	ld.global.u8 	%r259, [%rd167+448];
	ld.global.u8 	%r260, [%rd167+416];
	ld.global.u8 	%r261, [%rd167+384];
	ld.global.u8 	%r262, [%rd168+448];
	ld.global.u8 	%r263, [%rd168+416];
	ld.global.u8 	%r264, [%rd168+384];
	st.local.u32 	[%rd1], %r243;
	prmt.b32 	%r265, %r246, %r245, 0x3340U;
	ld.global.u8 	%r266, [%rd168+96];
	prmt.b32 	%r267, %r244, %r266, 0x3340U;
	prmt.b32 	%r268, %r265, %r267, 0x5410U;
	st.local.u32 	[%rd2], %r268;
	prmt.b32 	%r269, %r249, %r248, 0x3340U;
	ld.global.u8 	%r270, [%rd167+224];
	prmt.b32 	%r271, %r247, %r270, 0x3340U;
	prmt.b32 	%r272, %r269, %r271, 0x5410U;
	st.local.u32 	[%rd1+8], %r272;
	prmt.b32 	%r273, %r252, %r251, 0x3340U;
	ld.global.u8 	%r274, [%rd168+224];
	prmt.b32 	%r275, %r250, %r274, 0x3340U;
	prmt.b32 	%r276, %r273, %r275, 0x5410U;
	st.local.u32 	[%rd2+8], %r276;
	prmt.b32 	%r277, %r255, %r254, 0x3340U;
	ld.global.u8 	%r278, [%rd167+352];
	prmt.b32 	%r279, %r253, %r278, 0x3340U;
	prmt.b32 	%r280, %r277, %r279, 0x5410U;
	st.local.u32 	[%rd1+16], %r280;
	prmt.b32 	%r281, %r258, %r257, 0x3340U;
	ld.global.u8 	%r282, [%rd168+352];
	prmt.b32 	%r283, %r256, %r282, 0x3340U;
	prmt.b32 	%r284, %r281, %r283, 0x5410U;
	st.local.u32 	[%rd2+16], %r284;
	prmt.b32 	%r285, %r261, %r260, 0x3340U;
	ld.global.u8 	%r286, [%rd167+480];
	prmt.b32 	%r287, %r259, %r286, 0x3340U;
	prmt.b32 	%r288, %r285, %r287, 0x5410U;
	st.local.u32 	[%rd1+24], %r288;
	prmt.b32 	%r289, %r264, %r263, 0x3340U;
	ld.global.u8 	%r290, [%rd168+480];
	prmt.b32 	%r291, %r262, %r290, 0x3340U;
	prmt.b32 	%r292, %r289, %r291, 0x5410U;
	st.local.u32 	[%rd2+24], %r292;
	shr.u32 	%r293, %r3, 31;
	add.s32 	%r294, %r3, %r293;
	shr.s32 	%r4, %r294, 1;
	cvt.s64.s32 	%rd169, %r4;
	shr.s64 	%rd170, %rd156, 63;
	shr.u64 	%rd171, %rd170, 49;
	add.s64 	%rd172, %rd156, %rd171;
	shr.s64 	%rd173, %rd172, 15;
	cvt.s64.s32 	%rd174, %r230;
	mad.lo.s64 	%rd3, %rd173, %rd169, %rd174;
	add.s64 	%rd4, %rd156, -256;
	or.b64  	%rd175, %rd3, %rd4;
	and.b64  	%rd176, %rd175, -4294967296;
	setp.ne.s64 	%p4, %rd176, 0;
	@%p4 bra 	$L__BB1_3;
	cvt.u32.u64 	%r295, %rd4;
	cvt.u32.u64 	%r296, %rd3;
	rem.u32 	%r297, %r296, %r295;
	cvt.u64.u32 	%rd1342, %r297;
	bra.uni 	$L__BB1_4;
$L__BB1_3:
	rem.s64 	%rd1342, %rd3, %rd4;
$L__BB1_4:
	mov.u32 	%r299, s_mem;
	mad.lo.s32 	%r5, %r1, 2208, %r299;
	add.s32 	%r6, %r231, %r4;
	mov.b32 	%r3452, 0;
	mov.b64 	%rd1343, 0;
$L__BB1_5:
	ld.param.u64 	%rd1334, [_Z21train_sequence_kernelPKhliPK8EggModelPaS4_PiS5_j_param_3];
	ld.param.u64 	%rd1332, [_Z21train_sequence_kernelPKhliPK8EggModelPaS4_PiS5_j_param_0];
	and.b32  	%r3525, %r232, 31;
	mul.lo.s32 	%r301, %r3525, 1640531527;
	sub.s32 	%r3453, %r6, %r301;
	or.b32  	%r3454, %r3525, 2048;
	cvt.u64.u32 	%rd178, %r3452;
	add.s64 	%rd179, %rd1342, %rd178;
	cvta.to.global.u64 	%rd180, %rd1332;
	add.s64 	%rd181, %rd180, %rd179;
	ld.global.nc.u8 	%rs34, [%rd181];
	cvt.u16.u8 	%rs35, %rs34;
	cvt.u32.u16 	%r302, %rs35;
	and.b32  	%r11, %r302, 255;
	mad.lo.s32 	%r303, %r11, -1640531527, %r6;
	add.s32 	%r304, %r303, 200;
	shr.u32 	%r305, %r304, 16;
	xor.b32  	%r306, %r305, %r304;
	mul.lo.s32 	%r307, %r306, -2048144789;
	shr.u32 	%r308, %r307, 13;
	xor.b32  	%r309, %r308, %r307;
	mul.lo.s32 	%r310, %r309, -1028477387;
	shr.u32 	%r311, %r310, 16;
	xor.b32  	%r312, %r311, %r310;
	and.b32  	%r313, %r312, 1;
	setp.eq.b32 	%p5, %r313, 1;
	shr.u32 	%r314, %r312, 1;
	and.b32  	%r315, %r314, 31;
	neg.s32 	%r316, %r315;
	selp.b32 	%r317, %r315, %r316, %p5;
	cvt.s64.s32 	%rd182, %r317;
	and.b32  	%r318, %r232, 32;
	setp.eq.s32 	%p6, %r318, 0;
	selp.b64 	%rd9, 1, -1, %p6;
	mul.lo.s64 	%rd10, %rd182, %rd9;
	cvt.u64.u16 	%rd183, %rs35;
	and.b64  	%rd184, %rd183, 255;
	mul.wide.u32 	%rd185, %r3525, 256;
	cvta.to.global.u64 	%rd11, %rd1334;
	add.s64 	%rd186, %rd11, %rd185;
	add.s64 	%rd1344, %rd186, %rd184;
$L__BB1_6:
	ld.global.nc.u8 	%rs36, [%rd1344];
	cvt.s64.s8 	%rd187, %rs36;
	add.s32 	%r319, %r3453, 328;
	shr.u32 	%r320, %r319, 16;
	xor.b32  	%r321, %r320, %r319;
	mul.lo.s32 	%r322, %r321, -2048144789;
	shr.u32 	%r323, %r322, 13;
	xor.b32  	%r324, %r323, %r322;
	mul.lo.s32 	%r325, %r324, -1028477387;
	shr.u32 	%r326, %r325, 16;
	xor.b32  	%r327, %r326, %r325;
	and.b32  	%r328, %r327, 1;
	setp.eq.b32 	%p7, %r328, 1;
	shr.u32 	%r329, %r327, 1;
	and.b32  	%r330, %r329, 31;
	neg.s32 	%r331, %r330;
	selp.b32 	%r332, %r330, %r331, %p7;
	cvt.s64.s32 	%rd188, %r332;
	mul.lo.s64 	%rd189, %rd10, %rd188;
	shr.s64 	%rd190, %rd189, 8;
	add.s64 	%rd191, %rd190, %rd187;
	max.s64 	%rd192, %rd191, -127;
	min.s64 	%rd193, %rd192, 127;
	cvt.u16.u64 	%rs37, %rd193;
	add.s32 	%r333, %r5, %r3454;
	st.shared.u8 	[%r333+-2048], %rs37;
	st.shared.u8 	[%r333], %rs37;
	add.s32 	%r14, %r3454, 32;
	add.s32 	%r334, %r3454, -2048;
	add.s32 	%r3453, %r3453, -957401312;
	add.s64 	%rd1344, %rd1344, 8192;
	setp.lt.u32 	%p8, %r334, 96;
	mov.u32 	%r3454, %r14;
	@%p8 bra 	$L__BB1_6;
	bar.warp.sync 	-1;
	mov.b64 	%rd1345, 0;
	mov.u32 	%r3455, %r3525;
$L__BB1_8:
	add.s32 	%r335, %r5, %r3455;
	ld.shared.s8 	%rs38, [%r335];
	abs.s16 	%rs39, %rs38;
	cvt.u64.u16 	%rd195, %rs39;
	add.s64 	%rd1345, %rd1345, %rd195;
	add.s32 	%r17, %r3455, 32;
	setp.lt.u32 	%p9, %r3455, 96;
	mov.u32 	%r3455, %r17;
	@%p9 bra 	$L__BB1_8;
	mov.b32 	%r336, 1;
	mov.b32 	%r349, 31;
	mov.b32 	%r350, -1;
	// begin inline asm
	{  .reg .u32 lo;  .reg .u32 hi;  .reg .pred p;  mov.b64 {lo, hi}, %rd1345;  shfl.sync.down.b32 lo|p, lo, %r336, %r349, %r350;  shfl.sync.down.b32 hi|p, hi, %r336, %r349, %r350;  mov.b64 %rd196, {lo, hi};  @p add.s64 %rd196, %rd196, %rd1345;}
	// end inline asm
	mov.b32 	%r339, 2;
	// begin inline asm
	{  .reg .u32 lo;  .reg .u32 hi;  .reg .pred p;  mov.b64 {lo, hi}, %rd196;  shfl.sync.down.b32 lo|p, lo, %r339, %r349, %r350;  shfl.sync.down.b32 hi|p, hi, %r339, %r349, %r350;  mov.b64 %rd198, {lo, hi};  @p add.s64 %rd198, %rd198, %rd196;}
	// end inline asm
	mov.b32 	%r342, 4;
	// begin inline asm
	{  .reg .u32 lo;  .reg .u32 hi;  .reg .pred p;  mov.b64 {lo, hi}, %rd198;  shfl.sync.down.b32 lo|p, lo, %r342, %r349, %r350;  shfl.sync.down.b32 hi|p, hi, %r342, %r349, %r350;  mov.b64 %rd200, {lo, hi};  @p add.s64 %rd200, %rd200, %rd198;}
	// end inline asm
	mov.b32 	%r345, 8;
	// begin inline asm
	{  .reg .u32 lo;  .reg .u32 hi;  .reg .pred p;  mov.b64 {lo, hi}, %rd200;  shfl.sync.down.b32 lo|p, lo, %r345, %r349, %r350;  shfl.sync.down.b32 hi|p, hi, %r345, %r349, %r350;  mov.b64 %rd202, {lo, hi};  @p add.s64 %rd202, %rd202, %rd200;}
	// end inline asm
	mov.b32 	%r348, 16;
	// begin inline asm
	{  .reg .u32 lo;  .reg .u32 hi;  .reg .pred p;  mov.b64 {lo, hi}, %rd202;  shfl.sync.down.b32 lo|p, lo, %r348, %r349, %r350;  shfl.sync.down.b32 hi|p, hi, %r348, %r349, %r350;  mov.b64 %rd204, {lo, hi};  @p add.s64 %rd204, %rd204, %rd202;}
	// end inline asm
	cvt.u32.u64 	%r351, %rd204;
	shfl.sync.idx.b32	%r352|%p10, %r351, 0, 31, -1;
	{ .reg .b32 tmp; mov.b64 {tmp, %r353}, %rd204; }
	shfl.sync.idx.b32	%r354|%p11, %r353, 0, 31, -1;
	cvt.u64.u32 	%rd206, %r354;
	shl.b64 	%rd207, %rd206, 32;
	cvt.u64.u32 	%rd208, %r352;
	or.b64  	%rd209, %rd207, %rd208;
	max.u64 	%rd210, %rd209, 1;
	shr.s64 	%rd211, %rd210, 63;
	shr.u64 	%rd212, %rd211, 57;
	add.s64 	%rd213, %rd210, %rd212;
	shr.s64 	%rd214, %rd213, 7;
	add.s64 	%rd215, %rd210, 127;
	setp.lt.u64 	%p12, %rd215, 255;
	selp.b64 	%rd17, 1, %rd214, %p12;
	mov.u32 	%r3456, %r3525;
$L__BB1_10:
	add.s32 	%r19, %r5, %r3456;
	ld.shared.s8 	%r355, [%r19];
	cvt.u64.u32 	%rd216, %r3456;
	add.s64 	%rd18, %rd11, %rd216;
	ld.global.nc.u8 	%rs40, [%rd18+32768];
	cvt.s32.s8 	%r356, %rs40;
	mul.wide.s32 	%rd19, %r356, %r355;
	or.b64  	%rd217, %rd19, %rd17;
	and.b64  	%rd218, %rd217, -4294967296;
	setp.ne.s64 	%p13, %rd218, 0;
	@%p13 bra 	$L__BB1_12;
	cvt.u32.u64 	%r357, %rd17;
	cvt.u32.u64 	%r358, %rd19;
	div.u32 	%r359, %r358, %r357;
	cvt.u64.u32 	%rd1346, %r359;
	bra.uni 	$L__BB1_13;
$L__BB1_12:
	div.s64 	%rd1346, %rd19, %rd17;
$L__BB1_13:
	ld.global.nc.u8 	%rs41, [%rd18+32896];
	cvt.s64.s8 	%rd219, %rs41;
	add.s64 	%rd220, %rd1346, %rd219;
	max.s64 	%rd221, %rd220, -127;
	min.s64 	%rd222, %rd221, 127;
	st.shared.u8 	[%r19], %rd222;
	add.s32 	%r20, %r3456, 32;
	setp.lt.u32 	%p14, %r3456, 96;
	mov.u32 	%r3456, %r20;
	@%p14 bra 	$L__BB1_10;
	bar.warp.sync 	-1;
	mov.b32 	%r3457, 0;
	mov.pred 	%p242, -1;
$L__BB1_15:
	mad.lo.s32 	%r22, %r3457, 1000, %r6;
	mov.b64 	%rd1347, 0;
	mov.u32 	%r3458, %r3525;
$L__BB1_16:
	add.s32 	%r361, %r5, %r3458;
	ld.shared.s8 	%rs42, [%r361];
	abs.s16 	%rs43, %rs42;
	cvt.u64.u16 	%rd224, %rs43;
	add.s64 	%rd1347, %rd1347, %rd224;
	add.s32 	%r24, %r3458, 32;
	setp.lt.u32 	%p16, %r3458, 96;
	mov.u32 	%r3458, %r24;
	@%p16 bra 	$L__BB1_16;
	mov.b32 	%r362, 1;
	mov.b32 	%r375, 31;
	mov.b32 	%r376, -1;
	// begin inline asm
	{  .reg .u32 lo;  .reg .u32 hi;  .reg .pred p;  mov.b64 {lo, hi}, %rd1347;  shfl.sync.down.b32 lo|p, lo, %r362, %r375, %r376;  shfl.sync.down.b32 hi|p, hi, %r362, %r375, %r376;  mov.b64 %rd225, {lo, hi};  @p add.s64 %rd225, %rd225, %rd1347;}
	// end inline asm
	mov.b32 	%r365, 2;
	// begin inline asm
	{  .reg .u32 lo;  .reg .u32 hi;  .reg .pred p;  mov.b64 {lo, hi}, %rd225;  shfl.sync.down.b32 lo|p, lo, %r365, %r375, %r376;  shfl.sync.down.b32 hi|p, hi, %r365, %r375, %r376;  mov.b64 %rd227, {lo, hi};  @p add.s64 %rd227, %rd227, %rd225;}
	// end inline asm
	mov.b32 	%r368, 4;
	// begin inline asm
	{  .reg .u32 lo;  .reg .u32 hi;  .reg .pred p;  mov.b64 {lo, hi}, %rd227;  shfl.sync.down.b32 lo|p, lo, %r368, %r375, %r376;  shfl.sync.down.b32 hi|p, hi, %r368, %r375, %r376;  mov.b64 %rd229, {lo, hi};  @p add.s64 %rd229, %rd229, %rd227;}
	// end inline asm
	mov.b32 	%r371, 8;
	// begin inline asm
	{  .reg .u32 lo;  .reg .u32 hi;  .reg .pred p;  mov.b64 {lo, hi}, %rd229;  shfl.sync.down.b32 lo|p, lo, %r371, %r375, %r376;  shfl.sync.down.b32 hi|p, hi, %r371, %r375, %r376;  mov.b64 %rd231, {lo, hi};  @p add.s64 %rd231, %rd231, %rd229;}
	// end inline asm
	mov.b32 	%r374, 16;
	// begin inline asm
	{  .reg .u32 lo;  .reg .u32 hi;  .reg .pred p;  mov.b64 {lo, hi}, %rd231;  shfl.sync.down.b32 lo|p, lo, %r374, %r375, %r376;  shfl.sync.down.b32 hi|p, hi, %r374, %r375, %r376;  mov.b64 %rd233, {lo, hi};  @p add.s64 %rd233, %rd233, %rd231;}
	// end inline asm
	cvt.u32.u64 	%r377, %rd233;
	shfl.sync.idx.b32	%r378|%p17, %r377, 0, 31, -1;
	{ .reg .b32 tmp; mov.b64 {tmp, %r379}, %rd233; }
	shfl.sync.idx.b32	%r380|%p18, %r379, 0, 31, -1;
	cvt.u64.u32 	%rd235, %r380;
	shl.b64 	%rd236, %rd235, 32;
	cvt.u64.u32 	%rd237, %r378;
	or.b64  	%rd238, %rd236, %rd237;
	max.u64 	%rd239, %rd238, 1;
	shr.s64 	%rd240, %rd239, 63;
	shr.u64 	%rd241, %rd240, 57;
	add.s64 	%rd242, %rd239, %rd241;
	shr.s64 	%rd243, %rd242, 7;
	add.s64 	%rd244, %rd239, 127;
	setp.lt.u64 	%p19, %rd244, 255;
	selp.b64 	%rd25, 1, %rd243, %p19;
	cvt.u64.u32 	%rd26, %r3457;
	mul.wide.u32 	%rd245, %r3457, 128;
	add.s64 	%rd27, %rd11, %rd245;
	mov.u32 	%r3459, %r3525;
$L__BB1_18:
	add.s32 	%r26, %r5, %r3459;
	ld.shared.s8 	%r381, [%r26];
	cvt.u64.u32 	%rd246, %r3459;
	add.s64 	%rd28, %rd27, %rd246;
	ld.global.nc.u8 	%rs44, [%rd28+33024];
	cvt.s32.s8 	%r382, %rs44;
	mul.wide.s32 	%rd29, %r382, %r381;
	or.b64  	%rd247, %rd29, %rd25;
	and.b64  	%rd248, %rd247, -4294967296;
	setp.ne.s64 	%p20, %rd248, 0;
	@%p20 bra 	$L__BB1_20;
	cvt.u32.u64 	%r383, %rd25;
	cvt.u32.u64 	%r384, %rd29;
	div.u32 	%r385, %r384, %r383;
	cvt.u64.u32 	%rd1348, %r385;
	bra.uni 	$L__BB1_21;
$L__BB1_20:
	div.s64 	%rd1348, %rd29, %rd25;
$L__BB1_21:
	ld.global.nc.u8 	%rs45, [%rd28+33536];
	cvt.s64.s8 	%rd249, %rs45;
	add.s64 	%rd250, %rd1348, %rd249;
	max.s64 	%rd251, %rd250, -127;
	min.s64 	%rd252, %rd251, 127;
	st.shared.u8 	[%r26], %rd252;
	add.s32 	%r27, %r3459, 32;
	setp.lt.u32 	%p21, %r3459, 96;
	mov.u32 	%r3459, %r27;
	@%p21 bra 	$L__BB1_18;
	cvt.u64.u32 	%rd254, %r3525;
	bar.warp.sync 	-1;
	shl.b64 	%rd255, %rd26, 3;
	add.s64 	%rd256, %rd1, %rd255;
	mul.lo.s32 	%r29, %r3525, -1640531527;
	add.s32 	%r386, %r22, %r29;
	add.s32 	%r28, %r5, %r3525;
	ld.shared.u8 	%rs46, [%r28];
	ld.local.u32 	%r387, [%rd256];
	bfe.s32 	%r388, %r387, 0, 8;
	cvt.u32.u16 	%r389, %rs46;
	cvt.s32.s8 	%r390, %r389;
	sub.s32 	%r391, %r388, %r390;
	add.s64 	%rd33, %rd27, %rd254;
	ld.global.nc.u8 	%rs47, [%rd33+35072];
	cvt.s64.s8 	%rd257, %rs47;
	add.s32 	%r30, %r386, 1;
	shr.u32 	%r392, %r30, 16;
	xor.b32  	%r393, %r392, %r30;
	mul.lo.s32 	%r394, %r393, -2048144789;
	shr.u32 	%r395, %r394, 13;
	xor.b32  	%r396, %r395, %r394;
	mul.lo.s32 	%r397, %r396, -1028477387;
	shr.u32 	%r398, %r397, 16;
	xor.b32  	%r399, %r398, %r397;
	and.b32  	%r400, %r399, 1;
	setp.eq.b32 	%p22, %r400, 1;
	shr.u32 	%r401, %r399, 1;
	and.b32  	%r402, %r401, 31;
	neg.s32 	%r403, %r402;
	selp.b32 	%r404, %r402, %r403, %p22;
	cvt.s64.s32 	%rd258, %r404;
	mul.lo.s64 	%rd259, %rd258, %rd9;
	shr.s64 	%rd260, %rd259, 4;
	add.s64 	%rd261, %rd260, %rd257;
	max.s64 	%rd262, %rd261, -127;
	min.s64 	%rd263, %rd262, 127;
	cvt.u32.u64 	%r405, %rd263;
	ld.global.nc.u8 	%rs48, [%rd33+35584];
	cvt.s64.s8 	%rd264, %rs48;
	add.s32 	%r406, %r386, 2;
	shr.u32 	%r407, %r406, 16;
	xor.b32  	%r408, %r407, %r406;
	mul.lo.s32 	%r409, %r408, -2048144789;
	shr.u32 	%r410, %r409, 13;
	xor.b32  	%r411, %r410, %r409;
	mul.lo.s32 	%r412, %r411, -1028477387;
	shr.u32 	%r413, %r412, 16;
	xor.b32  	%r414, %r413, %r412;
	and.b32  	%r415, %r414, 1;
	setp.eq.b32 	%p23, %r415, 1;
	shr.u32 	%r416, %r414, 1;
	and.b32  	%r417, %r416, 31;
	neg.s32 	%r418, %r417;
	selp.b32 	%r419, %r417, %r418, %p23;
	cvt.s64.s32 	%rd265, %r419;
	mul.lo.s64 	%rd266, %rd265, %rd9;
	shr.s64 	%rd267, %rd266, 4;
	add.s64 	%rd268, %rd267, %rd264;
	max.s64 	%rd269, %rd268, -127;
	min.s64 	%rd270, %rd269, 127;
	cvt.u32.u64 	%r420, %rd270;
	ld.global.nc.u8 	%rs49, [%rd33+36096];
	cvt.s64.s8 	%rd271, %rs49;
	add.s32 	%r421, %r386, 3;
	shr.u32 	%r422, %r421, 16;
	xor.b32  	%r423, %r422, %r421;
	mul.lo.s32 	%r424, %r423, -2048144789;
	shr.u32 	%r425, %r424, 13;
	xor.b32  	%r426, %r425, %r424;
	mul.lo.s32 	%r427, %r426, -1028477387;
	shr.u32 	%r428, %r427, 16;
	xor.b32  	%r429, %r428, %r427;
	and.b32  	%r430, %r429, 1;
	setp.eq.b32 	%p24, %r430, 1;
	shr.u32 	%r431, %r429, 1;
	and.b32  	%r432, %r431, 31;
	neg.s32 	%r433, %r432;
	selp.b32 	%r434, %r432, %r433, %p24;
	cvt.s64.s32 	%rd272, %r434;
	mul.lo.s64 	%rd273, %rd272, %rd9;
	shr.s64 	%rd274, %rd273, 4;
	add.s64 	%rd275, %rd274, %rd271;
	max.s64 	%rd276, %rd275, -127;
	min.s64 	%rd277, %rd276, 127;
	cvt.u32.u64 	%r435, %rd277;
	ld.global.nc.u8 	%rs50, [%rd33+36608];
	cvt.s64.s8 	%rd278, %rs50;
	add.s32 	%r436, %r386, 4;
	shr.u32 	%r437, %r436, 16;
	xor.b32  	%r438, %r437, %r436;
	mul.lo.s32 	%r439, %r438, -2048144789;
	shr.u32 	%r440, %r439, 13;
	xor.b32  	%r441, %r440, %r439;
	mul.lo.s32 	%r442, %r441, -1028477387;
	shr.u32 	%r443, %r442, 16;
	xor.b32  	%r444, %r443, %r442;
	and.b32  	%r445, %r444, 1;
	setp.eq.b32 	%p25, %r445, 1;
	shr.u32 	%r446, %r444, 1;
	and.b32  	%r447, %r446, 31;
	neg.s32 	%r448, %r447;
	selp.b32 	%r449, %r447, %r448, %p25;
	cvt.s64.s32 	%rd279, %r449;
	mul.lo.s64 	%rd280, %rd279, %rd9;
	shr.s64 	%rd281, %rd280, 4;
	add.s64 	%rd282, %rd281, %rd278;
	max.s64 	%rd283, %rd282, -127;
	min.s64 	%rd284, %rd283, 127;
	cvt.u32.u64 	%r450, %rd284;
	ld.global.nc.u8 	%rs51, [%rd33+37120];
	cvt.s64.s8 	%rd285, %rs51;
	add.s32 	%r451, %r386, 5;
	shr.u32 	%r452, %r451, 16;
	xor.b32  	%r453, %r452, %r451;
	mul.lo.s32 	%r454, %r453, -2048144789;
	shr.u32 	%r455, %r454, 13;
	xor.b32  	%r456, %r455, %r454;
	mul.lo.s32 	%r457, %r456, -1028477387;
	shr.u32 	%r458, %r457, 16;
	xor.b32  	%r459, %r458, %r457;
	and.b32  	%r460, %r459, 1;
	setp.eq.b32 	%p26, %r460, 1;
	shr.u32 	%r461, %r459, 1;
	and.b32  	%r462, %r461, 31;
	neg.s32 	%r463, %r462;
	selp.b32 	%r464, %r462, %r463, %p26;
	cvt.s64.s32 	%rd286, %r464;
	mul.lo.s64 	%rd287, %rd286, %rd9;
	shr.s64 	%rd288, %rd287, 4;
	add.s64 	%rd289, %rd288, %rd285;
	max.s64 	%rd290, %rd289, -127;
	min.s64 	%rd291, %rd290, 127;
	cvt.u32.u64 	%r465, %rd291;
	ld.global.nc.u8 	%rs52, [%rd33+37632];
	cvt.s64.s8 	%rd292, %rs52;
	add.s32 	%r466, %r386, 6;
	shr.u32 	%r467, %r466, 16;
	xor.b32  	%r468, %r467, %r466;
	mul.lo.s32 	%r469, %r468, -2048144789;
	shr.u32 	%r470, %r469, 13;
	xor.b32  	%r471, %r470, %r469;
	mul.lo.s32 	%r472, %r471, -1028477387;
	shr.u32 	%r473, %r472, 16;
	xor.b32  	%r474, %r473, %r472;
	and.b32  	%r475, %r474, 1;
	setp.eq.b32 	%p27, %r475, 1;
	shr.u32 	%r476, %r474, 1;
	and.b32  	%r477, %r476, 31;
	neg.s32 	%r478, %r477;
	selp.b32 	%r479, %r477, %r478, %p27;
	cvt.s64.s32 	%rd293, %r479;
	mul.lo.s64 	%rd294, %rd293, %rd9;
	shr.s64 	%rd295, %rd294, 4;
	add.s64 	%rd296, %rd295, %rd292;
	max.s64 	%rd297, %rd296, -127;
	min.s64 	%rd298, %rd297, 127;
	cvt.u32.u64 	%r480, %rd298;
	cvt.u64.u16 	%rd299, %rs46;
	cvt.s64.s8 	%rd300, %rd299;
	mul.lo.s32 	%r481, %r391, %r405;
	shr.s32 	%r482, %r481, 7;
	cvt.s64.s32 	%rd301, %r482;
	add.s64 	%rd302, %rd301, %rd300;
	max.s64 	%rd303, %rd302, -127;
	min.s64 	%rd304, %rd303, 127;
	st.shared.u8 	[%r28+128], %rd304;
	mul.lo.s32 	%r483, %r391, %r420;
	shr.s32 	%r484, %r483, 7;
	cvt.s64.s32 	%rd305, %r484;
	add.s64 	%rd306, %rd305, %rd300;
	max.s64 	%rd307, %rd306, -127;
	min.s64 	%rd308, %rd307, 127;
	st.shared.u8 	[%r28+512], %rd308;
	mul.lo.s32 	%r485, %r391, %r435;
	shr.s32 	%r486, %r485, 7;
	cvt.s64.s32 	%rd309, %r486;
	add.s64 	%rd310, %rd309, %rd300;
	max.s64 	%rd311, %rd310, -127;
	min.s64 	%rd312, %rd311, 127;
	st.shared.u8 	[%r28+256], %rd312;
	mul.lo.s32 	%r487, %r391, %r450;
	shr.s32 	%r488, %r487, 7;
	cvt.s64.s32 	%rd313, %r488;
	add.s64 	%rd314, %rd313, %rd300;
	max.s64 	%rd315, %rd314, -127;
	min.s64 	%rd316, %rd315, 127;
	st.shared.u8 	[%r28+384], %rd316;
	mul.lo.s32 	%r489, %r391, %r465;
	shr.s32 	%r490, %r489, 7;
	cvt.s64.s32 	%rd317, %r490;
	add.s64 	%rd318, %rd317, %rd300;
	max.s64 	%rd319, %rd318, -127;
	min.s64 	%rd320, %rd319, 127;
	st.shared.u8 	[%r28+640], %rd320;
	mul.lo.s32 	%r491, %r391, %r480;
	shr.s32 	%r492, %r491, 7;
	cvt.s64.s32 	%rd321, %r492;
	add.s64 	%rd322, %rd321, %rd300;
	max.s64 	%rd323, %rd322, -127;
	min.s64 	%rd324, %rd323, 127;
	st.shared.u8 	[%r28+768], %rd324;
	ld.shared.u8 	%rs53, [%r28+32];
	bfe.s32 	%r493, %r387, 8, 8;
	cvt.u32.u16 	%r494, %rs53;
	cvt.s32.s8 	%r495, %r494;
	sub.s32 	%r496, %r493, %r495;
	ld.global.nc.u8 	%rs54, [%rd33+35104];
	cvt.s64.s8 	%rd325, %rs54;
	add.s32 	%r497, %r386, -957401311;
	shr.u32 	%r498, %r497, 16;
	xor.b32  	%r499, %r498, %r497;
	mul.lo.s32 	%r500, %r499, -2048144789;
	shr.u32 	%r501, %r500, 13;
	xor.b32  	%r502, %r501, %r500;
	mul.lo.s32 	%r503, %r502, -1028477387;
	shr.u32 	%r504, %r503, 16;
	xor.b32  	%r505, %r504, %r503;
	and.b32  	%r506, %r505, 1;
	setp.eq.b32 	%p28, %r506, 1;
	shr.u32 	%r507, %r505, 1;
	and.b32  	%r508, %r507, 31;
	neg.s32 	%r509, %r508;
	selp.b32 	%r510, %r508, %r509, %p28;
	cvt.s64.s32 	%rd326, %r510;
	mul.lo.s64 	%rd327, %rd326, %rd9;
	shr.s64 	%rd328, %rd327, 4;
	add.s64 	%rd329, %rd328, %rd325;
	max.s64 	%rd330, %rd329, -127;
	min.s64 	%rd331, %rd330, 127;
	cvt.u32.u64 	%r511, %rd331;
	ld.global.nc.u8 	%rs55, [%rd33+35616];
	cvt.s64.s8 	%rd332, %rs55;
	add.s32 	%r512, %r386, -957401310;
	shr.u32 	%r513, %r512, 16;
	xor.b32  	%r514, %r513, %r512;
	mul.lo.s32 	%r515, %r514, -2048144789;
	shr.u32 	%r516, %r515, 13;
	xor.b32  	%r517, %r516, %r515;
	mul.lo.s32 	%r518, %r517, -1028477387;
	shr.u32 	%r519, %r518, 16;
	xor.b32  	%r520, %r519, %r518;
	and.b32  	%r521, %r520, 1;
	setp.eq.b32 	%p29, %r521, 1;
	shr.u32 	%r522, %r520, 1;
	and.b32  	%r523, %r522, 31;
	neg.s32 	%r524, %r523;
	selp.b32 	%r525, %r523, %r524, %p29;
	cvt.s64.s32 	%rd333, %r525;
	mul.lo.s64 	%rd334, %rd333, %rd9;
	shr.s64 	%rd335, %rd334, 4;
	add.s64 	%rd336, %rd335, %rd332;
	max.s64 	%rd337, %rd336, -127;
	min.s64 	%rd338, %rd337, 127;
	cvt.u32.u64 	%r526, %rd338;
	ld.global.nc.u8 	%rs56, [%rd33+36128];
	cvt.s64.s8 	%rd339, %rs56;
	add.s32 	%r527, %r386, -957401309;
	shr.u32 	%r528, %r527, 16;
	xor.b32  	%r529, %r528, %r527;
	mul.lo.s32 	%r530, %r529, -2048144789;
	shr.u32 	%r531, %r530, 13;
	xor.b32  	%r532, %r531, %r530;
	mul.lo.s32 	%r533, %r532, -1028477387;
	shr.u32 	%r534, %r533, 16;
	xor.b32  	%r535, %r534, %r533;
	and.b32  	%r536, %r535, 1;
	setp.eq.b32 	%p30, %r536, 1;
	shr.u32 	%r537, %r535, 1;
	and.b32  	%r538, %r537, 31;
	neg.s32 	%r539, %r538;
	selp.b32 	%r540, %r538, %r539, %p30;
	cvt.s64.s32 	%rd340, %r540;
	mul.lo.s64 	%rd341, %rd340, %rd9;
	shr.s64 	%rd342, %rd341, 4;
	add.s64 	%rd343, %rd342, %rd339;
	max.s64 	%rd344, %rd343, -127;
	min.s64 	%rd345, %rd344, 127;
	cvt.u32.u64 	%r541, %rd345;
	ld.global.nc.u8 	%rs57, [%rd33+36640];
	cvt.s64.s8 	%rd346, %rs57;
	add.s32 	%r542, %r386, -957401308;
	shr.u32 	%r543, %r542, 16;
	xor.b32  	%r544, %r543, %r542;
	mul.lo.s32 	%r545, %r544, -2048144789;
	shr.u32 	%r546, %r545, 13;
	xor.b32  	%r547, %r546, %r545;
	mul.lo.s32 	%r548, %r547, -1028477387;
	shr.u32 	%r549, %r548, 16;
	xor.b32  	%r550, %r549, %r548;
	and.b32  	%r551, %r550, 1;
	setp.eq.b32 	%p31, %r551, 1;
	shr.u32 	%r552, %r550, 1;
	and.b32  	%r553, %r552, 31;
	neg.s32 	%r554, %r553;
	selp.b32 	%r555, %r553, %r554, %p31;
	cvt.s64.s32 	%rd347, %r555;
	mul.lo.s64 	%rd348, %rd347, %rd9;
	shr.s64 	%rd349, %rd348, 4;
	add.s64 	%rd350, %rd349, %rd346;
	max.s64 	%rd351, %rd350, -127;
	min.s64 	%rd352, %rd351, 127;
	cvt.u32.u64 	%r556, %rd352;
	ld.global.nc.u8 	%rs58, [%rd33+37152];
	cvt.s64.s8 	%rd353, %rs58;
	add.s32 	%r557, %r386, -957401307;
	shr.u32 	%r558, %r557, 16;
	xor.b32  	%r559, %r558, %r557;
	mul.lo.s32 	%r560, %r559, -2048144789;
	shr.u32 	%r561, %r560, 13;
	xor.b32  	%r562, %r561, %r560;
	mul.lo.s32 	%r563, %r562, -1028477387;
	shr.u32 	%r564, %r563, 16;
	xor.b32  	%r565, %r564, %r563;
	and.b32  	%r566, %r565, 1;
	setp.eq.b32 	%p32, %r566, 1;
	shr.u32 	%r567, %r565, 1;
	and.b32  	%r568, %r567, 31;
	neg.s32 	%r569, %r568;
	selp.b32 	%r570, %r568, %r569, %p32;
	cvt.s64.s32 	%rd354, %r570;
	mul.lo.s64 	%rd355, %rd354, %rd9;
	shr.s64 	%rd356, %rd355, 4;
	add.s64 	%rd357, %rd356, %rd353;
	max.s64 	%rd358, %rd357, -127;
	min.s64 	%rd359, %rd358, 127;
	cvt.u32.u64 	%r571, %rd359;
	ld.global.nc.u8 	%rs59, [%rd33+37664];
	cvt.s64.s8 	%rd360, %rs59;
	add.s32 	%r572, %r386, -957401306;
	shr.u32 	%r573, %r572, 16;
	xor.b32  	%r574, %r573, %r572;
	mul.lo.s32 	%r575, %r574, -2048144789;
	shr.u32 	%r576, %r575, 13;
	xor.b32  	%r577, %r576, %r575;
	mul.lo.s32 	%r578, %r577, -1028477387;
	shr.u32 	%r579, %r578, 16;
	xor.b32  	%r580, %r579, %r578;
	and.b32  	%r581, %r580, 1;
	setp.eq.b32 	%p33, %r581, 1;
	shr.u32 	%r582, %r580, 1;
	and.b32  	%r583, %r582, 31;
	neg.s32 	%r584, %r583;
	selp.b32 	%r585, %r583, %r584, %p33;
	cvt.s64.s32 	%rd361, %r585;
	mul.lo.s64 	%rd362, %rd361, %rd9;
	shr.s64 	%rd363, %rd362, 4;
	add.s64 	%rd364, %rd363, %rd360;
	max.s64 	%rd365, %rd364, -127;
	min.s64 	%rd366, %rd365, 127;
	cvt.u32.u64 	%r586, %rd366;
	cvt.u64.u16 	%rd367, %rs53;
	cvt.s64.s8 	%rd368, %rd367;
	mul.lo.s32 	%r587, %r496, %r511;
	shr.s32 	%r588, %r587, 7;
	cvt.s64.s32 	%rd369, %r588;
	add.s64 	%rd370, %rd369, %rd368;
	max.s64 	%rd371, %rd370, -127;
	min.s64 	%rd372, %rd371, 127;
	st.shared.u8 	[%r28+160], %rd372;
	mul.lo.s32 	%r589, %r496, %r526;
	shr.s32 	%r590, %r589, 7;
	cvt.s64.s32 	%rd373, %r590;
	add.s64 	%rd374, %rd373, %rd368;
	max.s64 	%rd375, %rd374, -127;
	min.s64 	%rd376, %rd375, 127;
	st.shared.u8 	[%r28+544], %rd376;
	mul.lo.s32 	%r591, %r496, %r541;
	shr.s32 	%r592, %r591, 7;
	cvt.s64.s32 	%rd377, %r592;
	add.s64 	%rd378, %rd377, %rd368;
	max.s64 	%rd379, %rd378, -127;
	min.s64 	%rd380, %rd379, 127;
	st.shared.u8 	[%r28+288], %rd380;
	mul.lo.s32 	%r593, %r496, %r556;
	shr.s32 	%r594, %r593, 7;
	cvt.s64.s32 	%rd381, %r594;
	add.s64 	%rd382, %rd381, %rd368;
	max.s64 	%rd383, %rd382, -127;
	min.s64 	%rd384, %rd383, 127;
	st.shared.u8 	[%r28+416], %rd384;
	mul.lo.s32 	%r595, %r496, %r571;
	shr.s32 	%r596, %r595, 7;
	cvt.s64.s32 	%rd385, %r596;
	add.s64 	%rd386, %rd385, %rd368;
	max.s64 	%rd387, %rd386, -127;
	min.s64 	%rd388, %rd387, 127;
	st.shared.u8 	[%r28+672], %rd388;
	mul.lo.s32 	%r597, %r496, %r586;
	shr.s32 	%r598, %r597, 7;
	cvt.s64.s32 	%rd389, %r598;
	add.s64 	%rd390, %rd389, %rd368;
	max.s64 	%rd391, %rd390, -127;
	min.s64 	%rd392, %rd391, 127;
	st.shared.u8 	[%r28+800], %rd392;
	ld.shared.u8 	%rs60, [%r28+64];
	bfe.s32 	%r599, %r387, 16, 8;
	cvt.u32.u16 	%r600, %rs60;
	cvt.s32.s8 	%r601, %r600;
	sub.s32 	%r602, %r599, %r601;
	ld.global.nc.u8 	%rs61, [%rd33+35136];
	cvt.s64.s8 	%rd393, %rs61;
	add.s32 	%r603, %r386, -1914802623;
	shr.u32 	%r604, %r603, 16;
	xor.b32  	%r605, %r604, %r603;
	mul.lo.s32 	%r606, %r605, -2048144789;
	shr.u32 	%r607, %r606, 13;
	xor.b32  	%r608, %r607, %r606;
	mul.lo.s32 	%r609, %r608, -1028477387;
	shr.u32 	%r610, %r609, 16;
	xor.b32  	%r611, %r610, %r609;
	and.b32  	%r612, %r611, 1;
	setp.eq.b32 	%p34, %r612, 1;
	shr.u32 	%r613, %r611, 1;
	and.b32  	%r614, %r613, 31;
	neg.s32 	%r615, %r614;
	selp.b32 	%r616, %r614, %r615, %p34;
	cvt.s64.s32 	%rd394, %r616;
	mul.lo.s64 	%rd395, %rd394, %rd9;
	shr.s64 	%rd396, %rd395, 4;
	add.s64 	%rd397, %rd396, %rd393;
	max.s64 	%rd398, %rd397, -127;
	min.s64 	%rd399, %rd398, 127;
	cvt.u32.u64 	%r617, %rd399;
	ld.global.nc.u8 	%rs62, [%rd33+35648];
	cvt.s64.s8 	%rd400, %rs62;
	add.s32 	%r618, %r386, -1914802622;
	shr.u32 	%r619, %r618, 16;
	xor.b32  	%r620, %r619, %r618;
	mul.lo.s32 	%r621, %r620, -2048144789;
	shr.u32 	%r622, %r621, 13;
	xor.b32  	%r623, %r622, %r621;
	mul.lo.s32 	%r624, %r623, -1028477387;
	shr.u32 	%r625, %r624, 16;
	xor.b32  	%r626, %r625, %r624;
	and.b32  	%r627, %r626, 1;
	setp.eq.b32 	%p35, %r627, 1;
	shr.u32 	%r628, %r626, 1;
	and.b32  	%r629, %r628, 31;
	neg.s32 	%r630, %r629;
	selp.b32 	%r631, %r629, %r630, %p35;
	cvt.s64.s32 	%rd401, %r631;
	mul.lo.s64 	%rd402, %rd401, %rd9;
	shr.s64 	%rd403, %rd402, 4;
	add.s64 	%rd404, %rd403, %rd400;
	max.s64 	%rd405, %rd404, -127;
	min.s64 	%rd406, %rd405, 127;
	cvt.u32.u64 	%r632, %rd406;
	ld.global.nc.u8 	%rs63, [%rd33+36160];
	cvt.s64.s8 	%rd407, %rs63;
	add.s32 	%r633, %r386, -1914802621;
	shr.u32 	%r634, %r633, 16;
	xor.b32  	%r635, %r634, %r633;
	mul.lo.s32 	%r636, %r635, -2048144789;
	shr.u32 	%r637, %r636, 13;
	xor.b32  	%r638, %r637, %r636;
	mul.lo.s32 	%r639, %r638, -1028477387;
	shr.u32 	%r640, %r639, 16;
	xor.b32  	%r641, %r640, %r639;
	and.b32  	%r642, %r641, 1;
	setp.eq.b32 	%p36, %r642, 1;
	shr.u32 	%r643, %r641, 1;
	and.b32  	%r644, %r643, 31;
	neg.s32 	%r645, %r644;
	selp.b32 	%r646, %r644, %r645, %p36;
	cvt.s64.s32 	%rd408, %r646;
	mul.lo.s64 	%rd409, %rd408, %rd9;
	shr.s64 	%rd410, %rd409, 4;
	add.s64 	%rd411, %rd410, %rd407;
	max.s64 	%rd412, %rd411, -127;
	min.s64 	%rd413, %rd412, 127;
	cvt.u32.u64 	%r647, %rd413;
	ld.global.nc.u8 	%rs64, [%rd33+36672];
	cvt.s64.s8 	%rd414, %rs64;
	add.s32 	%r648, %r386, -1914802620;
	shr.u32 	%r649, %r648, 16;
	xor.b32  	%r650, %r649, %r648;
	mul.lo.s32 	%r651, %r650, -2048144789;
	shr.u32 	%r652, %r651, 13;
	xor.b32  	%r653, %r652, %r651;
	mul.lo.s32 	%r654, %r653, -1028477387;
	shr.u32 	%r655, %r654, 16;
	xor.b32  	%r656, %r655, %r654;
	and.b32  	%r657, %r656, 1;
	setp.eq.b32 	%p37, %r657, 1;
	shr.u32 	%r658, %r656, 1;
	and.b32  	%r659, %r658, 31;
	neg.s32 	%r660, %r659;
	selp.b32 	%r661, %r659, %r660, %p37;
	cvt.s64.s32 	%rd415, %r661;
	mul.lo.s64 	%rd416, %rd415, %rd9;
	shr.s64 	%rd417, %rd416, 4;
	add.s64 	%rd418, %rd417, %rd414;
	max.s64 	%rd419, %rd418, -127;
	min.s64 	%rd420, %rd419, 127;
	cvt.u32.u64 	%r662, %rd420;
	ld.global.nc.u8 	%rs65, [%rd33+37184];
	cvt.s64.s8 	%rd421, %rs65;
	add.s32 	%r663, %r386, -1914802619;
	shr.u32 	%r664, %r663, 16;
	xor.b32  	%r665, %r664, %r663;
	mul.lo.s32 	%r666, %r665, -2048144789;
	shr.u32 	%r667, %r666, 13;
	xor.b32  	%r668, %r667, %r666;
	mul.lo.s32 	%r669, %r668, -1028477387;
	shr.u32 	%r670, %r669, 16;
	xor.b32  	%r671, %r670, %r669;
	and.b32  	%r672, %r671, 1;
	setp.eq.b32 	%p38, %r672, 1;
	shr.u32 	%r673, %r671, 1;
	and.b32  	%r674, %r673, 31;
	neg.s32 	%r675, %r674;
	selp.b32 	%r676, %r674, %r675, %p38;
	cvt.s64.s32 	%rd422, %r676;
	mul.lo.s64 	%rd423, %rd422, %rd9;
	shr.s64 	%rd424, %rd423, 4;
	add.s64 	%rd425, %rd424, %rd421;
	max.s64 	%rd426, %rd425, -127;
	min.s64 	%rd427, %rd426, 127;
	cvt.u32.u64 	%r677, %rd427;
	ld.global.nc.u8 	%rs66, [%rd33+37696];
	cvt.s64.s8 	%rd428, %rs66;
	add.s32 	%r678, %r386, -1914802618;
	shr.u32 	%r679, %r678, 16;
	xor.b32  	%r680, %r679, %r678;
	mul.lo.s32 	%r681, %r680, -2048144789;
	shr.u32 	%r682, %r681, 13;
	xor.b32  	%r683, %r682, %r681;
	mul.lo.s32 	%r684, %r683, -1028477387;
	shr.u32 	%r685, %r684, 16;
	xor.b32  	%r686, %r685, %r684;
	and.b32  	%r687, %r686, 1;
	setp.eq.b32 	%p39, %r687, 1;
	shr.u32 	%r688, %r686, 1;
	and.b32  	%r689, %r688, 31;
	neg.s32 	%r690, %r689;
	selp.b32 	%r691, %r689, %r690, %p39;
	cvt.s64.s32 	%rd429, %r691;
	mul.lo.s64 	%rd430, %rd429, %rd9;
	shr.s64 	%rd431, %rd430, 4;
	add.s64 	%rd432, %rd431, %rd428;
	max.s64 	%rd433, %rd432, -127;
	min.s64 	%rd434, %rd433, 127;
	cvt.u32.u64 	%r692, %rd434;
	cvt.u64.u16 	%rd435, %rs60;
	cvt.s64.s8 	%rd436, %rd435;
	mul.lo.s32 	%r693, %r602, %r617;
	shr.s32 	%r694, %r693, 7;
	cvt.s64.s32 	%rd437, %r694;
	add.s64 	%rd438, %rd437, %rd436;
	max.s64 	%rd439, %rd438, -127;
	min.s64 	%rd440, %rd439, 127;
	st.shared.u8 	[%r28+192], %rd440;
	mul.lo.s32 	%r695, %r602, %r632;
	shr.s32 	%r696, %r695, 7;
	cvt.s64.s32 	%rd441, %r696;
	add.s64 	%rd442, %rd441, %rd436;
	max.s64 	%rd443, %rd442, -127;
	min.s64 	%rd444, %rd443, 127;
	st.shared.u8 	[%r28+576], %rd444;
	mul.lo.s32 	%r697, %r602, %r647;
	shr.s32 	%r698, %r697, 7;
	cvt.s64.s32 	%rd445, %r698;
	add.s64 	%rd446, %rd445, %rd436;
	max.s64 	%rd447, %rd446, -127;
	min.s64 	%rd448, %rd447, 127;
	st.shared.u8 	[%r28+320], %rd448;
	mul.lo.s32 	%r699, %r602, %r662;
	shr.s32 	%r700, %r699, 7;
	cvt.s64.s32 	%rd449, %r700;
	add.s64 	%rd450, %rd449, %rd436;
	max.s64 	%rd451, %rd450, -127;
	min.s64 	%rd452, %rd451, 127;
	st.shared.u8 	[%r28+448], %rd452;
	mul.lo.s32 	%r701, %r602, %r677;
	shr.s32 	%r702, %r701, 7;
	cvt.s64.s32 	%rd453, %r702;
	add.s64 	%rd454, %rd453, %rd436;
	max.s64 	%rd455, %rd454, -127;
	min.s64 	%rd456, %rd455, 127;
	st.shared.u8 	[%r28+704], %rd456;
	mul.lo.s32 	%r703, %r602, %r692;
	shr.s32 	%r704, %r703, 7;
	cvt.s64.s32 	%rd457, %r704;
	add.s64 	%rd458, %rd457, %rd436;
	max.s64 	%rd459, %rd458, -127;
	min.s64 	%rd460, %rd459, 127;
	st.shared.u8 	[%r28+832], %rd460;
	ld.shared.u8 	%rs67, [%r28+96];
	bfe.s32 	%r705, %r387, 24, 8;
	cvt.u32.u16 	%r706, %rs67;
	cvt.s32.s8 	%r707, %r706;
	sub.s32 	%r708, %r705, %r707;
	ld.global.nc.u8 	%rs68, [%rd33+35168];
	cvt.s64.s8 	%rd461, %rs68;
	add.s32 	%r709, %r386, 1422763361;
	shr.u32 	%r710, %r709, 16;
	xor.b32  	%r711, %r710, %r709;
	mul.lo.s32 	%r712, %r711, -2048144789;
	shr.u32 	%r713, %r712, 13;
	xor.b32  	%r714, %r713, %r712;
	mul.lo.s32 	%r715, %r714, -1028477387;
	shr.u32 	%r716, %r715, 16;
	xor.b32  	%r717, %r716, %r715;
	and.b32  	%r718, %r717, 1;
	setp.eq.b32 	%p40, %r718, 1;
	shr.u32 	%r719, %r717, 1;
	and.b32  	%r720, %r719, 31;
	neg.s32 	%r721, %r720;
	selp.b32 	%r722, %r720, %r721, %p40;
	cvt.s64.s32 	%rd462, %r722;
	mul.lo.s64 	%rd463, %rd462, %rd9;
	shr.s64 	%rd464, %rd463, 4;
	add.s64 	%rd465, %rd464, %rd461;
	max.s64 	%rd466, %rd465, -127;
	min.s64 	%rd467, %rd466, 127;
	cvt.u32.u64 	%r723, %rd467;
	ld.global.nc.u8 	%rs69, [%rd33+35680];
	cvt.s64.s8 	%rd468, %rs69;
	add.s32 	%r724, %r386, 1422763362;
	shr.u32 	%r725, %r724, 16;
	xor.b32  	%r726, %r725, %r724;
	mul.lo.s32 	%r727, %r726, -2048144789;
	shr.u32 	%r728, %r727, 13;
	xor.b32  	%r729, %r728, %r727;
	mul.lo.s32 	%r730, %r729, -1028477387;
	shr.u32 	%r731, %r730, 16;
	xor.b32  	%r732, %r731, %r730;
	and.b32  	%r733, %r732, 1;
	setp.eq.b32 	%p41, %r733, 1;
	shr.u32 	%r734, %r732, 1;
	and.b32  	%r735, %r734, 31;
	neg.s32 	%r736, %r735;
	selp.b32 	%r737, %r735, %r736, %p41;
	cvt.s64.s32 	%rd469, %r737;
	mul.lo.s64 	%rd470, %rd469, %rd9;
	shr.s64 	%rd471, %rd470, 4;
	add.s64 	%rd472, %rd471, %rd468;
	max.s64 	%rd473, %rd472, -127;
	min.s64 	%rd474, %rd473, 127;
	cvt.u32.u64 	%r738, %rd474;
	ld.global.nc.u8 	%rs70, [%rd33+36192];
	cvt.s64.s8 	%rd475, %rs70;
	add.s32 	%r739, %r386, 1422763363;
	shr.u32 	%r740, %r739, 16;
	xor.b32  	%r741, %r740, %r739;
	mul.lo.s32 	%r742, %r741, -2048144789;
	shr.u32 	%r743, %r742, 13;
	xor.b32  	%r744, %r743, %r742;
	mul.lo.s32 	%r745, %r744, -1028477387;
	shr.u32 	%r746, %r745, 16;
	xor.b32  	%r747, %r746, %r745;
	and.b32  	%r748, %r747, 1;
	setp.eq.b32 	%p42, %r748, 1;
	shr.u32 	%r749, %r747, 1;
	and.b32  	%r750, %r749, 31;
	neg.s32 	%r751, %r750;
	selp.b32 	%r752, %r750, %r751, %p42;
	cvt.s64.s32 	%rd476, %r752;
	mul.lo.s64 	%rd477, %rd476, %rd9;
	shr.s64 	%rd478, %rd477, 4;
	add.s64 	%rd479, %rd478, %rd475;
	max.s64 	%rd480, %rd479, -127;
	min.s64 	%rd481, %rd480, 127;
	cvt.u32.u64 	%r753, %rd481;
	ld.global.nc.u8 	%rs71, [%rd33+36704];
	cvt.s64.s8 	%rd482, %rs71;
	add.s32 	%r754, %r386, 1422763364;
	shr.u32 	%r755, %r754, 16;
	xor.b32  	%r756, %r755, %r754;
	mul.lo.s32 	%r757, %r756, -2048144789;
	shr.u32 	%r758, %r757, 13;
	xor.b32  	%r759, %r758, %r757;
	mul.lo.s32 	%r760, %r759, -1028477387;
	shr.u32 	%r761, %r760, 16;
	xor.b32  	%r762, %r761, %r760;
	and.b32  	%r763, %r762, 1;
	setp.eq.b32 	%p43, %r763, 1;
	shr.u32 	%r764, %r762, 1;
	and.b32  	%r765, %r764, 31;
	neg.s32 	%r766, %r765;
	selp.b32 	%r767, %r765, %r766, %p43;
	cvt.s64.s32 	%rd483, %r767;
	mul.lo.s64 	%rd484, %rd483, %rd9;
	shr.s64 	%rd485, %rd484, 4;
	add.s64 	%rd486, %rd485, %rd482;
	max.s64 	%rd487, %rd486, -127;
	min.s64 	%rd488, %rd487, 127;
	cvt.u32.u64 	%r768, %rd488;
	ld.global.nc.u8 	%rs72, [%rd33+37216];
	cvt.s64.s8 	%rd489, %rs72;
	add.s32 	%r769, %r386, 1422763365;
	shr.u32 	%r770, %r769, 16;
	xor.b32  	%r771, %r770, %r769;
	mul.lo.s32 	%r772, %r771, -2048144789;
	shr.u32 	%r773, %r772, 13;
	xor.b32  	%r774, %r773, %r772;
	mul.lo.s32 	%r775, %r774, -1028477387;
	shr.u32 	%r776, %r775, 16;
	xor.b32  	%r777, %r776, %r775;
	and.b32  	%r778, %r777, 1;
	setp.eq.b32 	%p44, %r778, 1;
	shr.u32 	%r779, %r777, 1;
	and.b32  	%r780, %r779, 31;
	neg.s32 	%r781, %r780;
	selp.b32 	%r782, %r780, %r781, %p44;
	cvt.s64.s32 	%rd490, %r782;
	mul.lo.s64 	%rd491, %rd490, %rd9;
	shr.s64 	%rd492, %rd491, 4;
	add.s64 	%rd493, %rd492, %rd489;
	max.s64 	%rd494, %rd493, -127;
	min.s64 	%rd495, %rd494, 127;
	cvt.u32.u64 	%r783, %rd495;
	ld.global.nc.u8 	%rs73, [%rd33+37728];
	cvt.s64.s8 	%rd496, %rs73;
	add.s32 	%r784, %r386, 1422763366;
	shr.u32 	%r785, %r784, 16;
	xor.b32  	%r786, %r785, %r784;
	mul.lo.s32 	%r787, %r786, -2048144789;
	shr.u32 	%r788, %r787, 13;
	xor.b32  	%r789, %r788, %r787;
	mul.lo.s32 	%r790, %r789, -1028477387;
	shr.u32 	%r791, %r790, 16;
	xor.b32  	%r792, %r791, %r790;
	and.b32  	%r793, %r792, 1;
	setp.eq.b32 	%p45, %r793, 1;
	shr.u32 	%r794, %r792, 1;
	and.b32  	%r795, %r794, 31;
	neg.s32 	%r796, %r795;
	selp.b32 	%r797, %r795, %r796, %p45;
	cvt.s64.s32 	%rd497, %r797;
	mul.lo.s64 	%rd498, %rd497, %rd9;
	shr.s64 	%rd499, %rd498, 4;
	add.s64 	%rd500, %rd499, %rd496;
	max.s64 	%rd501, %rd500, -127;
	min.s64 	%rd502, %rd501, 127;
	cvt.u32.u64 	%r798, %rd502;
	cvt.u64.u16 	%rd503, %rs67;
	cvt.s64.s8 	%rd504, %rd503;
	mul.lo.s32 	%r799, %r708, %r723;
	shr.s32 	%r800, %r799, 7;
	cvt.s64.s32 	%rd505, %r800;
	add.s64 	%rd506, %rd505, %rd504;
	max.s64 	%rd507, %rd506, -127;
	min.s64 	%rd508, %rd507, 127;
	st.shared.u8 	[%r28+224], %rd508;
	mul.lo.s32 	%r801, %r708, %r738;
	shr.s32 	%r802, %r801, 7;
	cvt.s64.s32 	%rd509, %r802;
	add.s64 	%rd510, %rd509, %rd504;
	max.s64 	%rd511, %rd510, -127;
	min.s64 	%rd512, %rd511, 127;
	st.shared.u8 	[%r28+608], %rd512;
	mul.lo.s32 	%r803, %r708, %r753;
	shr.s32 	%r804, %r803, 7;
	cvt.s64.s32 	%rd513, %r804;
	add.s64 	%rd514, %rd513, %rd504;
	max.s64 	%rd515, %rd514, -127;
	min.s64 	%rd516, %rd515, 127;
	st.shared.u8 	[%r28+352], %rd516;
	mul.lo.s32 	%r805, %r708, %r768;
	shr.s32 	%r806, %r805, 7;
	cvt.s64.s32 	%rd517, %r806;
	add.s64 	%rd518, %rd517, %rd504;
	max.s64 	%rd519, %rd518, -127;
	min.s64 	%rd520, %rd519, 127;
	st.shared.u8 	[%r28+480], %rd520;
	mul.lo.s32 	%r807, %r708, %r783;
	shr.s32 	%r808, %r807, 7;
	cvt.s64.s32 	%rd521, %r808;
	add.s64 	%rd522, %rd521, %rd504;
	max.s64 	%rd523, %rd522, -127;
	min.s64 	%rd524, %rd523, 127;
	st.shared.u8 	[%r28+736], %rd524;
	mul.lo.s32 	%r809, %r708, %r798;
	shr.s32 	%r810, %r809, 7;
	cvt.s64.s32 	%rd525, %r810;
	add.s64 	%rd526, %rd525, %rd504;
	max.s64 	%rd527, %rd526, -127;
	min.s64 	%rd528, %rd527, 127;
	st.shared.u8 	[%r28+864], %rd528;
	prmt.b32 	%r811, %r389, %r494, 0x3340U;
	prmt.b32 	%r812, %r600, %r706, 0x3340U;
	prmt.b32 	%r813, %r811, %r812, 0x5410U;
	st.local.u32 	[%rd256], %r813;
	bar.warp.sync 	-1;
	mul.lo.s64 	%rd34, %rd26, 16256;
	add.s32 	%r31, %r22, 149;
	mov.b64 	%rd1349, 0;
	mov.u32 	%r3460, %r3525;
$L__BB1_23:
	mad.lo.s32 	%r814, %r3460, -1640531527, %r31;
	shr.u32 	%r815, %r814, 16;
	xor.b32  	%r816, %r815, %r814;
	mul.lo.s32 	%r817, %r816, -2048144789;
	shr.u32 	%r818, %r817, 13;
	xor.b32  	%r819, %r818, %r817;
	mul.lo.s32 	%r820, %r819, -1028477387;
	shr.u32 	%r821, %r820, 16;
	xor.b32  	%r822, %r821, %r820;
	and.b32  	%r823, %r822, 1;
	setp.eq.b32 	%p46, %r823, 1;
	shr.u32 	%r824, %r822, 1;
	and.b32  	%r825, %r824, 31;
	neg.s32 	%r826, %r825;
	selp.b32 	%r827, %r825, %r826, %p46;
	add.s32 	%r828, %r5, %r3460;
	ld.shared.s8 	%r829, [%r828+128];
	mul.wide.s32 	%rd529, %r827, %r829;
	add.s64 	%rd1349, %rd529, %rd1349;
	add.s32 	%r33, %r3460, 32;
	setp.lt.u32 	%p47, %r3460, 96;
	mov.u32 	%r3460, %r33;
	@%p47 bra 	$L__BB1_23;
	add.s64 	%rd37, %rd27, %rd34;
	mov.b32 	%r830, 1;
	mov.b32 	%r843, 31;
	mov.b32 	%r844, -1;
	// begin inline asm
	{  .reg .u32 lo;  .reg .u32 hi;  .reg .pred p;  mov.b64 {lo, hi}, %rd1349;  shfl.sync.down.b32 lo|p, lo, %r830, %r843, %r844;  shfl.sync.down.b32 hi|p, hi, %r830, %r843, %r844;  mov.b64 %rd530, {lo, hi};  @p add.s64 %rd530, %rd530, %rd1349;}
	// end inline asm
	mov.b32 	%r833, 2;
	// begin inline asm
	{  .reg .u32 lo;  .reg .u32 hi;  .reg .pred p;  mov.b64 {lo, hi}, %rd530;  shfl.sync.down.b32 lo|p, lo, %r833, %r843, %r844;  shfl.sync.down.b32 hi|p, hi, %r833, %r843, %r844;  mov.b64 %rd532, {lo, hi};  @p add.s64 %rd532, %rd532, %rd530;}
	// end inline asm
	mov.b32 	%r836, 4;
	// begin inline asm
	{  .reg .u32 lo;  .reg .u32 hi;  .reg .pred p;  mov.b64 {lo, hi}, %rd532;  shfl.sync.down.b32 lo|p, lo, %r836, %r843, %r844;  shfl.sync.down.b32 hi|p, hi, %r836, %r843, %r844;  mov.b64 %rd534, {lo, hi};  @p add.s64 %rd534, %rd534, %rd532;}
	// end inline asm
	mov.b32 	%r839, 8;
	// begin inline asm
	{  .reg .u32 lo;  .reg .u32 hi;  .reg .pred p;  mov.b64 {lo, hi}, %rd534;  shfl.sync.down.b32 lo|p, lo, %r839, %r843, %r844;  shfl.sync.down.b32 hi|p, hi, %r839, %r843, %r844;  mov.b64 %rd536, {lo, hi};  @p add.s64 %rd536, %rd536, %rd534;}
	// end inline asm
	mov.b32 	%r842, 16;
	// begin inline asm
	{  .reg .u32 lo;  .reg .u32 hi;  .reg .pred p;  mov.b64 {lo, hi}, %rd536;  shfl.sync.down.b32 lo|p, lo, %r842, %r843, %r844;  shfl.sync.down.b32 hi|p, hi, %r842, %r843, %r844;  mov.b64 %rd538, {lo, hi};  @p add.s64 %rd538, %rd538, %rd536;}
	// end inline asm
	cvt.u32.u64 	%r845, %rd538;
	shfl.sync.idx.b32	%r846|%p48, %r845, 0, 31, -1;
	{ .reg .b32 tmp; mov.b64 {tmp, %r847}, %rd538; }
	shfl.sync.idx.b32	%r848|%p49, %r847, 0, 31, -1;
	cvt.u64.u32 	%rd540, %r848;
	shl.b64 	%rd541, %rd540, 32;
	cvt.u64.u32 	%rd542, %r846;
	or.b64  	%rd543, %rd541, %rd542;
	mul.lo.s64 	%rd38, %rd543, %rd9;
	add.s32 	%r34, %r22, 21;
	mov.u32 	%r3461, %r3525;
$L__BB1_25:
	mov.b64 	%rd1350, 0;
	mov.b32 	%r3462, 0;
$L__BB1_26:
	add.s32 	%r850, %r5, %r3462;
	ld.shared.v4.b32 	{%r851, %r852, %r853, %r854}, [%r850+128];
	shl.b32 	%r855, %r3462, 7;
	add.s32 	%r856, %r855, %r3461;
	cvt.u64.u32 	%rd545, %r856;
	add.s64 	%rd546, %rd37, %rd545;
	ld.global.nc.u8 	%rs74, [%rd546+303744];
	cvt.u32.u8 	%r857, %rs74;
	ld.global.nc.u8 	%rs75, [%rd546+303616];
	cvt.u32.u8 	%r858, %rs75;
	prmt.b32 	%r859, %r858, %r857, 0x3340U;
	ld.global.nc.u8 	%rs76, [%rd546+303488];
	cvt.u32.u8 	%r860, %rs76;
	ld.global.nc.u8 	%rs77, [%rd546+303360];
	cvt.u32.u8 	%r861, %rs77;
	prmt.b32 	%r862, %r861, %r860, 0x3340U;
	prmt.b32 	%r863, %r862, %r859, 0x5410U;
	mov.b32 	%r864, 0;
	dp4a.s32.s32 	%r865, %r863, %r851, %r864;
	ld.global.nc.u8 	%rs78, [%rd546+304256];
	cvt.u32.u8 	%r866, %rs78;
	ld.global.nc.u8 	%rs79, [%rd546+304128];
	cvt.u32.u8 	%r867, %rs79;
	prmt.b32 	%r868, %r867, %r866, 0x3340U;
	ld.global.nc.u8 	%rs80, [%rd546+304000];
	cvt.u32.u8 	%r869, %rs80;
	ld.global.nc.u8 	%rs81, [%rd546+303872];
	cvt.u32.u8 	%r870, %rs81;
	prmt.b32 	%r871, %r870, %r869, 0x3340U;
	prmt.b32 	%r872, %r871, %r868, 0x5410U;
	dp4a.s32.s32 	%r873, %r872, %r852, %r865;
	ld.global.nc.u8 	%rs82, [%rd546+304768];
	cvt.u32.u8 	%r874, %rs82;
	ld.global.nc.u8 	%rs83, [%rd546+304640];
	cvt.u32.u8 	%r875, %rs83;
	prmt.b32 	%r876, %r875, %r874, 0x3340U;
	ld.global.nc.u8 	%rs84, [%rd546+304512];
	cvt.u32.u8 	%r877, %rs84;
	ld.global.nc.u8 	%rs85, [%rd546+304384];
	cvt.u32.u8 	%r878, %rs85;
	prmt.b32 	%r879, %r878, %r877, 0x3340U;
	prmt.b32 	%r880, %r879, %r876, 0x5410U;
	dp4a.s32.s32 	%r881, %r880, %r853, %r873;
	ld.global.nc.u8 	%rs86, [%rd546+305280];
	cvt.u32.u8 	%r882, %rs86;
	ld.global.nc.u8 	%rs87, [%rd546+305152];
	cvt.u32.u8 	%r883, %rs87;
	prmt.b32 	%r884, %r883, %r882, 0x3340U;
	ld.global.nc.u8 	%rs88, [%rd546+305024];
	cvt.u32.u8 	%r885, %rs88;
	ld.global.nc.u8 	%rs89, [%rd546+304896];
	cvt.u32.u8 	%r886, %rs89;
	prmt.b32 	%r887, %r886, %r885, 0x3340U;
	prmt.b32 	%r888, %r887, %r884, 0x5410U;
	dp4a.s32.s32 	%r889, %r888, %r854, %r881;
	cvt.s64.s32 	%rd547, %r889;
	add.s64 	%rd1350, %rd547, %rd1350;
	add.s32 	%r3462, %r3462, 16;
	setp.ne.s32 	%p50, %r3462, 128;
	@%p50 bra 	$L__BB1_26;
	mad.lo.s32 	%r890, %r3461, -1640531527, %r34;
	shr.u32 	%r891, %r890, 16;
	xor.b32  	%r892, %r891, %r890;
	mul.lo.s32 	%r893, %r892, -2048144789;
	shr.u32 	%r894, %r893, 13;
	xor.b32  	%r895, %r894, %r893;
	mul.lo.s32 	%r896, %r895, -1028477387;
	shr.u32 	%r897, %r896, 16;
	xor.b32  	%r898, %r897, %r896;
	and.b32  	%r899, %r898, 1;
	setp.eq.b32 	%p51, %r899, 1;
	shr.u32 	%r900, %r898, 1;
	and.b32  	%r901, %r900, 31;
	neg.s32 	%r902, %r901;
	selp.b32 	%r903, %r901, %r902, %p51;
	cvt.s64.s32 	%rd548, %r903;
	mul.lo.s64 	%rd549, %rd38, %rd548;
	shr.s64 	%rd550, %rd549, 8;
	add.s64 	%rd551, %rd1350, %rd550;
	shr.s64 	%rd552, %rd551, 8;
	max.s64 	%rd553, %rd552, -127;
	min.s64 	%rd554, %rd553, 127;
	add.s32 	%r904, %r5, %r3461;
	st.shared.u8 	[%r904+896], %rd554;
	add.s32 	%r38, %r3461, 32;
	setp.lt.u32 	%p52, %r3461, 96;
	mov.u32 	%r3461, %r38;
	@%p52 bra 	$L__BB1_25;
	add.s32 	%r39, %r22, 150;
	mov.b64 	%rd1351, 0;
	mov.u32 	%r3463, %r3525;
$L__BB1_29:
	mad.lo.s32 	%r905, %r3463, -1640531527, %r39;
	shr.u32 	%r906, %r905, 16;
	xor.b32  	%r907, %r906, %r905;
	mul.lo.s32 	%r908, %r907, -2048144789;
	shr.u32 	%r909, %r908, 13;
	xor.b32  	%r910, %r909, %r908;
	mul.lo.s32 	%r911, %r910, -1028477387;
	shr.u32 	%r912, %r911, 16;
	xor.b32  	%r913, %r912, %r911;
	and.b32  	%r914, %r913, 1;
	setp.eq.b32 	%p53, %r914, 1;
	shr.u32 	%r915, %r913, 1;
	and.b32  	%r916, %r915, 31;
	neg.s32 	%r917, %r916;
	selp.b32 	%r918, %r916, %r917, %p53;
	add.s32 	%r919, %r5, %r3463;
	ld.shared.s8 	%r920, [%r919+256];
	mul.wide.s32 	%rd556, %r918, %r920;
	add.s64 	%rd1351, %rd556, %rd1351;
	add.s32 	%r41, %r3463, 32;
	setp.lt.u32 	%p54, %r3463, 96;
	mov.u32 	%r3463, %r41;
	@%p54 bra 	$L__BB1_29;
	mov.b32 	%r921, 1;
	mov.b32 	%r934, 31;
	mov.b32 	%r935, -1;
	// begin inline asm
	{  .reg .u32 lo;  .reg .u32 hi;  .reg .pred p;  mov.b64 {lo, hi}, %rd1351;  shfl.sync.down.b32 lo|p, lo, %r921, %r934, %r935;  shfl.sync.down.b32 hi|p, hi, %r921, %r934, %r935;  mov.b64 %rd557, {lo, hi};  @p add.s64 %rd557, %rd557, %rd1351;}
	// end inline asm
	mov.b32 	%r924, 2;
	// begin inline asm
	{  .reg .u32 lo;  .reg .u32 hi;  .reg .pred p;  mov.b64 {lo, hi}, %rd557;  shfl.sync.down.b32 lo|p, lo, %r924, %r934, %r935;  shfl.sync.down.b32 hi|p, hi, %r924, %r934, %r935;  mov.b64 %rd559, {lo, hi};  @p add.s64 %rd559, %rd559, %rd557;}
	// end inline asm
	mov.b32 	%r927, 4;
	// begin inline asm
	{  .reg .u32 lo;  .reg .u32 hi;  .reg .pred p;  mov.b64 {lo, hi}, %rd559;  shfl.sync.down.b32 lo|p, lo, %r927, %r934, %r935;  shfl.sync.down.b32 hi|p, hi, %r927, %r934, %r935;  mov.b64 %rd561, {lo, hi};  @p add.s64 %rd561, %rd561, %rd559;}
	// end inline asm
	mov.b32 	%r930, 8;
	// begin inline asm
	{  .reg .u32 lo;  .reg .u32 hi;  .reg .pred p;  mov.b64 {lo, hi}, %rd561;  shfl.sync.down.b32 lo|p, lo, %r930, %r934, %r935;  shfl.sync.down.b32 hi|p, hi, %r930, %r934, %r935;  mov.b64 %rd563, {lo, hi};  @p add.s64 %rd563, %rd563, %rd561;}
	// end inline asm
	mov.b32 	%r933, 16;
	// begin inline asm
	{  .reg .u32 lo;  .reg .u32 hi;  .reg .pred p;  mov.b64 {lo, hi}, %rd563;  shfl.sync.down.b32 lo|p, lo, %r933, %r934, %r935;  shfl.sync.down.b32 hi|p, hi, %r933, %r934, %r935;  mov.b64 %rd565, {lo, hi};  @p add.s64 %rd565, %rd565, %rd563;}
	// end inline asm
	cvt.u32.u64 	%r936, %rd565;
	shfl.sync.idx.b32	%r937|%p55, %r936, 0, 31, -1;
	{ .reg .b32 tmp; mov.b64 {tmp, %r938}, %rd565; }
	shfl.sync.idx.b32	%r939|%p56, %r938, 0, 31, -1;
	cvt.u64.u32 	%rd567, %r939;
	shl.b64 	%rd568, %rd567, 32;
	cvt.u64.u32 	%rd569, %r937;
	or.b64  	%rd570, %rd568, %rd569;
	mul.lo.s64 	%rd43, %rd570, %rd9;
	add.s32 	%r42, %r22, 22;
	mov.u32 	%r3464, %r3525;
$L__BB1_31:
	mov.b64 	%rd1352, 0;
	mov.b32 	%r3465, 0;
$L__BB1_32:
	add.s32 	%r941, %r5, %r3465;
	ld.shared.v4.b32 	{%r942, %r943, %r944, %r945}, [%r941+256];
	shl.b32 	%r946, %r3465, 7;
	add.s32 	%r947, %r946, %r3464;
	cvt.u64.u32 	%rd572, %r947;
	add.s64 	%rd573, %rd37, %rd572;
	ld.global.nc.u8 	%rs90, [%rd573+172672];
	cvt.u32.u8 	%r948, %rs90;
	ld.global.nc.u8 	%rs91, [%rd573+172544];
	cvt.u32.u8 	%r949, %rs91;
	prmt.b32 	%r950, %r949, %r948, 0x3340U;
	ld.global.nc.u8 	%rs92, [%rd573+172416];
	cvt.u32.u8 	%r951, %rs92;
	ld.global.nc.u8 	%rs93, [%rd573+172288];
	cvt.u32.u8 	%r952, %rs93;
	prmt.b32 	%r953, %r952, %r951, 0x3340U;
	prmt.b32 	%r954, %r953, %r950, 0x5410U;
	mov.b32 	%r955, 0;
	dp4a.s32.s32 	%r956, %r954, %r942, %r955;
	ld.global.nc.u8 	%rs94, [%rd573+173184];
	cvt.u32.u8 	%r957, %rs94;
	ld.global.nc.u8 	%rs95, [%rd573+173056];
	cvt.u32.u8 	%r958, %rs95;
	prmt.b32 	%r959, %r958, %r957, 0x3340U;
	ld.global.nc.u8 	%rs96, [%rd573+172928];
	cvt.u32.u8 	%r960, %rs96;
	ld.global.nc.u8 	%rs97, [%rd573+172800];
	cvt.u32.u8 	%r961, %rs97;
	prmt.b32 	%r962, %r961, %r960, 0x3340U;
	prmt.b32 	%r963, %r962, %r959, 0x5410U;
	dp4a.s32.s32 	%r964, %r963, %r943, %r956;
	ld.global.nc.u8 	%rs98, [%rd573+173696];
	cvt.u32.u8 	%r965, %rs98;
	ld.global.nc.u8 	%rs99, [%rd573+173568];
	cvt.u32.u8 	%r966, %rs99;
	prmt.b32 	%r967, %r966, %r965, 0x3340U;
	ld.global.nc.u8 	%rs100, [%rd573+173440];
	cvt.u32.u8 	%r968, %rs100;
	ld.global.nc.u8 	%rs101, [%rd573+173312];
	cvt.u32.u8 	%r969, %rs101;
	prmt.b32 	%r970, %r969, %r968, 0x3340U;
	prmt.b32 	%r971, %r970, %r967, 0x5410U;
	dp4a.s32.s32 	%r972, %r971, %r944, %r964;
	ld.global.nc.u8 	%rs102, [%rd573+174208];
	cvt.u32.u8 	%r973, %rs102;
	ld.global.nc.u8 	%rs103, [%rd573+174080];
	cvt.u32.u8 	%r974, %rs103;
	prmt.b32 	%r975, %r974, %r973, 0x3340U;
	ld.global.nc.u8 	%rs104, [%rd573+173952];
	cvt.u32.u8 	%r976, %rs104;
	ld.global.nc.u8 	%rs105, [%rd573+173824];
	cvt.u32.u8 	%r977, %rs105;
	prmt.b32 	%r978, %r977, %r976, 0x3340U;
	prmt.b32 	%r979, %r978, %r975, 0x5410U;
	dp4a.s32.s32 	%r980, %r979, %r945, %r972;
	cvt.s64.s32 	%rd574, %r980;
	add.s64 	%rd1352, %rd574, %rd1352;
	add.s32 	%r3465, %r3465, 16;
	setp.ne.s32 	%p57, %r3465, 128;
	@%p57 bra 	$L__BB1_32;
	mad.lo.s32 	%r981, %r3464, -1640531527, %r42;
	shr.u32 	%r982, %r981, 16;
	xor.b32  	%r983, %r982, %r981;
	mul.lo.s32 	%r984, %r983, -2048144789;
	shr.u32 	%r985, %r984, 13;
	xor.b32  	%r986, %r985, %r984;
	mul.lo.s32 	%r987, %r986, -1028477387;
	shr.u32 	%r988, %r987, 16;
	xor.b32  	%r989, %r988, %r987;
	and.b32  	%r990, %r989, 1;
	setp.eq.b32 	%p58, %r990, 1;
	shr.u32 	%r991, %r989, 1;
	and.b32  	%r992, %r991, 31;
	neg.s32 	%r993, %r992;
	selp.b32 	%r994, %r992, %r993, %p58;
	cvt.s64.s32 	%rd575, %r994;
	mul.lo.s64 	%rd576, %rd43, %rd575;
	shr.s64 	%rd577, %rd576, 8;
	add.s64 	%rd578, %rd1352, %rd577;
	shr.s64 	%rd579, %rd578, 8;
	max.s64 	%rd580, %rd579, -127;
	min.s64 	%rd581, %rd580, 127;
	add.s32 	%r995, %r5, %r3464;
	st.shared.u8 	[%r995+1024], %rd581;
	add.s32 	%r46, %r3464, 32;
	setp.lt.u32 	%p59, %r3464, 96;
	mov.u32 	%r3464, %r46;
	@%p59 bra 	$L__BB1_31;
	add.s32 	%r47, %r22, 151;
	mov.b64 	%rd1353, 0;
	mov.u32 	%r3466, %r3525;
$L__BB1_35:
	mad.lo.s32 	%r996, %r3466, -1640531527, %r47;
	shr.u32 	%r997, %r996, 16;
	xor.b32  	%r998, %r997, %r996;
	mul.lo.s32 	%r999, %r998, -2048144789;
	shr.u32 	%r1000, %r999, 13;
	xor.b32  	%r1001, %r1000, %r999;
	mul.lo.s32 	%r1002, %r1001, -1028477387;
	shr.u32 	%r1003, %r1002, 16;
	xor.b32  	%r1004, %r1003, %r1002;
	and.b32  	%r1005, %r1004, 1;
	setp.eq.b32 	%p60, %r1005, 1;
	shr.u32 	%r1006, %r1004, 1;
	and.b32  	%r1007, %r1006, 31;
	neg.s32 	%r1008, %r1007;
	selp.b32 	%r1009, %r1007, %r1008, %p60;
	add.s32 	%r1010, %r5, %r3466;
	ld.shared.s8 	%r1011, [%r1010+384];
	mul.wide.s32 	%rd583, %r1009, %r1011;
	add.s64 	%rd1353, %rd583, %rd1353;
	add.s32 	%r49, %r3466, 32;
	setp.lt.u32 	%p61, %r3466, 96;
	mov.u32 	%r3466, %r49;
	@%p61 bra 	$L__BB1_35;
	mov.b32 	%r1012, 1;
	mov.b32 	%r1025, 31;
	mov.b32 	%r1026, -1;
	// begin inline asm
	{  .reg .u32 lo;  .reg .u32 hi;  .reg .pred p;  mov.b64 {lo, hi}, %rd1353;  shfl.sync.down.b32 lo|p, lo, %r1012, %r1025, %r1026;  shfl.sync.down.b32 hi|p, hi, %r1012, %r1025, %r1026;  mov.b64 %rd584, {lo, hi};  @p add.s64 %rd584, %rd584, %rd1353;}
	// end inline asm
	mov.b32 	%r1015, 2;
	// begin inline asm
	{  .reg .u32 lo;  .reg .u32 hi;  .reg .pred p;  mov.b64 {lo, hi}, %rd584;  shfl.sync.down.b32 lo|p, lo, %r1015, %r1025, %r1026;  shfl.sync.down.b32 hi|p, hi, %r1015, %r1025, %r1026;  mov.b64 %rd586, {lo, hi};  @p add.s64 %rd586, %rd586, %rd584;}
	// end inline asm
	mov.b32 	%r1018, 4;
	// begin inline asm
	{  .reg .u32 lo;  .reg .u32 hi;  .reg .pred p;  mov.b64 {lo, hi}, %rd586;  shfl.sync.down.b32 lo|p, lo, %r1018, %r1025, %r1026;  shfl.sync.down.b32 hi|p, hi, %r1018, %r1025, %r1026;  mov.b64 %rd588, {lo, hi};  @p add.s64 %rd588, %rd588, %rd586;}
	// end inline asm
	mov.b32 	%r1021, 8;
	// begin inline asm
	{  .reg .u32 lo;  .reg .u32 hi;  .reg .pred p;  mov.b64 {lo, hi}, %rd588;  shfl.sync.down.b32 lo|p, lo, %r1021, %r1025, %r1026;  shfl.sync.down.b32 hi|p, hi, %r1021, %r1025, %r1026;  mov.b64 %rd590, {lo, hi};  @p add.s64 %rd590, %rd590, %rd588;}
	// end inline asm
	mov.b32 	%r1024, 16;
	// begin inline asm
	{  .reg .u32 lo;  .reg .u32 hi;  .reg .pred p;  mov.b64 {lo, hi}, %rd590;  shfl.sync.down.b32 lo|p, lo, %r1024, %r1025, %r1026;  shfl.sync.down.b32 hi|p, hi, %r1024, %r1025, %r1026;  mov.b64 %rd592, {lo, hi};  @p add.s64 %rd592, %rd592, %rd590;}
	// end inline asm
	cvt.u32.u64 	%r1027, %rd592;
	shfl.sync.idx.b32	%r1028|%p62, %r1027, 0, 31, -1;
	{ .reg .b32 tmp; mov.b64 {tmp, %r1029}, %rd592; }
	shfl.sync.idx.b32	%r1030|%p63, %r1029, 0, 31, -1;
	cvt.u64.u32 	%rd594, %r1030;
	shl.b64 	%rd595, %rd594, 32;
	cvt.u64.u32 	%rd596, %r1028;
	or.b64  	%rd597, %rd595, %rd596;
	mul.lo.s64 	%rd48, %rd597, %rd9;
	add.s32 	%r50, %r22, 23;
	mov.u32 	%r3467, %r3525;
$L__BB1_37:
	mov.b64 	%rd1354, 0;
	mov.b32 	%r3468, 0;
$L__BB1_38:
	add.s32 	%r1032, %r5, %r3468;
	ld.shared.v4.b32 	{%r1033, %r1034, %r1035, %r1036}, [%r1032+384];
	shl.b32 	%r1037, %r3468, 7;
	add.s32 	%r1038, %r1037, %r3467;
	cvt.u64.u32 	%rd599, %r1038;
	add.s64 	%rd600, %rd37, %rd599;
	ld.global.nc.u8 	%rs106, [%rd600+238208];
	cvt.u32.u8 	%r1039, %rs106;
	ld.global.nc.u8 	%rs107, [%rd600+238080];
	cvt.u32.u8 	%r1040, %rs107;
	prmt.b32 	%r1041, %r1040, %r1039, 0x3340U;
	ld.global.nc.u8 	%rs108, [%rd600+237952];
	cvt.u32.u8 	%r1042, %rs108;
	ld.global.nc.u8 	%rs109, [%rd600+237824];
	cvt.u32.u8 	%r1043, %rs109;
	prmt.b32 	%r1044, %r1043, %r1042, 0x3340U;
	prmt.b32 	%r1045, %r1044, %r1041, 0x5410U;
	mov.b32 	%r1046, 0;
	dp4a.s32.s32 	%r1047, %r1045, %r1033, %r1046;
	ld.global.nc.u8 	%rs110, [%rd600+238720];
	cvt.u32.u8 	%r1048, %rs110;
	ld.global.nc.u8 	%rs111, [%rd600+238592];
	cvt.u32.u8 	%r1049, %rs111;
	prmt.b32 	%r1050, %r1049, %r1048, 0x3340U;
	ld.global.nc.u8 	%rs112, [%rd600+238464];
	cvt.u32.u8 	%r1051, %rs112;
	ld.global.nc.u8 	%rs113, [%rd600+238336];
	cvt.u32.u8 	%r1052, %rs113;
	prmt.b32 	%r1053, %r1052, %r1051, 0x3340U;
	prmt.b32 	%r1054, %r1053, %r1050, 0x5410U;
	dp4a.s32.s32 	%r1055, %r1054, %r1034, %r1047;
	ld.global.nc.u8 	%rs114, [%rd600+239232];
	cvt.u32.u8 	%r1056, %rs114;
	ld.global.nc.u8 	%rs115, [%rd600+239104];
	cvt.u32.u8 	%r1057, %rs115;
	prmt.b32 	%r1058, %r1057, %r1056, 0x3340U;
	ld.global.nc.u8 	%rs116, [%rd600+238976];
	cvt.u32.u8 	%r1059, %rs116;
	ld.global.nc.u8 	%rs117, [%rd600+238848];
	cvt.u32.u8 	%r1060, %rs117;
	prmt.b32 	%r1061, %r1060, %r1059, 0x3340U;
	prmt.b32 	%r1062, %r1061, %r1058, 0x5410U;
	dp4a.s32.s32 	%r1063, %r1062, %r1035, %r1055;
	ld.global.nc.u8 	%rs118, [%rd600+239744];
	cvt.u32.u8 	%r1064, %rs118;
	ld.global.nc.u8 	%rs119, [%rd600+239616];
	cvt.u32.u8 	%r1065, %rs119;
	prmt.b32 	%r1066, %r1065, %r1064, 0x3340U;
	ld.global.nc.u8 	%rs120, [%rd600+239488];
	cvt.u32.u8 	%r1067, %rs120;
	ld.global.nc.u8 	%rs121, [%rd600+239360];
	cvt.u32.u8 	%r1068, %rs121;
	prmt.b32 	%r1069, %r1068, %r1067, 0x3340U;
	prmt.b32 	%r1070, %r1069, %r1066, 0x5410U;
	dp4a.s32.s32 	%r1071, %r1070, %r1036, %r1063;
	cvt.s64.s32 	%rd601, %r1071;
	add.s64 	%rd1354, %rd601, %rd1354;
	add.s32 	%r3468, %r3468, 16;
	setp.ne.s32 	%p64, %r3468, 128;
	@%p64 bra 	$L__BB1_38;
	mad.lo.s32 	%r1072, %r3467, -1640531527, %r50;
	shr.u32 	%r1073, %r1072, 16;
	xor.b32  	%r1074, %r1073, %r1072;
	mul.lo.s32 	%r1075, %r1074, -2048144789;
	shr.u32 	%r1076, %r1075, 13;
	xor.b32  	%r1077, %r1076, %r1075;
	mul.lo.s32 	%r1078, %r1077, -1028477387;
	shr.u32 	%r1079, %r1078, 16;
	xor.b32  	%r1080, %r1079, %r1078;
	and.b32  	%r1081, %r1080, 1;
	setp.eq.b32 	%p65, %r1081, 1;
	shr.u32 	%r1082, %r1080, 1;
	and.b32  	%r1083, %r1082, 31;
	neg.s32 	%r1084, %r1083;
	selp.b32 	%r1085, %r1083, %r1084, %p65;
	cvt.s64.s32 	%rd602, %r1085;
	mul.lo.s64 	%rd603, %rd48, %rd602;
	shr.s64 	%rd604, %rd603, 8;
	add.s64 	%rd605, %rd1354, %rd604;
	shr.s64 	%rd606, %rd605, 8;
	max.s64 	%rd607, %rd606, -127;
	min.s64 	%rd608, %rd607, 127;
	add.s32 	%r1086, %r5, %r3467;
	st.shared.u8 	[%r1086+1152], %rd608;
	add.s32 	%r54, %r3467, 32;
	setp.lt.u32 	%p66, %r3467, 96;
	mov.u32 	%r3467, %r54;
	@%p66 bra 	$L__BB1_37;
	bar.warp.sync 	-1;
	add.s32 	%r55, %r22, 136;
	mov.b64 	%rd1355, 0;
	mov.u32 	%r3469, %r3525;
$L__BB1_41:
	mad.lo.s32 	%r1087, %r3469, -1640531527, %r55;
	shr.u32 	%r1088, %r1087, 16;
	xor.b32  	%r1089, %r1088, %r1087;
	mul.lo.s32 	%r1090, %r1089, -2048144789;
	shr.u32 	%r1091, %r1090, 13;
	xor.b32  	%r1092, %r1091, %r1090;
	mul.lo.s32 	%r1093, %r1092, -1028477387;
	shr.u32 	%r1094, %r1093, 16;
	xor.b32  	%r1095, %r1094, %r1093;
	and.b32  	%r1096, %r1095, 1;
	setp.eq.b32 	%p67, %r1096, 1;
	shr.u32 	%r1097, %r1095, 1;
	and.b32  	%r1098, %r1097, 31;
	neg.s32 	%r1099, %r1098;
	selp.b32 	%r1100, %r1098, %r1099, %p67;
	add.s32 	%r1101, %r5, %r3469;
	ld.shared.s8 	%r1102, [%r1101+512];
	mul.wide.s32 	%rd610, %r1100, %r1102;
	add.s64 	%rd1355, %rd610, %rd1355;
	add.s32 	%r57, %r3469, 32;
	setp.lt.u32 	%p68, %r3469, 96;
	mov.u32 	%r3469, %r57;
	@%p68 bra 	$L__BB1_41;
	mad.lo.s64 	%rd53, %rd26, -12288, %rd37;
	mov.b32 	%r1103, 1;
	mov.b32 	%r1116, 31;
	mov.b32 	%r1117, -1;
	// begin inline asm
	{  .reg .u32 lo;  .reg .u32 hi;  .reg .pred p;  mov.b64 {lo, hi}, %rd1355;  shfl.sync.down.b32 lo|p, lo, %r1103, %r1116, %r1117;  shfl.sync.down.b32 hi|p, hi, %r1103, %r1116, %r1117;  mov.b64 %rd611, {lo, hi};  @p add.s64 %rd611, %rd611, %rd1355;}
	// end inline asm
	mov.b32 	%r1106, 2;
	// begin inline asm
	{  .reg .u32 lo;  .reg .u32 hi;  .reg .pred p;  mov.b64 {lo, hi}, %rd611;  shfl.sync.down.b32 lo|p, lo, %r1106, %r1116, %r1117;  shfl.sync.down.b32 hi|p, hi, %r1106, %r1116, %r1117;  mov.b64 %rd613, {lo, hi};  @p add.s64 %rd613, %rd613, %rd611;}
	// end inline asm
	mov.b32 	%r1109, 4;
	// begin inline asm
	{  .reg .u32 lo;  .reg .u32 hi;  .reg .pred p;  mov.b64 {lo, hi}, %rd613;  shfl.sync.down.b32 lo|p, lo, %r1109, %r1116, %r1117;  shfl.sync.down.b32 hi|p, hi, %r1109, %r1116, %r1117;  mov.b64 %rd615, {lo, hi};  @p add.s64 %rd615, %rd615, %rd613;}
	// end inline asm
	mov.b32 	%r1112, 8;
	// begin inline asm
	{  .reg .u32 lo;  .reg .u32 hi;  .reg .pred p;  mov.b64 {lo, hi}, %rd615;  shfl.sync.down.b32 lo|p, lo, %r1112, %r1116, %r1117;  shfl.sync.down.b32 hi|p, hi, %r1112, %r1116, %r1117;  mov.b64 %rd617, {lo, hi};  @p add.s64 %rd617, %rd617, %rd615;}
	// end inline asm
	mov.b32 	%r1115, 16;
	// begin inline asm
	{  .reg .u32 lo;  .reg .u32 hi;  .reg .pred p;  mov.b64 {lo, hi}, %rd617;  shfl.sync.down.b32 lo|p, lo, %r1115, %r1116, %r1117;  shfl.sync.down.b32 hi|p, hi, %r1115, %r1116, %r1117;  mov.b64 %rd619, {lo, hi};  @p add.s64 %rd619, %rd619, %rd617;}
	// end inline asm
	cvt.u32.u64 	%r1119, %rd619;
	shfl.sync.idx.b32	%r58|%p69, %r1119, 0, 31, -1;
	{ .reg .b32 tmp; mov.b64 {tmp, %r1120}, %rd619; }
	shfl.sync.idx.b32	%r59|%p70, %r1120, 0, 31, -1;
	mov.b64 	%rd1356, 0;
	mov.b32 	%r3470, 0;
$L__BB1_43:
	add.s32 	%r1121, %r5, %r3470;
	ld.shared.v4.b32 	{%r1122, %r1123, %r1124, %r1125}, [%r1121+512];
	shl.b32 	%r1126, %r3470, 5;
	or.b32  	%r1127, %r1126, %r3525;
	cvt.u64.u32 	%rd622, %r1127;
	add.s64 	%rd623, %rd53, %rd622;
	ld.global.nc.u8 	%rs122, [%rd623+38752];
	cvt.u32.u8 	%r1128, %rs122;
	ld.global.nc.u8 	%rs123, [%rd623+38720];
	cvt.u32.u8 	%r1129, %rs123;
	prmt.b32 	%r1130, %r1129, %r1128, 0x3340U;
	ld.global.nc.u8 	%rs124, [%rd623+38688];
	cvt.u32.u8 	%r1131, %rs124;
	ld.global.nc.u8 	%rs125, [%rd623+38656];
	cvt.u32.u8 	%r1132, %rs125;
	prmt.b32 	%r1133, %r1132, %r1131, 0x3340U;
	prmt.b32 	%r1134, %r1133, %r1130, 0x5410U;
	mov.b32 	%r1135, 0;
	dp4a.s32.s32 	%r1136, %r1134, %r1122, %r1135;
	ld.global.nc.u8 	%rs126, [%rd623+38880];
	cvt.u32.u8 	%r1137, %rs126;
	ld.global.nc.u8 	%rs127, [%rd623+38848];
	cvt.u32.u8 	%r1138, %rs127;
	prmt.b32 	%r1139, %r1138, %r1137, 0x3340U;
	ld.global.nc.u8 	%rs128, [%rd623+38816];
	cvt.u32.u8 	%r1140, %rs128;
	ld.global.nc.u8 	%rs129, [%rd623+38784];
	cvt.u32.u8 	%r1141, %rs129;
	prmt.b32 	%r1142, %r1141, %r1140, 0x3340U;
	prmt.b32 	%r1143, %r1142, %r1139, 0x5410U;
	dp4a.s32.s32 	%r1144, %r1143, %r1123, %r1136;
	ld.global.nc.u8 	%rs130, [%rd623+39008];
	cvt.u32.u8 	%r1145, %rs130;
	ld.global.nc.u8 	%rs131, [%rd623+38976];
	cvt.u32.u8 	%r1146, %rs131;
	prmt.b32 	%r1147, %r1146, %r1145, 0x3340U;
	ld.global.nc.u8 	%rs132, [%rd623+38944];
	cvt.u32.u8 	%r1148, %rs132;
	ld.global.nc.u8 	%rs133, [%rd623+38912];
	cvt.u32.u8 	%r1149, %rs133;
	prmt.b32 	%r1150, %r1149, %r1148, 0x3340U;
	prmt.b32 	%r1151, %r1150, %r1147, 0x5410U;
	dp4a.s32.s32 	%r1152, %r1151, %r1124, %r1144;
	ld.global.nc.u8 	%rs134, [%rd623+39136];
	cvt.u32.u8 	%r1153, %rs134;
	ld.global.nc.u8 	%rs135, [%rd623+39104];
	cvt.u32.u8 	%r1154, %rs135;
	prmt.b32 	%r1155, %r1154, %r1153, 0x3340U;
	ld.global.nc.u8 	%rs136, [%rd623+39072];
	cvt.u32.u8 	%r1156, %rs136;
	ld.global.nc.u8 	%rs137, [%rd623+39040];
	cvt.u32.u8 	%r1157, %rs137;
	prmt.b32 	%r1158, %r1157, %r1156, 0x3340U;
	prmt.b32 	%r1159, %r1158, %r1155, 0x5410U;
	dp4a.s32.s32 	%r1160, %r1159, %r1125, %r1152;
	cvt.s64.s32 	%rd624, %r1160;
	add.s64 	%rd1356, %rd624, %rd1356;
	add.s32 	%r3470, %r3470, 16;
	setp.ne.s32 	%p71, %r3470, 128;
	@%p71 bra 	$L__BB1_43;
	add.s32 	%r1176, %r29, %r22;
	add.s32 	%r62, %r1176, 8;
	shr.u32 	%r1177, %r62, 16;
	xor.b32  	%r1178, %r1177, %r62;
	mul.lo.s32 	%r1179, %r1178, -2048144789;
	shr.u32 	%r1180, %r1179, 13;
	xor.b32  	%r1181, %r1180, %r1179;
	mul.lo.s32 	%r1182, %r1181, -1028477387;
	shr.u32 	%r1183, %r1182, 16;
	xor.b32  	%r1184, %r1183, %r1182;
	and.b32  	%r1185, %r1184, 1;
	setp.eq.b32 	%p72, %r1185, 1;
	shr.u32 	%r1186, %r1184, 1;
	and.b32  	%r1187, %r1186, 31;
	neg.s32 	%r1188, %r1187;
	selp.b32 	%r1189, %r1187, %r1188, %p72;
	cvt.s64.s32 	%rd635, %r1189;
	cvt.u64.u32 	%rd636, %r58;
	cvt.u64.u32 	%rd637, %r59;
	shl.b64 	%rd638, %rd637, 32;
	or.b64  	%rd639, %rd638, %rd636;
	mul.lo.s64 	%rd640, %rd639, %rd9;
	mul.lo.s64 	%rd641, %rd640, %rd635;
	shr.s64 	%rd642, %rd641, 8;
	add.s64 	%rd643, %rd1356, %rd642;
	shr.s64 	%rd644, %rd643, 8;
	max.s64 	%rd645, %rd644, -127;
	min.s64 	%rd646, %rd645, 127;
	st.shared.u8 	[%r28+2176], %rd646;
	bar.warp.sync 	-1;
	ld.shared.s8 	%rd647, [%r28+2176];
	mov.u64 	%rd648, d_TANH_TABLE;
	add.s64 	%rd649, %rd648, %rd647;
	ld.const.u8 	%rs138, [%rd649+128];
	st.shared.u8 	[%r28+2176], %rs138;
	bar.warp.sync 	-1;
	add.s32 	%r63, %r22, 9;
	add.s32 	%r1190, %r1176, 41;
	shr.u32 	%r1191, %r1190, 16;
	xor.b32  	%r1192, %r1191, %r1190;
	mul.lo.s32 	%r1193, %r1192, -2048144789;
	shr.u32 	%r1194, %r1193, 13;
	xor.b32  	%r1195, %r1194, %r1193;
	mul.lo.s32 	%r1196, %r1195, -1028477387;
	shr.u32 	%r1197, %r1196, 16;
	xor.b32  	%r1198, %r1197, %r1196;
	and.b32  	%r1199, %r1198, 1;
	setp.eq.b32 	%p73, %r1199, 1;
	shr.u32 	%r1200, %r1198, 1;
	and.b32  	%r1201, %r1200, 31;
	neg.s32 	%r1202, %r1201;
	selp.b32 	%r1203, %r1201, %r1202, %p73;
	ld.shared.s8 	%r1204, [%r28+2176];
	mul.wide.s32 	%rd626, %r1203, %r1204;
	mov.b32 	%r1161, 1;
	mov.b32 	%r1174, 31;
	mov.b32 	%r1175, -1;
	// begin inline asm
	{  .reg .u32 lo;  .reg .u32 hi;  .reg .pred p;  mov.b64 {lo, hi}, %rd626;  shfl.sync.down.b32 lo|p, lo, %r1161, %r1174, %r1175;  shfl.sync.down.b32 hi|p, hi, %r1161, %r1174, %r1175;  mov.b64 %rd625, {lo, hi};  @p add.s64 %rd625, %rd625, %rd626;}
	// end inline asm
	mov.b32 	%r1164, 2;
	// begin inline asm
	{  .reg .u32 lo;  .reg .u32 hi;  .reg .pred p;  mov.b64 {lo, hi}, %rd625;  shfl.sync.down.b32 lo|p, lo, %r1164, %r1174, %r1175;  shfl.sync.down.b32 hi|p, hi, %r1164, %r1174, %r1175;  mov.b64 %rd627, {lo, hi};  @p add.s64 %rd627, %rd627, %rd625;}
	// end inline asm
	mov.b32 	%r1167, 4;
	// begin inline asm
	{  .reg .u32 lo;  .reg .u32 hi;  .reg .pred p;  mov.b64 {lo, hi}, %rd627;  shfl.sync.down.b32 lo|p, lo, %r1167, %r1174, %r1175;  shfl.sync.down.b32 hi|p, hi, %r1167, %r1174, %r1175;  mov.b64 %rd629, {lo, hi};  @p add.s64 %rd629, %rd629, %rd627;}
	// end inline asm
	mov.b32 	%r1170, 8;
	// begin inline asm
	{  .reg .u32 lo;  .reg .u32 hi;  .reg .pred p;  mov.b64 {lo, hi}, %rd629;  shfl.sync.down.b32 lo|p, lo, %r1170, %r1174, %r1175;  shfl.sync.down.b32 hi|p, hi, %r1170, %r1174, %r1175;  mov.b64 %rd631, {lo, hi};  @p add.s64 %rd631, %rd631, %rd629;}
	// end inline asm
	mov.b32 	%r1173, 16;
	// begin inline asm
	{  .reg .u32 lo;  .reg .u32 hi;  .reg .pred p;  mov.b64 {lo, hi}, %rd631;  shfl.sync.down.b32 lo|p, lo, %r1173, %r1174, %r1175;  shfl.sync.down.b32 hi|p, hi, %r1173, %r1174, %r1175;  mov.b64 %rd633, {lo, hi};  @p add.s64 %rd633, %rd633, %rd631;}
	// end inline asm
	cvt.u32.u64 	%r1205, %rd633;
	shfl.sync.idx.b32	%r1206|%p74, %r1205, 0, 31, -1;
	{ .reg .b32 tmp; mov.b64 {tmp, %r1207}, %rd633; }
	shfl.sync.idx.b32	%r1208|%p75, %r1207, 0, 31, -1;
	cvt.u64.u32 	%rd650, %r1208;
	shl.b64 	%rd651, %rd650, 32;
	cvt.u64.u32 	%rd652, %r1206;
	or.b64  	%rd653, %rd651, %rd652;
	mul.lo.s64 	%rd56, %rd653, %rd9;
	mov.u32 	%r3471, %r3525;
$L__BB1_45:
	ld.shared.v4.b32 	{%r1209, %r1210, %r1211, %r1212}, [%r5+2176];
	cvt.u64.u32 	%rd654, %r3471;
	add.s64 	%rd655, %rd53, %rd654;
	ld.global.nc.u8 	%rs139, [%rd655+55424];
	cvt.u32.u8 	%r1213, %rs139;
	ld.global.nc.u8 	%rs140, [%rd655+55296];
	cvt.u32.u8 	%r1214, %rs140;
	prmt.b32 	%r1215, %r1214, %r1213, 0x3340U;
	ld.global.nc.u8 	%rs141, [%rd655+55168];
	cvt.u32.u8 	%r1216, %rs141;
	ld.global.nc.u8 	%rs142, [%rd655+55040];
	cvt.u32.u8 	%r1217, %rs142;
	prmt.b32 	%r1218, %r1217, %r1216, 0x3340U;
	prmt.b32 	%r1219, %r1218, %r1215, 0x5410U;
	mov.b32 	%r1220, 0;
	dp4a.s32.s32 	%r1221, %r1219, %r1209, %r1220;
	ld.global.nc.u8 	%rs143, [%rd655+55936];
	cvt.u32.u8 	%r1222, %rs143;
	ld.global.nc.u8 	%rs144, [%rd655+55808];
	cvt.u32.u8 	%r1223, %rs144;
	prmt.b32 	%r1224, %r1223, %r1222, 0x3340U;
	ld.global.nc.u8 	%rs145, [%rd655+55680];
	cvt.u32.u8 	%r1225, %rs145;
	ld.global.nc.u8 	%rs146, [%rd655+55552];
	cvt.u32.u8 	%r1226, %rs146;
	prmt.b32 	%r1227, %r1226, %r1225, 0x3340U;
	prmt.b32 	%r1228, %r1227, %r1224, 0x5410U;
	dp4a.s32.s32 	%r1229, %r1228, %r1210, %r1221;
	ld.global.nc.u8 	%rs147, [%rd655+56448];
	cvt.u32.u8 	%r1230, %rs147;
	ld.global.nc.u8 	%rs148, [%rd655+56320];
	cvt.u32.u8 	%r1231, %rs148;
	prmt.b32 	%r1232, %r1231, %r1230, 0x3340U;
	ld.global.nc.u8 	%rs149, [%rd655+56192];
	cvt.u32.u8 	%r1233, %rs149;
	ld.global.nc.u8 	%rs150, [%rd655+56064];
	cvt.u32.u8 	%r1234, %rs150;
	prmt.b32 	%r1235, %r1234, %r1233, 0x3340U;
	prmt.b32 	%r1236, %r1235, %r1232, 0x5410U;
	dp4a.s32.s32 	%r1237, %r1236, %r1211, %r1229;
	ld.global.nc.u8 	%rs151, [%rd655+56960];
	cvt.u32.u8 	%r1238, %rs151;
	ld.global.nc.u8 	%rs152, [%rd655+56832];
	cvt.u32.u8 	%r1239, %rs152;
	prmt.b32 	%r1240, %r1239, %r1238, 0x3340U;
	ld.global.nc.u8 	%rs153, [%rd655+56704];
	cvt.u32.u8 	%r1241, %rs153;
	ld.global.nc.u8 	%rs154, [%rd655+56576];
	cvt.u32.u8 	%r1242, %rs154;
	prmt.b32 	%r1243, %r1242, %r1241, 0x3340U;
	prmt.b32 	%r1244, %r1243, %r1240, 0x5410U;
	dp4a.s32.s32 	%r1245, %r1244, %r1212, %r1237;
	ld.shared.v4.b32 	{%r1246, %r1247, %r1248, %r1249}, [%r5+2192];
	ld.global.nc.u8 	%rs155, [%rd655+57472];
	cvt.u32.u8 	%r1250, %rs155;
	ld.global.nc.u8 	%rs156, [%rd655+57344];
	cvt.u32.u8 	%r1251, %rs156;
	prmt.b32 	%r1252, %r1251, %r1250, 0x3340U;
	ld.global.nc.u8 	%rs157, [%rd655+57216];
	cvt.u32.u8 	%r1253, %rs157;
	ld.global.nc.u8 	%rs158, [%rd655+57088];
	cvt.u32.u8 	%r1254, %rs158;
	prmt.b32 	%r1255, %r1254, %r1253, 0x3340U;
	prmt.b32 	%r1256, %r1255, %r1252, 0x5410U;
	dp4a.s32.s32 	%r1257, %r1256, %r1246, %r1245;
	ld.global.nc.u8 	%rs159, [%rd655+57984];
	cvt.u32.u8 	%r1258, %rs159;
	ld.global.nc.u8 	%rs160, [%rd655+57856];
	cvt.u32.u8 	%r1259, %rs160;
	prmt.b32 	%r1260, %r1259, %r1258, 0x3340U;
	ld.global.nc.u8 	%rs161, [%rd655+57728];
	cvt.u32.u8 	%r1261, %rs161;
	ld.global.nc.u8 	%rs162, [%rd655+57600];
	cvt.u32.u8 	%r1262, %rs162;
	prmt.b32 	%r1263, %r1262, %r1261, 0x3340U;
	prmt.b32 	%r1264, %r1263, %r1260, 0x5410U;
	dp4a.s32.s32 	%r1265, %r1264, %r1247, %r1257;
	ld.global.nc.u8 	%rs163, [%rd655+58496];
	cvt.u32.u8 	%r1266, %rs163;
	ld.global.nc.u8 	%rs164, [%rd655+58368];
	cvt.u32.u8 	%r1267, %rs164;
	prmt.b32 	%r1268, %r1267, %r1266, 0x3340U;
	ld.global.nc.u8 	%rs165, [%rd655+58240];
	cvt.u32.u8 	%r1269, %rs165;
	ld.global.nc.u8 	%rs166, [%rd655+58112];
	cvt.u32.u8 	%r1270, %rs166;
	prmt.b32 	%r1271, %r1270, %r1269, 0x3340U;
	prmt.b32 	%r1272, %r1271, %r1268, 0x5410U;
	dp4a.s32.s32 	%r1273, %r1272, %r1248, %r1265;
	ld.global.nc.u8 	%rs167, [%rd655+59008];
	cvt.u32.u8 	%r1274, %rs167;
	ld.global.nc.u8 	%rs168, [%rd655+58880];
	cvt.u32.u8 	%r1275, %rs168;
	prmt.b32 	%r1276, %r1275, %r1274, 0x3340U;
	ld.global.nc.u8 	%rs169, [%rd655+58752];
	cvt.u32.u8 	%r1277, %rs169;
	ld.global.nc.u8 	%rs170, [%rd655+58624];
	cvt.u32.u8 	%r1278, %rs170;
	prmt.b32 	%r1279, %r1278, %r1277, 0x3340U;
	prmt.b32 	%r1280, %r1279, %r1276, 0x5410U;
	dp4a.s32.s32 	%r1281, %r1280, %r1249, %r1273;
	mad.lo.s32 	%r1282, %r3471, -1640531527, %r63;
	shr.u32 	%r1283, %r1282, 16;
	xor.b32  	%r1284, %r1283, %r1282;
	mul.lo.s32 	%r1285, %r1284, -2048144789;
	shr.u32 	%r1286, %r1285, 13;
	xor.b32  	%r1287, %r1286, %r1285;
	mul.lo.s32 	%r1288, %r1287, -1028477387;
	shr.u32 	%r1289, %r1288, 16;
	xor.b32  	%r1290, %r1289, %r1288;
	and.b32  	%r1291, %r1290, 1;
	setp.eq.b32 	%p76, %r1291, 1;
	shr.u32 	%r1292, %r1290, 1;
	and.b32  	%r1293, %r1292, 31;
	neg.s32 	%r1294, %r1293;
	selp.b32 	%r1295, %r1293, %r1294, %p76;
	cvt.s64.s32 	%rd656, %r1295;
	mul.lo.s64 	%rd657, %rd56, %rd656;
	shr.s64 	%rd658, %rd657, 8;
	cvt.s64.s32 	%rd659, %r1281;
	add.s64 	%rd660, %rd658, %rd659;
	shr.s64 	%rd661, %rd660, 8;
	max.s64 	%rd662, %rd661, -127;
	min.s64 	%rd663, %rd662, 127;
	add.s32 	%r1296, %r5, %r3471;
	st.shared.u8 	[%r1296+1280], %rd663;
	add.s32 	%r65, %r3471, 32;
	setp.lt.u32 	%p77, %r3471, 96;
	mov.u32 	%r3471, %r65;
	@%p77 bra 	$L__BB1_45;
	bar.warp.sync 	-1;
	add.s32 	%r66, %r22, 7;
	mov.u32 	%r3472, %r3525;
$L__BB1_47:
	cvt.u64.u32 	%rd664, %r3472;
	add.s64 	%rd665, %rd27, %rd664;
	ld.global.nc.u8 	%rs171, [%rd665+38144];
	cvt.s64.s8 	%rd666, %rs171;
	mad.lo.s32 	%r1297, %r3472, -1640531527, %r66;
	shr.u32 	%r1298, %r1297, 16;
	xor.b32  	%r1299, %r1298, %r1297;
	mul.lo.s32 	%r1300, %r1299, -2048144789;
	shr.u32 	%r1301, %r1300, 13;
	xor.b32  	%r1302, %r1301, %r1300;
	mul.lo.s32 	%r1303, %r1302, -1028477387;
	shr.u32 	%r1304, %r1303, 16;
	xor.b32  	%r1305, %r1304, %r1303;
	and.b32  	%r1306, %r1305, 1;
	setp.eq.b32 	%p78, %r1306, 1;
	shr.u32 	%r1307, %r1305, 1;
	and.b32  	%r1308, %r1307, 31;
	neg.s32 	%r1309, %r1308;
	selp.b32 	%r1310, %r1308, %r1309, %p78;
	cvt.s64.s32 	%rd667, %r1310;
	mul.lo.s64 	%rd668, %rd667, %rd9;
	shr.s64 	%rd669, %rd668, 4;
	add.s64 	%rd670, %rd669, %rd666;
	max.s64 	%rd671, %rd670, -127;
	min.s64 	%rd672, %rd671, 127;
	add.s32 	%r1311, %r5, %r3472;
	ld.shared.s8 	%rs172, [%r1311+1280];
	cvt.u16.u64 	%rs173, %rd672;
	add.s16 	%rs174, %rs172, %rs173;
	min.s16 	%rs175, %rs174, 127;
	max.s16 	%rs176, %rs175, -128;
	cvt.s64.s16 	%rd673, %rs176;
	mov.u64 	%rd674, d_SIGMOID_TABLE;
	add.s64 	%rd675, %rd674, %rd673;
	ld.const.s8 	%rs177, [%rd675+128];
	max.s16 	%rs178, %rs177, 0;
	cvt.u64.u16 	%rd676, %rs178;
	mov.u64 	%rd677, d_DECAY_TABLE;
	add.s64 	%rd678, %rd677, %rd676;
	ld.const.u8 	%rs179, [%rd678];
	st.shared.u8 	[%r1311+1280], %rs179;
	add.s32 	%r68, %r3472, 32;
	setp.lt.u32 	%p79, %r3472, 96;
	mov.u32 	%r3472, %r68;
	@%p79 bra 	$L__BB1_47;
	bar.warp.sync 	-1;
	add.s32 	%r69, %r22, 139;
	mov.b64 	%rd1357, 0;
	mov.u32 	%r3473, %r3525;
$L__BB1_49:
	mad.lo.s32 	%r1312, %r3473, -1640531527, %r69;
	shr.u32 	%r1313, %r1312, 16;
	xor.b32  	%r1314, %r1313, %r1312;
	mul.lo.s32 	%r1315, %r1314, -2048144789;
	shr.u32 	%r1316, %r1315, 13;
	xor.b32  	%r1317, %r1316, %r1315;
	mul.lo.s32 	%r1318, %r1317, -1028477387;
	shr.u32 	%r1319, %r1318, 16;
	xor.b32  	%r1320, %r1319, %r1318;
	and.b32  	%r1321, %r1320, 1;
	setp.eq.b32 	%p80, %r1321, 1;
	shr.u32 	%r1322, %r1320, 1;
	and.b32  	%r1323, %r1322, 31;
	neg.s32 	%r1324, %r1323;
	selp.b32 	%r1325, %r1323, %r1324, %p80;
	add.s32 	%r1326, %r5, %r3473;
	ld.shared.s8 	%r1327, [%r1326+640];
	mul.wide.s32 	%rd680, %r1325, %r1327;
	add.s64 	%rd1357, %rd680, %rd1357;
	add.s32 	%r71, %r3473, 32;
	setp.lt.u32 	%p81, %r3473, 96;
	mov.u32 	%r3473, %r71;
	@%p81 bra 	$L__BB1_49;
	mov.b32 	%r1328, 1;
	mov.b32 	%r1341, 31;
	mov.b32 	%r1342, -1;
	// begin inline asm
	{  .reg .u32 lo;  .reg .u32 hi;  .reg .pred p;  mov.b64 {lo, hi}, %rd1357;  shfl.sync.down.b32 lo|p, lo, %r1328, %r1341, %r1342;  shfl.sync.down.b32 hi|p, hi, %r1328, %r1341, %r1342;  mov.b64 %rd681, {lo, hi};  @p add.s64 %rd681, %rd681, %rd1357;}
	// end inline asm
	mov.b32 	%r1331, 2;
	// begin inline asm
	{  .reg .u32 lo;  .reg .u32 hi;  .reg .pred p;  mov.b64 {lo, hi}, %rd681;  shfl.sync.down.b32 lo|p, lo, %r1331, %r1341, %r1342;  shfl.sync.down.b32 hi|p, hi, %r1331, %r1341, %r1342;  mov.b64 %rd683, {lo, hi};  @p add.s64 %rd683, %rd683, %rd681;}
	// end inline asm
	mov.b32 	%r1334, 4;
	// begin inline asm
	{  .reg .u32 lo;  .reg .u32 hi;  .reg .pred p;  mov.b64 {lo, hi}, %rd683;  shfl.sync.down.b32 lo|p, lo, %r1334, %r1341, %r1342;  shfl.sync.down.b32 hi|p, hi, %r1334, %r1341, %r1342;  mov.b64 %rd685, {lo, hi};  @p add.s64 %rd685, %rd685, %rd683;}
	// end inline asm
	mov.b32 	%r1337, 8;
	// begin inline asm
	{  .reg .u32 lo;  .reg .u32 hi;  .reg .pred p;  mov.b64 {lo, hi}, %rd685;  shfl.sync.down.b32 lo|p, lo, %r1337, %r1341, %r1342;  shfl.sync.down.b32 hi|p, hi, %r1337, %r1341, %r1342;  mov.b64 %rd687, {lo, hi};  @p add.s64 %rd687, %rd687, %rd685;}
	// end inline asm
	mov.b32 	%r1340, 16;
	// begin inline asm
	{  .reg .u32 lo;  .reg .u32 hi;  .reg .pred p;  mov.b64 {lo, hi}, %rd687;  shfl.sync.down.b32 lo|p, lo, %r1340, %r1341, %r1342;  shfl.sync.down.b32 hi|p, hi, %r1340, %r1341, %r1342;  mov.b64 %rd689, {lo, hi};  @p add.s64 %rd689, %rd689, %rd687;}
	// end inline asm
	cvt.u32.u64 	%r1344, %rd689;
	shfl.sync.idx.b32	%r72|%p82, %r1344, 0, 31, -1;
	{ .reg .b32 tmp; mov.b64 {tmp, %r1345}, %rd689; }
	shfl.sync.idx.b32	%r73|%p83, %r1345, 0, 31, -1;
	mov.b64 	%rd1358, 0;
	mov.b32 	%r3474, 0;
$L__BB1_51:
	add.s32 	%r1346, %r5, %r3474;
	ld.shared.v4.b32 	{%r1347, %r1348, %r1349, %r1350}, [%r1346+640];
	shl.b32 	%r1351, %r3474, 5;
	or.b32  	%r1352, %r1351, %r3525;
	cvt.u64.u32 	%rd692, %r1352;
	add.s64 	%rd693, %rd53, %rd692;
	ld.global.nc.u8 	%rs180, [%rd693+72032];
	cvt.u32.u8 	%r1353, %rs180;
	ld.global.nc.u8 	%rs181, [%rd693+72000];
	cvt.u32.u8 	%r1354, %rs181;
	prmt.b32 	%r1355, %r1354, %r1353, 0x3340U;
	ld.global.nc.u8 	%rs182, [%rd693+71968];
	cvt.u32.u8 	%r1356, %rs182;
	ld.global.nc.u8 	%rs183, [%rd693+71936];
	cvt.u32.u8 	%r1357, %rs183;
	prmt.b32 	%r1358, %r1357, %r1356, 0x3340U;
	prmt.b32 	%r1359, %r1358, %r1355, 0x5410U;
	mov.b32 	%r1360, 0;
	dp4a.s32.s32 	%r1361, %r1359, %r1347, %r1360;
	ld.global.nc.u8 	%rs184, [%rd693+72160];
	cvt.u32.u8 	%r1362, %rs184;
	ld.global.nc.u8 	%rs185, [%rd693+72128];
	cvt.u32.u8 	%r1363, %rs185;
	prmt.b32 	%r1364, %r1363, %r1362, 0x3340U;
	ld.global.nc.u8 	%rs186, [%rd693+72096];
	cvt.u32.u8 	%r1365, %rs186;
	ld.global.nc.u8 	%rs187, [%rd693+72064];
	cvt.u32.u8 	%r1366, %rs187;
	prmt.b32 	%r1367, %r1366, %r1365, 0x3340U;
	prmt.b32 	%r1368, %r1367, %r1364, 0x5410U;
	dp4a.s32.s32 	%r1369, %r1368, %r1348, %r1361;
	ld.global.nc.u8 	%rs188, [%rd693+72288];
	cvt.u32.u8 	%r1370, %rs188;
	ld.global.nc.u8 	%rs189, [%rd693+72256];
	cvt.u32.u8 	%r1371, %rs189;
	prmt.b32 	%r1372, %r1371, %r1370, 0x3340U;
	ld.global.nc.u8 	%rs190, [%rd693+72224];
	cvt.u32.u8 	%r1373, %rs190;
	ld.global.nc.u8 	%rs191, [%rd693+72192];
	cvt.u32.u8 	%r1374, %rs191;
	prmt.b32 	%r1375, %r1374, %r1373, 0x3340U;
	prmt.b32 	%r1376, %r1375, %r1372, 0x5410U;
	dp4a.s32.s32 	%r1377, %r1376, %r1349, %r1369;
	ld.global.nc.u8 	%rs192, [%rd693+72416];
	cvt.u32.u8 	%r1378, %rs192;
	ld.global.nc.u8 	%rs193, [%rd693+72384];
	cvt.u32.u8 	%r1379, %rs193;
	prmt.b32 	%r1380, %r1379, %r1378, 0x3340U;
	ld.global.nc.u8 	%rs194, [%rd693+72352];
	cvt.u32.u8 	%r1381, %rs194;
	ld.global.nc.u8 	%rs195, [%rd693+72320];
	cvt.u32.u8 	%r1382, %rs195;
	prmt.b32 	%r1383, %r1382, %r1381, 0x3340U;
	prmt.b32 	%r1384, %r1383, %r1380, 0x5410U;
	dp4a.s32.s32 	%r1385, %r1384, %r1350, %r1377;
	cvt.s64.s32 	%rd694, %r1385;
	add.s64 	%rd1358, %rd694, %rd1358;
	add.s32 	%r3474, %r3474, 16;
	setp.ne.s32 	%p84, %r3474, 128;
	@%p84 bra 	$L__BB1_51;
	add.s32 	%r1401, %r62, 3;
	shr.u32 	%r1402, %r1401, 16;
	xor.b32  	%r1403, %r1402, %r1401;
	mul.lo.s32 	%r1404, %r1403, -2048144789;
	shr.u32 	%r1405, %r1404, 13;
	xor.b32  	%r1406, %r1405, %r1404;
	mul.lo.s32 	%r1407, %r1406, -1028477387;
	shr.u32 	%r1408, %r1407, 16;
	xor.b32  	%r1409, %r1408, %r1407;
	and.b32  	%r1410, %r1409, 1;
	setp.eq.b32 	%p85, %r1410, 1;
	shr.u32 	%r1411, %r1409, 1;
	and.b32  	%r1412, %r1411, 31;
	neg.s32 	%r1413, %r1412;
	selp.b32 	%r1414, %r1412, %r1413, %p85;
	cvt.s64.s32 	%rd705, %r1414;
	cvt.u64.u32 	%rd706, %r72;
	cvt.u64.u32 	%rd707, %r73;
	shl.b64 	%rd708, %rd707, 32;
	or.b64  	%rd709, %rd708, %rd706;
	mul.lo.s64 	%rd710, %rd709, %rd9;
	mul.lo.s64 	%rd711, %rd710, %rd705;
	shr.s64 	%rd712, %rd711, 8;
	add.s64 	%rd713, %rd1358, %rd712;
	shr.s64 	%rd714, %rd713, 8;
	max.s64 	%rd715, %rd714, -127;
	min.s64 	%rd716, %rd715, 127;
	st.shared.u8 	[%r28+2176], %rd716;
	bar.warp.sync 	-1;
	add.s32 	%r76, %r22, 12;
	add.s32 	%r1415, %r62, 36;
	shr.u32 	%r1416, %r1415, 16;
	xor.b32  	%r1417, %r1416, %r1415;
	mul.lo.s32 	%r1418, %r1417, -2048144789;
	shr.u32 	%r1419, %r1418, 13;
	xor.b32  	%r1420, %r1419, %r1418;
	mul.lo.s32 	%r1421, %r1420, -1028477387;
	shr.u32 	%r1422, %r1421, 16;
	xor.b32  	%r1423, %r1422, %r1421;
	and.b32  	%r1424, %r1423, 1;
	setp.eq.b32 	%p86, %r1424, 1;
	shr.u32 	%r1425, %r1423, 1;
	and.b32  	%r1426, %r1425, 31;
	neg.s32 	%r1427, %r1426;
	selp.b32 	%r1428, %r1426, %r1427, %p86;
	ld.shared.s8 	%r1429, [%r28+2176];
	mul.wide.s32 	%rd696, %r1428, %r1429;
	mov.b32 	%r1386, 1;
	mov.b32 	%r1399, 31;
	mov.b32 	%r1400, -1;
	// begin inline asm
	{  .reg .u32 lo;  .reg .u32 hi;  .reg .pred p;  mov.b64 {lo, hi}, %rd696;  shfl.sync.down.b32 lo|p, lo, %r1386, %r1399, %r1400;  shfl.sync.down.b32 hi|p, hi, %r1386, %r1399, %r1400;  mov.b64 %rd695, {lo, hi};  @p add.s64 %rd695, %rd695, %rd696;}
	// end inline asm
	mov.b32 	%r1389, 2;
	// begin inline asm
	{  .reg .u32 lo;  .reg .u32 hi;  .reg .pred p;  mov.b64 {lo, hi}, %rd695;  shfl.sync.down.b32 lo|p, lo, %r1389, %r1399, %r1400;  shfl.sync.down.b32 hi|p, hi, %r1389, %r1399, %r1400;  mov.b64 %rd697, {lo, hi};  @p add.s64 %rd697, %rd697, %rd695;}
	// end inline asm
	mov.b32 	%r1392, 4;
	// begin inline asm
	{  .reg .u32 lo;  .reg .u32 hi;  .reg .pred p;  mov.b64 {lo, hi}, %rd697;  shfl.sync.down.b32 lo|p, lo, %r1392, %r1399, %r1400;  shfl.sync.down.b32 hi|p, hi, %r1392, %r1399, %r1400;  mov.b64 %rd699, {lo, hi};  @p add.s64 %rd699, %rd699, %rd697;}
	// end inline asm
	mov.b32 	%r1395, 8;
	// begin inline asm
	{  .reg .u32 lo;  .reg .u32 hi;  .reg .pred p;  mov.b64 {lo, hi}, %rd699;  shfl.sync.down.b32 lo|p, lo, %r1395, %r1399, %r1400;  shfl.sync.down.b32 hi|p, hi, %r1395, %r1399, %r1400;  mov.b64 %rd701, {lo, hi};  @p add.s64 %rd701, %rd701, %rd699;}
	// end inline asm
	mov.b32 	%r1398, 16;
	// begin inline asm
	{  .reg .u32 lo;  .reg .u32 hi;  .reg .pred p;  mov.b64 {lo, hi}, %rd701;  shfl.sync.down.b32 lo|p, lo, %r1398, %r1399, %r1400;  shfl.sync.down.b32 hi|p, hi, %r1398, %r1399, %r1400;  mov.b64 %rd703, {lo, hi};  @p add.s64 %rd703, %rd703, %rd701;}
	// end inline asm
	cvt.u32.u64 	%r1430, %rd703;
	shfl.sync.idx.b32	%r1431|%p87, %r1430, 0, 31, -1;
	{ .reg .b32 tmp; mov.b64 {tmp, %r1432}, %rd703; }
	shfl.sync.idx.b32	%r1433|%p88, %r1432, 0, 31, -1;
	cvt.u64.u32 	%rd717, %r1433;
	shl.b64 	%rd718, %rd717, 32;
	cvt.u64.u32 	%rd719, %r1431;
	or.b64  	%rd720, %rd718, %rd719;
	mul.lo.s64 	%rd61, %rd720, %rd9;
	mov.u32 	%r3475, %r3525;
$L__BB1_53:
	ld.shared.v4.b32 	{%r1434, %r1435, %r1436, %r1437}, [%r5+2176];
	cvt.u64.u32 	%rd721, %r3475;
	add.s64 	%rd722, %rd53, %rd721;
	ld.global.nc.u8 	%rs196, [%rd722+88704];
	cvt.u32.u8 	%r1438, %rs196;
	ld.global.nc.u8 	%rs197, [%rd722+88576];
	cvt.u32.u8 	%r1439, %rs197;
	prmt.b32 	%r1440, %r1439, %r1438, 0x3340U;
	ld.global.nc.u8 	%rs198, [%rd722+88448];
	cvt.u32.u8 	%r1441, %rs198;
	ld.global.nc.u8 	%rs199, [%rd722+88320];
	cvt.u32.u8 	%r1442, %rs199;
	prmt.b32 	%r1443, %r1442, %r1441, 0x3340U;
	prmt.b32 	%r1444, %r1443, %r1440, 0x5410U;
	mov.b32 	%r1445, 0;
	dp4a.s32.s32 	%r1446, %r1444, %r1434, %r1445;
	ld.global.nc.u8 	%rs200, [%rd722+89216];
	cvt.u32.u8 	%r1447, %rs200;
	ld.global.nc.u8 	%rs201, [%rd722+89088];
	cvt.u32.u8 	%r1448, %rs201;
	prmt.b32 	%r1449, %r1448, %r1447, 0x3340U;
	ld.global.nc.u8 	%rs202, [%rd722+88960];
	cvt.u32.u8 	%r1450, %rs202;
	ld.global.nc.u8 	%rs203, [%rd722+88832];
	cvt.u32.u8 	%r1451, %rs203;
	prmt.b32 	%r1452, %r1451, %r1450, 0x3340U;
	prmt.b32 	%r1453, %r1452, %r1449, 0x5410U;
	dp4a.s32.s32 	%r1454, %r1453, %r1435, %r1446;
	ld.global.nc.u8 	%rs204, [%rd722+89728];
	cvt.u32.u8 	%r1455, %rs204;
	ld.global.nc.u8 	%rs205, [%rd722+89600];
	cvt.u32.u8 	%r1456, %rs205;
	prmt.b32 	%r1457, %r1456, %r1455, 0x3340U;
	ld.global.nc.u8 	%rs206, [%rd722+89472];
	cvt.u32.u8 	%r1458, %rs206;
	ld.global.nc.u8 	%rs207, [%rd722+89344];
	cvt.u32.u8 	%r1459, %rs207;
	prmt.b32 	%r1460, %r1459, %r1458, 0x3340U;
	prmt.b32 	%r1461, %r1460, %r1457, 0x5410U;
	dp4a.s32.s32 	%r1462, %r1461, %r1436, %r1454;
	ld.global.nc.u8 	%rs208, [%rd722+90240];
	cvt.u32.u8 	%r1463, %rs208;
	ld.global.nc.u8 	%rs209, [%rd722+90112];
	cvt.u32.u8 	%r1464, %rs209;
	prmt.b32 	%r1465, %r1464, %r1463, 0x3340U;
	ld.global.nc.u8 	%rs210, [%rd722+89984];
	cvt.u32.u8 	%r1466, %rs210;
	ld.global.nc.u8 	%rs211, [%rd722+89856];
	cvt.u32.u8 	%r1467, %rs211;
	prmt.b32 	%r1468, %r1467, %r1466, 0x3340U;
	prmt.b32 	%r1469, %r1468, %r1465, 0x5410U;
	dp4a.s32.s32 	%r1470, %r1469, %r1437, %r1462;
	ld.shared.v4.b32 	{%r1471, %r1472, %r1473, %r1474}, [%r5+2192];
	ld.global.nc.u8 	%rs212, [%rd722+90752];
	cvt.u32.u8 	%r1475, %rs212;
	ld.global.nc.u8 	%rs213, [%rd722+90624];
	cvt.u32.u8 	%r1476, %rs213;
	prmt.b32 	%r1477, %r1476, %r1475, 0x3340U;
	ld.global.nc.u8 	%rs214, [%rd722+90496];
	cvt.u32.u8 	%r1478, %rs214;
	ld.global.nc.u8 	%rs215, [%rd722+90368];
	cvt.u32.u8 	%r1479, %rs215;
	prmt.b32 	%r1480, %r1479, %r1478, 0x3340U;
	prmt.b32 	%r1481, %r1480, %r1477, 0x5410U;
	dp4a.s32.s32 	%r1482, %r1481, %r1471, %r1470;
	ld.global.nc.u8 	%rs216, [%rd722+91264];
	cvt.u32.u8 	%r1483, %rs216;
	ld.global.nc.u8 	%rs217, [%rd722+91136];
	cvt.u32.u8 	%r1484, %rs217;
	prmt.b32 	%r1485, %r1484, %r1483, 0x3340U;
	ld.global.nc.u8 	%rs218, [%rd722+91008];
	cvt.u32.u8 	%r1486, %rs218;
	ld.global.nc.u8 	%rs219, [%rd722+90880];
	cvt.u32.u8 	%r1487, %rs219;
	prmt.b32 	%r1488, %r1487, %r1486, 0x3340U;
	prmt.b32 	%r1489, %r1488, %r1485, 0x5410U;
	dp4a.s32.s32 	%r1490, %r1489, %r1472, %r1482;
	ld.global.nc.u8 	%rs220, [%rd722+91776];
	cvt.u32.u8 	%r1491, %rs220;
	ld.global.nc.u8 	%rs221, [%rd722+91648];
	cvt.u32.u8 	%r1492, %rs221;
	prmt.b32 	%r1493, %r1492, %r1491, 0x3340U;
	ld.global.nc.u8 	%rs222, [%rd722+91520];
	cvt.u32.u8 	%r1494, %rs222;
	ld.global.nc.u8 	%rs223, [%rd722+91392];
	cvt.u32.u8 	%r1495, %rs223;
	prmt.b32 	%r1496, %r1495, %r1494, 0x3340U;
	prmt.b32 	%r1497, %r1496, %r1493, 0x5410U;
	dp4a.s32.s32 	%r1498, %r1497, %r1473, %r1490;
	ld.global.nc.u8 	%rs224, [%rd722+92288];
	cvt.u32.u8 	%r1499, %rs224;
	ld.global.nc.u8 	%rs225, [%rd722+92160];
	cvt.u32.u8 	%r1500, %rs225;
	prmt.b32 	%r1501, %r1500, %r1499, 0x3340U;
	ld.global.nc.u8 	%rs226, [%rd722+92032];
	cvt.u32.u8 	%r1502, %rs226;
	ld.global.nc.u8 	%rs227, [%rd722+91904];
	cvt.u32.u8 	%r1503, %rs227;
	prmt.b32 	%r1504, %r1503, %r1502, 0x3340U;
	prmt.b32 	%r1505, %r1504, %r1501, 0x5410U;
	dp4a.s32.s32 	%r1506, %r1505, %r1474, %r1498;
	mad.lo.s32 	%r1507, %r3475, -1640531527, %r76;
	shr.u32 	%r1508, %r1507, 16;
	xor.b32  	%r1509, %r1508, %r1507;
	mul.lo.s32 	%r1510, %r1509, -2048144789;
	shr.u32 	%r1511, %r1510, 13;
	xor.b32  	%r1512, %r1511, %r1510;
	mul.lo.s32 	%r1513, %r1512, -1028477387;
	shr.u32 	%r1514, %r1513, 16;
	xor.b32  	%r1515, %r1514, %r1513;
	and.b32  	%r1516, %r1515, 1;
	setp.eq.b32 	%p89, %r1516, 1;
	shr.u32 	%r1517, %r1515, 1;
	and.b32  	%r1518, %r1517, 31;
	neg.s32 	%r1519, %r1518;
	selp.b32 	%r1520, %r1518, %r1519, %p89;
	cvt.s64.s32 	%rd723, %r1520;
	mul.lo.s64 	%rd724, %rd61, %rd723;
	shr.s64 	%rd725, %rd724, 8;
	cvt.s64.s32 	%rd726, %r1506;
	add.s64 	%rd727, %rd725, %rd726;
	shr.s64 	%rd728, %rd727, 8;
	max.s64 	%rd729, %rd728, -127;
	min.s64 	%rd730, %rd729, 127;
	add.s32 	%r1521, %r5, %r3475;
	st.shared.u8 	[%r1521+1408], %rd730;
	add.s32 	%r78, %r3475, 32;
	setp.lt.u32 	%p90, %r3475, 96;
	mov.u32 	%r3475, %r78;
	@%p90 bra 	$L__BB1_53;
	bar.warp.sync 	-1;
	add.s32 	%r79, %r22, 10;
	mov.u32 	%r3476, %r3525;
$L__BB1_55:
	cvt.u64.u32 	%rd731, %r3476;
	add.s64 	%rd732, %rd27, %rd731;
	ld.global.nc.u8 	%rs228, [%rd732+71424];
	cvt.s64.s8 	%rd733, %rs228;
	mad.lo.s32 	%r1522, %r3476, -1640531527, %r79;
	shr.u32 	%r1523, %r1522, 16;
	xor.b32  	%r1524, %r1523, %r1522;
	mul.lo.s32 	%r1525, %r1524, -2048144789;
	shr.u32 	%r1526, %r1525, 13;
	xor.b32  	%r1527, %r1526, %r1525;
	mul.lo.s32 	%r1528, %r1527, -1028477387;
	shr.u32 	%r1529, %r1528, 16;
	xor.b32  	%r1530, %r1529, %r1528;
	and.b32  	%r1531, %r1530, 1;
	setp.eq.b32 	%p91, %r1531, 1;
	shr.u32 	%r1532, %r1530, 1;
	and.b32  	%r1533, %r1532, 31;
	neg.s32 	%r1534, %r1533;
	selp.b32 	%r1535, %r1533, %r1534, %p91;
	cvt.s64.s32 	%rd734, %r1535;
	mul.lo.s64 	%rd735, %rd734, %rd9;
	shr.s64 	%rd736, %rd735, 4;
	add.s64 	%rd737, %rd736, %rd733;
	max.s64 	%rd738, %rd737, -127;
	min.s64 	%rd739, %rd738, 127;
	add.s32 	%r1536, %r5, %r3476;
	ld.shared.s8 	%rs229, [%r1536+1408];
	cvt.u16.u64 	%rs230, %rd739;
	add.s16 	%rs231, %rs229, %rs230;
	min.s16 	%rs232, %rs231, 127;
	max.s16 	%rs233, %rs232, -128;
	cvt.s64.s16 	%rd740, %rs233;
	add.s64 	%rd742, %rd674, %rd740;
	ld.const.u8 	%rs234, [%rd742+128];
	st.shared.u8 	[%r1536+1408], %rs234;
	add.s32 	%r81, %r3476, 32;
	setp.lt.u32 	%p92, %r3476, 96;
	mov.u32 	%r3476, %r81;
	@%p92 bra 	$L__BB1_55;
	bar.warp.sync 	-1;
	add.s32 	%r82, %r22, 144;
	mov.b64 	%rd1359, 0;
	mov.u32 	%r3477, %r3525;
$L__BB1_57:
	mad.lo.s32 	%r1537, %r3477, -1640531527, %r82;
	shr.u32 	%r1538, %r1537, 16;
	xor.b32  	%r1539, %r1538, %r1537;
	mul.lo.s32 	%r1540, %r1539, -2048144789;
	shr.u32 	%r1541, %r1540, 13;
	xor.b32  	%r1542, %r1541, %r1540;
	mul.lo.s32 	%r1543, %r1542, -1028477387;
	shr.u32 	%r1544, %r1543, 16;
	xor.b32  	%r1545, %r1544, %r1543;
	and.b32  	%r1546, %r1545, 1;
	setp.eq.b32 	%p93, %r1546, 1;
	shr.u32 	%r1547, %r1545, 1;
	and.b32  	%r1548, %r1547, 31;
	neg.s32 	%r1549, %r1548;
	selp.b32 	%r1550, %r1548, %r1549, %p93;
	add.s32 	%r1551, %r5, %r3477;
	ld.shared.s8 	%r1552, [%r1551+768];
	mul.wide.s32 	%rd744, %r1550, %r1552;
	add.s64 	%rd1359, %rd744, %rd1359;
	add.s32 	%r84, %r3477, 32;
	setp.lt.u32 	%p94, %r3477, 96;
	mov.u32 	%r3477, %r84;
	@%p94 bra 	$L__BB1_57;
	mov.b32 	%r1553, 1;
	mov.b32 	%r1566, 31;
	mov.b32 	%r1567, -1;
	// begin inline asm
	{  .reg .u32 lo;  .reg .u32 hi;  .reg .pred p;  mov.b64 {lo, hi}, %rd1359;  shfl.sync.down.b32 lo|p, lo, %r1553, %r1566, %r1567;  shfl.sync.down.b32 hi|p, hi, %r1553, %r1566, %r1567;  mov.b64 %rd745, {lo, hi};  @p add.s64 %rd745, %rd745, %rd1359;}
	// end inline asm
	mov.b32 	%r1556, 2;
	// begin inline asm
	{  .reg .u32 lo;  .reg .u32 hi;  .reg .pred p;  mov.b64 {lo, hi}, %rd745;  shfl.sync.down.b32 lo|p, lo, %r1556, %r1566, %r1567;  shfl.sync.down.b32 hi|p, hi, %r1556, %r1566, %r1567;  mov.b64 %rd747, {lo, hi};  @p add.s64 %rd747, %rd747, %rd745;}
	// end inline asm
	mov.b32 	%r1559, 4;
	// begin inline asm
	{  .reg .u32 lo;  .reg .u32 hi;  .reg .pred p;  mov.b64 {lo, hi}, %rd747;  shfl.sync.down.b32 lo|p, lo, %r1559, %r1566, %r1567;  shfl.sync.down.b32 hi|p, hi, %r1559, %r1566, %r1567;  mov.b64 %rd749, {lo, hi};  @p add.s64 %rd749, %rd749, %rd747;}
	// end inline asm
	mov.b32 	%r1562, 8;
	// begin inline asm
	{  .reg .u32 lo;  .reg .u32 hi;  .reg .pred p;  mov.b64 {lo, hi}, %rd749;  shfl.sync.down.b32 lo|p, lo, %r1562, %r1566, %r1567;  shfl.sync.down.b32 hi|p, hi, %r1562, %r1566, %r1567;  mov.b64 %rd751, {lo, hi};  @p add.s64 %rd751, %rd751, %rd749;}
	// end inline asm
	mov.b32 	%r1565, 16;
	// begin inline asm
	{  .reg .u32 lo;  .reg .u32 hi;  .reg .pred p;  mov.b64 {lo, hi}, %rd751;  shfl.sync.down.b32 lo|p, lo, %r1565, %r1566, %r1567;  shfl.sync.down.b32 hi|p, hi, %r1565, %r1566, %r1567;  mov.b64 %rd753, {lo, hi};  @p add.s64 %rd753, %rd753, %rd751;}
	// end inline asm
	cvt.u32.u64 	%r1569, %rd753;
	shfl.sync.idx.b32	%r85|%p95, %r1569, 0, 31, -1;
	{ .reg .b32 tmp; mov.b64 {tmp, %r1570}, %rd753; }
	shfl.sync.idx.b32	%r86|%p96, %r1570, 0, 31, -1;
	mov.b64 	%rd1360, 0;
	mov.b32 	%r3478, 0;
$L__BB1_59:
	add.s32 	%r1571, %r5, %r3478;
	ld.shared.v4.b32 	{%r1572, %r1573, %r1574, %r1575}, [%r1571+768];
	shl.b32 	%r1576, %r3478, 5;
	or.b32  	%r1577, %r1576, %r3525;
	cvt.u64.u32 	%rd756, %r1577;
	add.s64 	%rd757, %rd53, %rd756;
	ld.global.nc.u8 	%rs235, [%rd757+138080];
	cvt.u32.u8 	%r1578, %rs235;
	ld.global.nc.u8 	%rs236, [%rd757+138048];
	cvt.u32.u8 	%r1579, %rs236;
	prmt.b32 	%r1580, %r1579, %r1578, 0x3340U;
	ld.global.nc.u8 	%rs237, [%rd757+138016];
	cvt.u32.u8 	%r1581, %rs237;
	ld.global.nc.u8 	%rs238, [%rd757+137984];
	cvt.u32.u8 	%r1582, %rs238;
	prmt.b32 	%r1583, %r1582, %r1581, 0x3340U;
	prmt.b32 	%r1584, %r1583, %r1580, 0x5410U;
	mov.b32 	%r1585, 0;
	dp4a.s32.s32 	%r1586, %r1584, %r1572, %r1585;
	ld.global.nc.u8 	%rs239, [%rd757+138208];
	cvt.u32.u8 	%r1587, %rs239;
	ld.global.nc.u8 	%rs240, [%rd757+138176];
	cvt.u32.u8 	%r1588, %rs240;
	prmt.b32 	%r1589, %r1588, %r1587, 0x3340U;
	ld.global.nc.u8 	%rs241, [%rd757+138144];
	cvt.u32.u8 	%r1590, %rs241;
	ld.global.nc.u8 	%rs242, [%rd757+138112];
	cvt.u32.u8 	%r1591, %rs242;
	prmt.b32 	%r1592, %r1591, %r1590, 0x3340U;
	prmt.b32 	%r1593, %r1592, %r1589, 0x5410U;
	dp4a.s32.s32 	%r1594, %r1593, %r1573, %r1586;
	ld.global.nc.u8 	%rs243, [%rd757+138336];
	cvt.u32.u8 	%r1595, %rs243;
	ld.global.nc.u8 	%rs244, [%rd757+138304];
	cvt.u32.u8 	%r1596, %rs244;
	prmt.b32 	%r1597, %r1596, %r1595, 0x3340U;
	ld.global.nc.u8 	%rs245, [%rd757+138272];
	cvt.u32.u8 	%r1598, %rs245;
	ld.global.nc.u8 	%rs246, [%rd757+138240];
	cvt.u32.u8 	%r1599, %rs246;
	prmt.b32 	%r1600, %r1599, %r1598, 0x3340U;
	prmt.b32 	%r1601, %r1600, %r1597, 0x5410U;
	dp4a.s32.s32 	%r1602, %r1601, %r1574, %r1594;
	ld.global.nc.u8 	%rs247, [%rd757+138464];
	cvt.u32.u8 	%r1603, %rs247;
	ld.global.nc.u8 	%rs248, [%rd757+138432];
	cvt.u32.u8 	%r1604, %rs248;
	prmt.b32 	%r1605, %r1604, %r1603, 0x3340U;
	ld.global.nc.u8 	%rs249, [%rd757+138400];
	cvt.u32.u8 	%r1606, %rs249;
	ld.global.nc.u8 	%rs250, [%rd757+138368];
	cvt.u32.u8 	%r1607, %rs250;
	prmt.b32 	%r1608, %r1607, %r1606, 0x3340U;
	prmt.b32 	%r1609, %r1608, %r1605, 0x5410U;
	dp4a.s32.s32 	%r1610, %r1609, %r1575, %r1602;
	cvt.s64.s32 	%rd758, %r1610;
	add.s64 	%rd1360, %rd758, %rd1360;
	add.s32 	%r3478, %r3478, 16;
	setp.ne.s32 	%p97, %r3478, 128;
	@%p97 bra 	$L__BB1_59;
	add.s32 	%r1626, %r62, 8;
	shr.u32 	%r1627, %r1626, 16;
	xor.b32  	%r1628, %r1627, %r1626;
	mul.lo.s32 	%r1629, %r1628, -2048144789;
	shr.u32 	%r1630, %r1629, 13;
	xor.b32  	%r1631, %r1630, %r1629;
	mul.lo.s32 	%r1632, %r1631, -1028477387;
	shr.u32 	%r1633, %r1632, 16;
	xor.b32  	%r1634, %r1633, %r1632;
	and.b32  	%r1635, %r1634, 1;
	setp.eq.b32 	%p98, %r1635, 1;
	shr.u32 	%r1636, %r1634, 1;
	and.b32  	%r1637, %r1636, 31;
	neg.s32 	%r1638, %r1637;
	selp.b32 	%r1639, %r1637, %r1638, %p98;
	cvt.s64.s32 	%rd769, %r1639;
	cvt.u64.u32 	%rd770, %r85;
	cvt.u64.u32 	%rd771, %r86;
	shl.b64 	%rd772, %rd771, 32;
	or.b64  	%rd773, %rd772, %rd770;
	mul.lo.s64 	%rd774, %rd773, %rd9;
	mul.lo.s64 	%rd775, %rd774, %rd769;
	shr.s64 	%rd776, %rd775, 8;
	add.s64 	%rd777, %rd1360, %rd776;
	shr.s64 	%rd778, %rd777, 8;
	max.s64 	%rd779, %rd778, -127;
	min.s64 	%rd780, %rd779, 127;
	st.shared.u8 	[%r28+2176], %rd780;
	bar.warp.sync 	-1;
	ld.shared.s8 	%rd781, [%r28+2176];
	add.s64 	%rd783, %rd674, %rd781;
	ld.const.u8 	%rs251, [%rd783+128];
	st.shared.u8 	[%r28+2176], %rs251;
	bar.warp.sync 	-1;
	add.s32 	%r89, %r22, 17;
	add.s32 	%r1640, %r62, 41;
	shr.u32 	%r1641, %r1640, 16;
	xor.b32  	%r1642, %r1641, %r1640;
	mul.lo.s32 	%r1643, %r1642, -2048144789;
	shr.u32 	%r1644, %r1643, 13;
	xor.b32  	%r1645, %r1644, %r1643;
	mul.lo.s32 	%r1646, %r1645, -1028477387;
	shr.u32 	%r1647, %r1646, 16;
	xor.b32  	%r1648, %r1647, %r1646;
	and.b32  	%r1649, %r1648, 1;
	setp.eq.b32 	%p99, %r1649, 1;
	shr.u32 	%r1650, %r1648, 1;
	and.b32  	%r1651, %r1650, 31;
	neg.s32 	%r1652, %r1651;
	selp.b32 	%r1653, %r1651, %r1652, %p99;
	ld.shared.s8 	%r1654, [%r28+2176];
	mul.wide.s32 	%rd760, %r1653, %r1654;
	mov.b32 	%r1611, 1;
	mov.b32 	%r1624, 31;
	mov.b32 	%r1625, -1;
	// begin inline asm
	{  .reg .u32 lo;  .reg .u32 hi;  .reg .pred p;  mov.b64 {lo, hi}, %rd760;  shfl.sync.down.b32 lo|p, lo, %r1611, %r1624, %r1625;  shfl.sync.down.b32 hi|p, hi, %r1611, %r1624, %r1625;  mov.b64 %rd759, {lo, hi};  @p add.s64 %rd759, %rd759, %rd760;}
	// end inline asm
	mov.b32 	%r1614, 2;
	// begin inline asm
	{  .reg .u32 lo;  .reg .u32 hi;  .reg .pred p;  mov.b64 {lo, hi}, %rd759;  shfl.sync.down.b32 lo|p, lo, %r1614, %r1624, %r1625;  shfl.sync.down.b32 hi|p, hi, %r1614, %r1624, %r1625;  mov.b64 %rd761, {lo, hi};  @p add.s64 %rd761, %rd761, %rd759;}
	// end inline asm
	mov.b32 	%r1617, 4;
	// begin inline asm
	{  .reg .u32 lo;  .reg .u32 hi;  .reg .pred p;  mov.b64 {lo, hi}, %rd761;  shfl.sync.down.b32 lo|p, lo, %r1617, %r1624, %r1625;  shfl.sync.down.b32 hi|p, hi, %r1617, %r1624, %r1625;  mov.b64 %rd763, {lo, hi};  @p add.s64 %rd763, %rd763, %rd761;}
	// end inline asm
	mov.b32 	%r1620, 8;
	// begin inline asm
	{  .reg .u32 lo;  .reg .u32 hi;  .reg .pred p;  mov.b64 {lo, hi}, %rd763;  shfl.sync.down.b32 lo|p, lo, %r1620, %r1624, %r1625;  shfl.sync.down.b32 hi|p, hi, %r1620, %r1624, %r1625;  mov.b64 %rd765, {lo, hi};  @p add.s64 %rd765, %rd765, %rd763;}
	// end inline asm
	mov.b32 	%r1623, 16;
	// begin inline asm
	{  .reg .u32 lo;  .reg .u32 hi;  .reg .pred p;  mov.b64 {lo, hi}, %rd765;  shfl.sync.down.b32 lo|p, lo, %r1623, %r1624, %r1625;  shfl.sync.down.b32 hi|p, hi, %r1623, %r1624, %r1625;  mov.b64 %rd767, {lo, hi};  @p add.s64 %rd767, %rd767, %rd765;}
	// end inline asm
	cvt.u32.u64 	%r1655, %rd767;
	shfl.sync.idx.b32	%r1656|%p100, %r1655, 0, 31, -1;
	{ .reg .b32 tmp; mov.b64 {tmp, %r1657}, %rd767; }
	shfl.sync.idx.b32	%r1658|%p101, %r1657, 0, 31, -1;
	cvt.u64.u32 	%rd784, %r1658;
	shl.b64 	%rd785, %rd784, 32;
	cvt.u64.u32 	%rd786, %r1656;
	or.b64  	%rd787, %rd785, %rd786;
	mul.lo.s64 	%rd66, %rd787, %rd9;
	mov.u32 	%r3479, %r3525;
$L__BB1_61:
	ld.shared.v4.b32 	{%r1659, %r1660, %r1661, %r1662}, [%r5+2176];
	cvt.u64.u32 	%rd788, %r3479;
	add.s64 	%rd789, %rd53, %rd788;
	ld.global.nc.u8 	%rs252, [%rd789+154752];
	cvt.u32.u8 	%r1663, %rs252;
	ld.global.nc.u8 	%rs253, [%rd789+154624];
	cvt.u32.u8 	%r1664, %rs253;
	prmt.b32 	%r1665, %r1664, %r1663, 0x3340U;
	ld.global.nc.u8 	%rs254, [%rd789+154496];
	cvt.u32.u8 	%r1666, %rs254;
	ld.global.nc.u8 	%rs255, [%rd789+154368];
	cvt.u32.u8 	%r1667, %rs255;
	prmt.b32 	%r1668, %r1667, %r1666, 0x3340U;
	prmt.b32 	%r1669, %r1668, %r1665, 0x5410U;
	mov.b32 	%r1670, 0;
	dp4a.s32.s32 	%r1671, %r1669, %r1659, %r1670;
	ld.global.nc.u8 	%rs256, [%rd789+155264];
	cvt.u32.u8 	%r1672, %rs256;
	ld.global.nc.u8 	%rs257, [%rd789+155136];
	cvt.u32.u8 	%r1673, %rs257;
	prmt.b32 	%r1674, %r1673, %r1672, 0x3340U;
	ld.global.nc.u8 	%rs258, [%rd789+155008];
	cvt.u32.u8 	%r1675, %rs258;
	ld.global.nc.u8 	%rs259, [%rd789+154880];
	cvt.u32.u8 	%r1676, %rs259;
	prmt.b32 	%r1677, %r1676, %r1675, 0x3340U;
	prmt.b32 	%r1678, %r1677, %r1674, 0x5410U;
	dp4a.s32.s32 	%r1679, %r1678, %r1660, %r1671;
	ld.global.nc.u8 	%rs260, [%rd789+155776];
	cvt.u32.u8 	%r1680, %rs260;
	ld.global.nc.u8 	%rs261, [%rd789+155648];
	cvt.u32.u8 	%r1681, %rs261;
	prmt.b32 	%r1682, %r1681, %r1680, 0x3340U;
	ld.global.nc.u8 	%rs262, [%rd789+155520];
	cvt.u32.u8 	%r1683, %rs262;
	ld.global.nc.u8 	%rs263, [%rd789+155392];
	cvt.u32.u8 	%r1684, %rs263;
	prmt.b32 	%r1685, %r1684, %r1683, 0x3340U;
	prmt.b32 	%r1686, %r1685, %r1682, 0x5410U;
	dp4a.s32.s32 	%r1687, %r1686, %r1661, %r1679;
	ld.global.nc.u8 	%rs264, [%rd789+156288];
	cvt.u32.u8 	%r1688, %rs264;
	ld.global.nc.u8 	%rs265, [%rd789+156160];
	cvt.u32.u8 	%r1689, %rs265;
	prmt.b32 	%r1690, %r1689, %r1688, 0x3340U;
	ld.global.nc.u8 	%rs266, [%rd789+156032];
	cvt.u32.u8 	%r1691, %rs266;
	ld.global.nc.u8 	%rs267, [%rd789+155904];
	cvt.u32.u8 	%r1692, %rs267;
	prmt.b32 	%r1693, %r1692, %r1691, 0x3340U;
	prmt.b32 	%r1694, %r1693, %r1690, 0x5410U;
	dp4a.s32.s32 	%r1695, %r1694, %r1662, %r1687;
	ld.shared.v4.b32 	{%r1696, %r1697, %r1698, %r1699}, [%r5+2192];
	ld.global.nc.u8 	%rs268, [%rd789+156800];
	cvt.u32.u8 	%r1700, %rs268;
	ld.global.nc.u8 	%rs269, [%rd789+156672];
	cvt.u32.u8 	%r1701, %rs269;
	prmt.b32 	%r1702, %r1701, %r1700, 0x3340U;
	ld.global.nc.u8 	%rs270, [%rd789+156544];
	cvt.u32.u8 	%r1703, %rs270;
	ld.global.nc.u8 	%rs271, [%rd789+156416];
	cvt.u32.u8 	%r1704, %rs271;
	prmt.b32 	%r1705, %r1704, %r1703, 0x3340U;
	prmt.b32 	%r1706, %r1705, %r1702, 0x5410U;
	dp4a.s32.s32 	%r1707, %r1706, %r1696, %r1695;
	ld.global.nc.u8 	%rs272, [%rd789+157312];
	cvt.u32.u8 	%r1708, %rs272;
	ld.global.nc.u8 	%rs273, [%rd789+157184];
	cvt.u32.u8 	%r1709, %rs273;
	prmt.b32 	%r1710, %r1709, %r1708, 0x3340U;
	ld.global.nc.u8 	%rs274, [%rd789+157056];
	cvt.u32.u8 	%r1711, %rs274;
	ld.global.nc.u8 	%rs275, [%rd789+156928];
	cvt.u32.u8 	%r1712, %rs275;
	prmt.b32 	%r1713, %r1712, %r1711, 0x3340U;
	prmt.b32 	%r1714, %r1713, %r1710, 0x5410U;
	dp4a.s32.s32 	%r1715, %r1714, %r1697, %r1707;
	ld.global.nc.u8 	%rs276, [%rd789+157824];
	cvt.u32.u8 	%r1716, %rs276;
	ld.global.nc.u8 	%rs277, [%rd789+157696];
	cvt.u32.u8 	%r1717, %rs277;
	prmt.b32 	%r1718, %r1717, %r1716, 0x3340U;
	ld.global.nc.u8 	%rs278, [%rd789+157568];
	cvt.u32.u8 	%r1719, %rs278;
	ld.global.nc.u8 	%rs279, [%rd789+157440];
	cvt.u32.u8 	%r1720, %rs279;
	prmt.b32 	%r1721, %r1720, %r1719, 0x3340U;
	prmt.b32 	%r1722, %r1721, %r1718, 0x5410U;
	dp4a.s32.s32 	%r1723, %r1722, %r1698, %r1715;
	ld.global.nc.u8 	%rs280, [%rd789+158336];
	cvt.u32.u8 	%r1724, %rs280;
	ld.global.nc.u8 	%rs281, [%rd789+158208];
	cvt.u32.u8 	%r1725, %rs281;
	prmt.b32 	%r1726, %r1725, %r1724, 0x3340U;
	ld.global.nc.u8 	%rs282, [%rd789+158080];
	cvt.u32.u8 	%r1727, %rs282;
	ld.global.nc.u8 	%rs283, [%rd789+157952];
	cvt.u32.u8 	%r1728, %rs283;
	prmt.b32 	%r1729, %r1728, %r1727, 0x3340U;
	prmt.b32 	%r1730, %r1729, %r1726, 0x5410U;
	dp4a.s32.s32 	%r1731, %r1730, %r1699, %r1723;
	mad.lo.s32 	%r1732, %r3479, -1640531527, %r89;
	shr.u32 	%r1733, %r1732, 16;
	xor.b32  	%r1734, %r1733, %r1732;
	mul.lo.s32 	%r1735, %r1734, -2048144789;
	shr.u32 	%r1736, %r1735, 13;
	xor.b32  	%r1737, %r1736, %r1735;
	mul.lo.s32 	%r1738, %r1737, -1028477387;
	shr.u32 	%r1739, %r1738, 16;
	xor.b32  	%r1740, %r1739, %r1738;
	and.b32  	%r1741, %r1740, 1;
	setp.eq.b32 	%p102, %r1741, 1;
	shr.u32 	%r1742, %r1740, 1;
	and.b32  	%r1743, %r1742, 31;
	neg.s32 	%r1744, %r1743;
	selp.b32 	%r1745, %r1743, %r1744, %p102;
	cvt.s64.s32 	%rd790, %r1745;
	mul.lo.s64 	%rd791, %rd66, %rd790;
	shr.s64 	%rd792, %rd791, 8;
	cvt.s64.s32 	%rd793, %r1731;
	add.s64 	%rd794, %rd792, %rd793;
	shr.s64 	%rd795, %rd794, 8;
	max.s64 	%rd796, %rd795, -127;
	min.s64 	%rd797, %rd796, 127;
	add.s32 	%r1746, %r5, %r3479;
	st.shared.u8 	[%r1746+1792], %rd797;
	add.s32 	%r91, %r3479, 32;
	setp.lt.u32 	%p103, %r3479, 96;
	mov.u32 	%r3479, %r91;
	@%p103 bra 	$L__BB1_61;
	bar.warp.sync 	-1;
	not.pred 	%p104, %p242;
	@%p104 bra 	$L__BB1_65;
	mov.u32 	%r3480, %r3525;
$L__BB1_64:
	add.s32 	%r1981, %r5, %r3480;
	ld.shared.u8 	%rs338, [%r1981+1152];
	st.shared.u8 	[%r1981+1920], %rs338;
	add.s32 	%r93, %r3480, 32;
	setp.lt.u32 	%p118, %r3480, 96;
	mov.u32 	%r3480, %r93;
	@%p118 bra 	$L__BB1_64;
	bra.uni 	$L__BB1_73;
$L__BB1_65:
	add.s32 	%r94, %r22, 142;
	mov.b64 	%rd1361, 0;
	mov.u32 	%r3481, %r3525;
$L__BB1_66:
	mad.lo.s32 	%r1747, %r3481, -1640531527, %r94;
	shr.u32 	%r1748, %r1747, 16;
	xor.b32  	%r1749, %r1748, %r1747;
	mul.lo.s32 	%r1750, %r1749, -2048144789;
	shr.u32 	%r1751, %r1750, 13;
	xor.b32  	%r1752, %r1751, %r1750;
	mul.lo.s32 	%r1753, %r1752, -1028477387;
	shr.u32 	%r1754, %r1753, 16;
	xor.b32  	%r1755, %r1754, %r1753;
	and.b32  	%r1756, %r1755, 1;
	setp.eq.b32 	%p105, %r1756, 1;
	shr.u32 	%r1757, %r1755, 1;
	and.b32  	%r1758, %r1757, 31;
	neg.s32 	%r1759, %r1758;
	selp.b32 	%r1760, %r1758, %r1759, %p105;
	add.s32 	%r1761, %r5, %r3481;
	ld.shared.s8 	%r1762, [%r1761+384];
	mul.wide.s32 	%rd799, %r1760, %r1762;
	add.s64 	%rd1361, %rd799, %rd1361;
	add.s32 	%r96, %r3481, 32;
	setp.lt.u32 	%p106, %r3481, 96;
	mov.u32 	%r3481, %r96;
	@%p106 bra 	$L__BB1_66;
	mov.b32 	%r1763, 1;
	mov.b32 	%r1776, 31;
	mov.b32 	%r1777, -1;
	// begin inline asm
	{  .reg .u32 lo;  .reg .u32 hi;  .reg .pred p;  mov.b64 {lo, hi}, %rd1361;  shfl.sync.down.b32 lo|p, lo, %r1763, %r1776, %r1777;  shfl.sync.down.b32 hi|p, hi, %r1763, %r1776, %r1777;  mov.b64 %rd800, {lo, hi};  @p add.s64 %rd800, %rd800, %rd1361;}
	// end inline asm
	mov.b32 	%r1766, 2;
	// begin inline asm
	{  .reg .u32 lo;  .reg .u32 hi;  .reg .pred p;  mov.b64 {lo, hi}, %rd800;  shfl.sync.down.b32 lo|p, lo, %r1766, %r1776, %r1777;  shfl.sync.down.b32 hi|p, hi, %r1766, %r1776, %r1777;  mov.b64 %rd802, {lo, hi};  @p add.s64 %rd802, %rd802, %rd800;}
	// end inline asm
	mov.b32 	%r1769, 4;
	// begin inline asm
	{  .reg .u32 lo;  .reg .u32 hi;  .reg .pred p;  mov.b64 {lo, hi}, %rd802;  shfl.sync.down.b32 lo|p, lo, %r1769, %r1776, %r1777;  shfl.sync.down.b32 hi|p, hi, %r1769, %r1776, %r1777;  mov.b64 %rd804, {lo, hi};  @p add.s64 %rd804, %rd804, %rd802;}
	// end inline asm
	mov.b32 	%r1772, 8;
	// begin inline asm
	{  .reg .u32 lo;  .reg .u32 hi;  .reg .pred p;  mov.b64 {lo, hi}, %rd804;  shfl.sync.down.b32 lo|p, lo, %r1772, %r1776, %r1777;  shfl.sync.down.b32 hi|p, hi, %r1772, %r1776, %r1777;  mov.b64 %rd806, {lo, hi};  @p add.s64 %rd806, %rd806, %rd804;}
	// end inline asm
	mov.b32 	%r1775, 16;
	// begin inline asm
	{  .reg .u32 lo;  .reg .u32 hi;  .reg .pred p;  mov.b64 {lo, hi}, %rd806;  shfl.sync.down.b32 lo|p, lo, %r1775, %r1776, %r1777;  shfl.sync.down.b32 hi|p, hi, %r1775, %r1776, %r1777;  mov.b64 %rd808, {lo, hi};  @p add.s64 %rd808, %rd808, %rd806;}
	// end inline asm
	cvt.u32.u64 	%r1779, %rd808;
	shfl.sync.idx.b32	%r97|%p107, %r1779, 0, 31, -1;
	{ .reg .b32 tmp; mov.b64 {tmp, %r1780}, %rd808; }
	shfl.sync.idx.b32	%r98|%p108, %r1780, 0, 31, -1;
	mov.b64 	%rd1362, 0;
	mov.b32 	%r3482, 0;
$L__BB1_68:
	add.s32 	%r1781, %r5, %r3482;
	ld.shared.v4.b32 	{%r1782, %r1783, %r1784, %r1785}, [%r1781+384];
	shl.b32 	%r1786, %r3482, 5;
	or.b32  	%r1787, %r1786, %r3525;
	cvt.u64.u32 	%rd811, %r1787;
	add.s64 	%rd812, %rd53, %rd811;
	ld.global.nc.u8 	%rs284, [%rd812+105312];
	cvt.u32.u8 	%r1788, %rs284;
	ld.global.nc.u8 	%rs285, [%rd812+105280];
	cvt.u32.u8 	%r1789, %rs285;
	prmt.b32 	%r1790, %r1789, %r1788, 0x3340U;
	ld.global.nc.u8 	%rs286, [%rd812+105248];
	cvt.u32.u8 	%r1791, %rs286;
	ld.global.nc.u8 	%rs287, [%rd812+105216];
	cvt.u32.u8 	%r1792, %rs287;
	prmt.b32 	%r1793, %r1792, %r1791, 0x3340U;
	prmt.b32 	%r1794, %r1793, %r1790, 0x5410U;
	mov.b32 	%r1795, 0;
	dp4a.s32.s32 	%r1796, %r1794, %r1782, %r1795;
	ld.global.nc.u8 	%rs288, [%rd812+105440];
	cvt.u32.u8 	%r1797, %rs288;
	ld.global.nc.u8 	%rs289, [%rd812+105408];
	cvt.u32.u8 	%r1798, %rs289;
	prmt.b32 	%r1799, %r1798, %r1797, 0x3340U;
	ld.global.nc.u8 	%rs290, [%rd812+105376];
	cvt.u32.u8 	%r1800, %rs290;
	ld.global.nc.u8 	%rs291, [%rd812+105344];
	cvt.u32.u8 	%r1801, %rs291;
	prmt.b32 	%r1802, %r1801, %r1800, 0x3340U;
	prmt.b32 	%r1803, %r1802, %r1799, 0x5410U;
	dp4a.s32.s32 	%r1804, %r1803, %r1783, %r1796;
	ld.global.nc.u8 	%rs292, [%rd812+105568];
	cvt.u32.u8 	%r1805, %rs292;
	ld.global.nc.u8 	%rs293, [%rd812+105536];
	cvt.u32.u8 	%r1806, %rs293;
	prmt.b32 	%r1807, %r1806, %r1805, 0x3340U;
	ld.global.nc.u8 	%rs294, [%rd812+105504];
	cvt.u32.u8 	%r1808, %rs294;
	ld.global.nc.u8 	%rs295, [%rd812+105472];
	cvt.u32.u8 	%r1809, %rs295;
	prmt.b32 	%r1810, %r1809, %r1808, 0x3340U;
	prmt.b32 	%r1811, %r1810, %r1807, 0x5410U;
	dp4a.s32.s32 	%r1812, %r1811, %r1784, %r1804;
	ld.global.nc.u8 	%rs296, [%rd812+105696];
	cvt.u32.u8 	%r1813, %rs296;
	ld.global.nc.u8 	%rs297, [%rd812+105664];
	cvt.u32.u8 	%r1814, %rs297;
	prmt.b32 	%r1815, %r1814, %r1813, 0x3340U;
	ld.global.nc.u8 	%rs298, [%rd812+105632];
	cvt.u32.u8 	%r1816, %rs298;
	ld.global.nc.u8 	%rs299, [%rd812+105600];
	cvt.u32.u8 	%r1817, %rs299;
	prmt.b32 	%r1818, %r1817, %r1816, 0x3340U;
	prmt.b32 	%r1819, %r1818, %r1815, 0x5410U;
	dp4a.s32.s32 	%r1820, %r1819, %r1785, %r1812;
	cvt.s64.s32 	%rd813, %r1820;
	add.s64 	%rd1362, %rd813, %rd1362;
	add.s32 	%r3482, %r3482, 16;
	setp.ne.s32 	%p109, %r3482, 128;
	@%p109 bra 	$L__BB1_68;
	add.s32 	%r1836, %r62, 6;
	shr.u32 	%r1837, %r1836, 16;
	xor.b32  	%r1838, %r1837, %r1836;
	mul.lo.s32 	%r1839, %r1838, -2048144789;
	shr.u32 	%r1840, %r1839, 13;
	xor.b32  	%r1841, %r1840, %r1839;
	mul.lo.s32 	%r1842, %r1841, -1028477387;
	shr.u32 	%r1843, %r1842, 16;
	xor.b32  	%r1844, %r1843, %r1842;
	and.b32  	%r1845, %r1844, 1;
	setp.eq.b32 	%p110, %r1845, 1;
	shr.u32 	%r1846, %r1844, 1;
	and.b32  	%r1847, %r1846, 31;
	neg.s32 	%r1848, %r1847;
	selp.b32 	%r1849, %r1847, %r1848, %p110;
	cvt.s64.s32 	%rd824, %r1849;
	cvt.u64.u32 	%rd825, %r97;
	cvt.u64.u32 	%rd826, %r98;
	shl.b64 	%rd827, %rd826, 32;
	or.b64  	%rd828, %rd827, %rd825;
	mul.lo.s64 	%rd829, %rd828, %rd9;
	mul.lo.s64 	%rd830, %rd829, %rd824;
	shr.s64 	%rd831, %rd830, 8;
	add.s64 	%rd832, %rd1362, %rd831;
	shr.s64 	%rd833, %rd832, 8;
	max.s64 	%rd834, %rd833, -127;
	min.s64 	%rd835, %rd834, 127;
	st.shared.u8 	[%r28+2176], %rd835;
	bar.warp.sync 	-1;
	add.s32 	%r101, %r22, 15;
	add.s32 	%r1850, %r62, 39;
	shr.u32 	%r1851, %r1850, 16;
	xor.b32  	%r1852, %r1851, %r1850;
	mul.lo.s32 	%r1853, %r1852, -2048144789;
	shr.u32 	%r1854, %r1853, 13;
	xor.b32  	%r1855, %r1854, %r1853;
	mul.lo.s32 	%r1856, %r1855, -1028477387;
	shr.u32 	%r1857, %r1856, 16;
	xor.b32  	%r1858, %r1857, %r1856;
	and.b32  	%r1859, %r1858, 1;
	setp.eq.b32 	%p111, %r1859, 1;
	shr.u32 	%r1860, %r1858, 1;
	and.b32  	%r1861, %r1860, 31;
	neg.s32 	%r1862, %r1861;
	selp.b32 	%r1863, %r1861, %r1862, %p111;
	ld.shared.s8 	%r1864, [%r28+2176];
	mul.wide.s32 	%rd815, %r1863, %r1864;
	mov.b32 	%r1821, 1;
	mov.b32 	%r1834, 31;
	mov.b32 	%r1835, -1;
	// begin inline asm
	{  .reg .u32 lo;  .reg .u32 hi;  .reg .pred p;  mov.b64 {lo, hi}, %rd815;  shfl.sync.down.b32 lo|p, lo, %r1821, %r1834, %r1835;  shfl.sync.down.b32 hi|p, hi, %r1821, %r1834, %r1835;  mov.b64 %rd814, {lo, hi};  @p add.s64 %rd814, %rd814, %rd815;}
	// end inline asm
	mov.b32 	%r1824, 2;
	// begin inline asm
	{  .reg .u32 lo;  .reg .u32 hi;  .reg .pred p;  mov.b64 {lo, hi}, %rd814;  shfl.sync.down.b32 lo|p, lo, %r1824, %r1834, %r1835;  shfl.sync.down.b32 hi|p, hi, %r1824, %r1834, %r1835;  mov.b64 %rd816, {lo, hi};  @p add.s64 %rd816, %rd816, %rd814;}
	// end inline asm
	mov.b32 	%r1827, 4;
	// begin inline asm
	{  .reg .u32 lo;  .reg .u32 hi;  .reg .pred p;  mov.b64 {lo, hi}, %rd816;  shfl.sync.down.b32 lo|p, lo, %r1827, %r1834, %r1835;  shfl.sync.down.b32 hi|p, hi, %r1827, %r1834, %r1835;  mov.b64 %rd818, {lo, hi};  @p add.s64 %rd818, %rd818, %rd816;}
	// end inline asm
	mov.b32 	%r1830, 8;
	// begin inline asm
	{  .reg .u32 lo;  .reg .u32 hi;  .reg .pred p;  mov.b64 {lo, hi}, %rd818;  shfl.sync.down.b32 lo|p, lo, %r1830, %r1834, %r1835;  shfl.sync.down.b32 hi|p, hi, %r1830, %r1834, %r1835;  mov.b64 %rd820, {lo, hi};  @p add.s64 %rd820, %rd820, %rd818;}
	// end inline asm
	mov.b32 	%r1833, 16;
	// begin inline asm
	{  .reg .u32 lo;  .reg .u32 hi;  .reg .pred p;  mov.b64 {lo, hi}, %rd820;  shfl.sync.down.b32 lo|p, lo, %r1833, %r1834, %r1835;  shfl.sync.down.b32 hi|p, hi, %r1833, %r1834, %r1835;  mov.b64 %rd822, {lo, hi};  @p add.s64 %rd822, %rd822, %rd820;}
	// end inline asm
	cvt.u32.u64 	%r1865, %rd822;
	shfl.sync.idx.b32	%r1866|%p112, %r1865, 0, 31, -1;
	{ .reg .b32 tmp; mov.b64 {tmp, %r1867}, %rd822; }
	shfl.sync.idx.b32	%r1868|%p113, %r1867, 0, 31, -1;
	cvt.u64.u32 	%rd836, %r1868;
	shl.b64 	%rd837, %rd836, 32;
	cvt.u64.u32 	%rd838, %r1866;
	or.b64  	%rd839, %rd837, %rd838;
	mul.lo.s64 	%rd71, %rd839, %rd9;
	mov.u32 	%r3483, %r3525;
$L__BB1_70:
	ld.shared.v4.b32 	{%r1869, %r1870, %r1871, %r1872}, [%r5+2176];
	cvt.u64.u32 	%rd840, %r3483;
	add.s64 	%rd841, %rd53, %rd840;
	ld.global.nc.u8 	%rs300, [%rd841+121984];
	cvt.u32.u8 	%r1873, %rs300;
	ld.global.nc.u8 	%rs301, [%rd841+121856];
	cvt.u32.u8 	%r1874, %rs301;
	prmt.b32 	%r1875, %r1874, %r1873, 0x3340U;
	ld.global.nc.u8 	%rs302, [%rd841+121728];
	cvt.u32.u8 	%r1876, %rs302;
	ld.global.nc.u8 	%rs303, [%rd841+121600];
	cvt.u32.u8 	%r1877, %rs303;
	prmt.b32 	%r1878, %r1877, %r1876, 0x3340U;
	prmt.b32 	%r1879, %r1878, %r1875, 0x5410U;
	mov.b32 	%r1880, 0;
	dp4a.s32.s32 	%r1881, %r1879, %r1869, %r1880;
	ld.global.nc.u8 	%rs304, [%rd841+122496];
	cvt.u32.u8 	%r1882, %rs304;
	ld.global.nc.u8 	%rs305, [%rd841+122368];
	cvt.u32.u8 	%r1883, %rs305;
	prmt.b32 	%r1884, %r1883, %r1882, 0x3340U;
	ld.global.nc.u8 	%rs306, [%rd841+122240];
	cvt.u32.u8 	%r1885, %rs306;
	ld.global.nc.u8 	%rs307, [%rd841+122112];
	cvt.u32.u8 	%r1886, %rs307;
	prmt.b32 	%r1887, %r1886, %r1885, 0x3340U;
	prmt.b32 	%r1888, %r1887, %r1884, 0x5410U;
	dp4a.s32.s32 	%r1889, %r1888, %r1870, %r1881;
	ld.global.nc.u8 	%rs308, [%rd841+123008];
	cvt.u32.u8 	%r1890, %rs308;
	ld.global.nc.u8 	%rs309, [%rd841+122880];
	cvt.u32.u8 	%r1891, %rs309;
	prmt.b32 	%r1892, %r1891, %r1890, 0x3340U;
	ld.global.nc.u8 	%rs310, [%rd841+122752];
	cvt.u32.u8 	%r1893, %rs310;
	ld.global.nc.u8 	%rs311, [%rd841+122624];
	cvt.u32.u8 	%r1894, %rs311;
	prmt.b32 	%r1895, %r1894, %r1893, 0x3340U;
	prmt.b32 	%r1896, %r1895, %r1892, 0x5410U;
	dp4a.s32.s32 	%r1897, %r1896, %r1871, %r1889;
	ld.global.nc.u8 	%rs312, [%rd841+123520];
	cvt.u32.u8 	%r1898, %rs312;
	ld.global.nc.u8 	%rs313, [%rd841+123392];
	cvt.u32.u8 	%r1899, %rs313;
	prmt.b32 	%r1900, %r1899, %r1898, 0x3340U;
	ld.global.nc.u8 	%rs314, [%rd841+123264];
	cvt.u32.u8 	%r1901, %rs314;
	ld.global.nc.u8 	%rs315, [%rd841+123136];
	cvt.u32.u8 	%r1902, %rs315;
	prmt.b32 	%r1903, %r1902, %r1901, 0x3340U;
	prmt.b32 	%r1904, %r1903, %r1900, 0x5410U;
	dp4a.s32.s32 	%r1905, %r1904, %r1872, %r1897;
	ld.shared.v4.b32 	{%r1906, %r1907, %r1908, %r1909}, [%r5+2192];
	ld.global.nc.u8 	%rs316, [%rd841+124032];
	cvt.u32.u8 	%r1910, %rs316;
	ld.global.nc.u8 	%rs317, [%rd841+123904];
	cvt.u32.u8 	%r1911, %rs317;
	prmt.b32 	%r1912, %r1911, %r1910, 0x3340U;
	ld.global.nc.u8 	%rs318, [%rd841+123776];
	cvt.u32.u8 	%r1913, %rs318;
	ld.global.nc.u8 	%rs319, [%rd841+123648];
	cvt.u32.u8 	%r1914, %rs319;
	prmt.b32 	%r1915, %r1914, %r1913, 0x3340U;
	prmt.b32 	%r1916, %r1915, %r1912, 0x5410U;
	dp4a.s32.s32 	%r1917, %r1916, %r1906, %r1905;
	ld.global.nc.u8 	%rs320, [%rd841+124544];
	cvt.u32.u8 	%r1918, %rs320;
	ld.global.nc.u8 	%rs321, [%rd841+124416];
	cvt.u32.u8 	%r1919, %rs321;
	prmt.b32 	%r1920, %r1919, %r1918, 0x3340U;
	ld.global.nc.u8 	%rs322, [%rd841+124288];
	cvt.u32.u8 	%r1921, %rs322;
	ld.global.nc.u8 	%rs323, [%rd841+124160];
	cvt.u32.u8 	%r1922, %rs323;
	prmt.b32 	%r1923, %r1922, %r1921, 0x3340U;
	prmt.b32 	%r1924, %r1923, %r1920, 0x5410U;
	dp4a.s32.s32 	%r1925, %r1924, %r1907, %r1917;
	ld.global.nc.u8 	%rs324, [%rd841+125056];
	cvt.u32.u8 	%r1926, %rs324;
	ld.global.nc.u8 	%rs325, [%rd841+124928];
	cvt.u32.u8 	%r1927, %rs325;
	prmt.b32 	%r1928, %r1927, %r1926, 0x3340U;
	ld.global.nc.u8 	%rs326, [%rd841+124800];
	cvt.u32.u8 	%r1929, %rs326;
	ld.global.nc.u8 	%rs327, [%rd841+124672];
	cvt.u32.u8 	%r1930, %rs327;
	prmt.b32 	%r1931, %r1930, %r1929, 0x3340U;
	prmt.b32 	%r1932, %r1931, %r1928, 0x5410U;
	dp4a.s32.s32 	%r1933, %r1932, %r1908, %r1925;
	ld.global.nc.u8 	%rs328, [%rd841+125568];
	cvt.u32.u8 	%r1934, %rs328;
	ld.global.nc.u8 	%rs329, [%rd841+125440];
	cvt.u32.u8 	%r1935, %rs329;
	prmt.b32 	%r1936, %r1935, %r1934, 0x3340U;
	ld.global.nc.u8 	%rs330, [%rd841+125312];
	cvt.u32.u8 	%r1937, %rs330;
	ld.global.nc.u8 	%rs331, [%rd841+125184];
	cvt.u32.u8 	%r1938, %rs331;
	prmt.b32 	%r1939, %r1938, %r1937, 0x3340U;
	prmt.b32 	%r1940, %r1939, %r1936, 0x5410U;
	dp4a.s32.s32 	%r1941, %r1940, %r1909, %r1933;
	mad.lo.s32 	%r1942, %r3483, -1640531527, %r101;
	shr.u32 	%r1943, %r1942, 16;
	xor.b32  	%r1944, %r1943, %r1942;
	mul.lo.s32 	%r1945, %r1944, -2048144789;
	shr.u32 	%r1946, %r1945, 13;
	xor.b32  	%r1947, %r1946, %r1945;
	mul.lo.s32 	%r1948, %r1947, -1028477387;
	shr.u32 	%r1949, %r1948, 16;
	xor.b32  	%r1950, %r1949, %r1948;
	and.b32  	%r1951, %r1950, 1;
	setp.eq.b32 	%p114, %r1951, 1;
	shr.u32 	%r1952, %r1950, 1;
	and.b32  	%r1953, %r1952, 31;
	neg.s32 	%r1954, %r1953;
	selp.b32 	%r1955, %r1953, %r1954, %p114;
	cvt.s64.s32 	%rd842, %r1955;
	mul.lo.s64 	%rd843, %rd71, %rd842;
	shr.s64 	%rd844, %rd843, 8;
	cvt.s64.s32 	%rd845, %r1941;
	add.s64 	%rd846, %rd844, %rd845;
	shr.s64 	%rd847, %rd846, 8;
	max.s64 	%rd848, %rd847, -127;
	min.s64 	%rd849, %rd848, 127;
	add.s32 	%r1956, %r5, %r3483;
	st.shared.u8 	[%r1956+512], %rd849;
	add.s32 	%r103, %r3483, 32;
	setp.lt.u32 	%p115, %r3483, 96;
	mov.u32 	%r3483, %r103;
	@%p115 bra 	$L__BB1_70;
	bar.warp.sync 	-1;
	add.s32 	%r104, %r22, 13;
	mov.u32 	%r3484, %r3525;
$L__BB1_72:
	cvt.u64.u32 	%rd850, %r3484;
	add.s64 	%rd851, %rd27, %rd850;
	ld.global.nc.u8 	%rs332, [%rd851+104704];
	cvt.s64.s8 	%rd852, %rs332;
	mad.lo.s32 	%r1957, %r3484, -1640531527, %r104;
	shr.u32 	%r1958, %r1957, 16;
	xor.b32  	%r1959, %r1958, %r1957;
	mul.lo.s32 	%r1960, %r1959, -2048144789;
	shr.u32 	%r1961, %r1960, 13;
	xor.b32  	%r1962, %r1961, %r1960;
	mul.lo.s32 	%r1963, %r1962, -1028477387;
	shr.u32 	%r1964, %r1963, 16;
	xor.b32  	%r1965, %r1964, %r1963;
	and.b32  	%r1966, %r1965, 1;
	setp.eq.b32 	%p116, %r1966, 1;
	shr.u32 	%r1967, %r1965, 1;
	and.b32  	%r1968, %r1967, 31;
	neg.s32 	%r1969, %r1968;
	selp.b32 	%r1970, %r1968, %r1969, %p116;
	cvt.s64.s32 	%rd853, %r1970;
	mul.lo.s64 	%rd854, %rd853, %rd9;
	shr.s64 	%rd855, %rd854, 4;
	add.s64 	%rd856, %rd855, %rd852;
	max.s64 	%rd857, %rd856, -127;
	min.s64 	%rd858, %rd857, 127;
	add.s32 	%r1971, %r5, %r3484;
	ld.shared.s8 	%rs333, [%r1971+512];
	cvt.u16.u64 	%rs334, %rd858;
	add.s16 	%rs335, %rs333, %rs334;
	min.s16 	%rs336, %rs335, 127;
	max.s16 	%rs337, %rs336, -128;
	cvt.s64.s16 	%rd859, %rs337;
	add.s64 	%rd861, %rd674, %rd859;
	ld.const.s8 	%r1972, [%rd861+128];
	ld.shared.s8 	%r1973, [%r1971+1920];
	ld.shared.s8 	%r1974, [%r1971+1152];
	sub.s32 	%r1975, %r1973, %r1974;
	mul.lo.s32 	%r1976, %r1975, %r1972;
	shr.s32 	%r1977, %r1976, 7;
	add.s32 	%r1978, %r1977, %r1974;
	max.s32 	%r1979, %r1978, -127;
	min.s32 	%r1980, %r1979, 127;
	st.shared.u8 	[%r1971+1152], %r1980;
	add.s32 	%r106, %r3484, 32;
	setp.lt.u32 	%p117, %r3484, 96;
	mov.u32 	%r3484, %r106;
	@%p117 bra 	$L__BB1_72;
$L__BB1_73:
	bar.warp.sync 	-1;
	mad.lo.s64 	%rd72, %rd26, -3968, %rd53;
	add.s32 	%r107, %r22, 18;
	mov.u32 	%r3485, %r3525;
$L__BB1_74:
	mad.lo.s32 	%r1982, %r3485, -1640531527, %r107;
	shr.u32 	%r1983, %r1982, 16;
	xor.b32  	%r1984, %r1983, %r1982;
	mul.lo.s32 	%r1985, %r1984, -2048144789;
	shr.u32 	%r1986, %r1985, 13;
	xor.b32  	%r1987, %r1986, %r1985;
	mul.lo.s32 	%r1988, %r1987, -1028477387;
	shr.u32 	%r1989, %r1988, 16;
	xor.b32  	%r1990, %r1989, %r1988;
	and.b32  	%r1991, %r1990, 1;
	setp.eq.b32 	%p119, %r1991, 1;
	shr.u32 	%r1992, %r1990, 1;
	and.b32  	%r1993, %r1992, 31;
	neg.s32 	%r1994, %r1993;
	selp.b32 	%r1995, %r1993, %r1994, %p119;
	cvt.s64.s32 	%rd862, %r1995;
	mul.lo.s64 	%rd863, %rd862, %rd9;
	shr.s64 	%rd864, %rd863, 4;
	cvt.u64.u32 	%rd865, %r3485;
	add.s64 	%rd866, %rd72, %rd865;
	ld.global.nc.u8 	%rs339, [%rd866+170752];
	cvt.s64.s8 	%rd867, %rs339;
	add.s64 	%rd868, %rd864, %rd867;
	max.s64 	%rd869, %rd868, -127;
	min.s64 	%rd870, %rd869, 127;
	add.s32 	%r1996, %r5, %r3485;
	st.shared.u8 	[%r1996+128], %rd870;
	add.s32 	%r109, %r3485, 32;
	setp.lt.u32 	%p120, %r3485, 96;
	mov.u32 	%r3485, %r109;
	@%p120 bra 	$L__BB1_74;
	add.s32 	%r110, %r22, 19;
	mov.u32 	%r3486, %r3525;
$L__BB1_76:
	mad.lo.s32 	%r1997, %r3486, -1640531527, %r110;
	shr.u32 	%r1998, %r1997, 16;
	xor.b32  	%r1999, %r1998, %r1997;
	mul.lo.s32 	%r2000, %r1999, -2048144789;
	shr.u32 	%r2001, %r2000, 13;
	xor.b32  	%r2002, %r2001, %r2000;
	mul.lo.s32 	%r2003, %r2002, -1028477387;
	shr.u32 	%r2004, %r2003, 16;
	xor.b32  	%r2005, %r2004, %r2003;
	and.b32  	%r2006, %r2005, 1;
	setp.eq.b32 	%p121, %r2006, 1;
	shr.u32 	%r2007, %r2005, 1;
	and.b32  	%r2008, %r2007, 31;
	neg.s32 	%r2009, %r2008;
	selp.b32 	%r2010, %r2008, %r2009, %p121;
	cvt.s64.s32 	%rd871, %r2010;
	mul.lo.s64 	%rd872, %rd871, %rd9;
	shr.s64 	%rd873, %rd872, 4;
	cvt.u64.u32 	%rd874, %r3486;
	add.s64 	%rd875, %rd72, %rd874;
	ld.global.nc.u8 	%rs340, [%rd875+171264];
	cvt.s64.s8 	%rd876, %rs340;
	add.s64 	%rd877, %rd873, %rd876;
	max.s64 	%rd878, %rd877, -127;
	min.s64 	%rd879, %rd878, 127;
	add.s32 	%r2011, %r5, %r3486;
	st.shared.u8 	[%r2011+256], %rd879;
	add.s32 	%r112, %r3486, 32;
	setp.lt.u32 	%p122, %r3486, 96;
	mov.u32 	%r3486, %r112;
	@%p122 bra 	$L__BB1_76;
	add.s32 	%r113, %r22, 20;
	mov.u32 	%r3487, %r3525;
$L__BB1_78:
	mad.lo.s32 	%r2012, %r3487, -1640531527, %r113;
	shr.u32 	%r2013, %r2012, 16;
	xor.b32  	%r2014, %r2013, %r2012;
	mul.lo.s32 	%r2015, %r2014, -2048144789;
	shr.u32 	%r2016, %r2015, 13;
	xor.b32  	%r2017, %r2016, %r2015;
	mul.lo.s32 	%r2018, %r2017, -1028477387;
	shr.u32 	%r2019, %r2018, 16;
	xor.b32  	%r2020, %r2019, %r2018;
	and.b32  	%r2021, %r2020, 1;
	setp.eq.b32 	%p123, %r2021, 1;
	shr.u32 	%r2022, %r2020, 1;
	and.b32  	%r2023, %r2022, 31;
	neg.s32 	%r2024, %r2023;
	selp.b32 	%r2025, %r2023, %r2024, %p123;
	cvt.s64.s32 	%rd880, %r2025;
	mul.lo.s64 	%rd881, %rd880, %rd9;
	shr.s64 	%rd882, %rd881, 4;
	cvt.u64.u32 	%rd883, %r3487;
	add.s64 	%rd884, %rd72, %rd883;
	ld.global.nc.u8 	%rs341, [%rd884+171776];
	cvt.s64.s8 	%rd885, %rs341;
	add.s64 	%rd886, %rd882, %rd885;
	max.s64 	%rd887, %rd886, -127;
	min.s64 	%rd888, %rd887, 127;
	add.s32 	%r2026, %r5, %r3487;
	st.shared.u8 	[%r2026+384], %rd888;
	add.s32 	%r115, %r3487, 32;
	setp.lt.u32 	%p124, %r3487, 96;
	mov.u32 	%r3487, %r115;
	@%p124 bra 	$L__BB1_78;
	bar.warp.sync 	-1;
	mov.u32 	%r3488, %r3525;
$L__BB1_80:
	add.s32 	%r2027, %r5, %r3488;
	ld.shared.s8 	%rs342, [%r2027+1024];
	ld.shared.s8 	%rs343, [%r2027+128];
	mul.wide.s16 	%r2028, %rs343, %rs342;
	shr.s32 	%r2029, %r2028, 7;
	min.s32 	%r2030, %r2029, 127;
	st.shared.u8 	[%r2027+1536], %r2030;
	add.s32 	%r117, %r3488, 32;
	setp.lt.u32 	%p125, %r3488, 96;
	mov.u32 	%r3488, %r117;
	@%p125 bra 	$L__BB1_80;
	mov.u32 	%r2031, %tid.x;
	shr.u32 	%r2032, %r2031, 2;
	and.b32  	%r2033, %r2032, 56;
	mov.u32 	%r2034, _ZZ21train_sequence_kernelPKhliPK8EggModelPaS4_PiS5_jE8head_sum;
	add.s32 	%r118, %r2034, %r2033;
	setp.gt.u32 	%p126, %r3525, 1;
	bar.warp.sync 	-1;
	@%p126 bra 	$L__BB1_83;
	shl.b32 	%r2035, %r3525, 2;
	add.s32 	%r2036, %r118, %r2035;
	mov.b32 	%r2037, 0;
	st.shared.u32 	[%r2036], %r2037;
$L__BB1_83:
	bar.warp.sync 	-1;
	mov.u32 	%r3489, %r3525;
$L__BB1_84:
	add.s32 	%r2038, %r5, %r3489;
	ld.shared.s8 	%rs344, [%r2038+1536];
	shr.u32 	%r2039, %r3489, 4;
	and.b32  	%r2040, %r2039, 268435452;
	add.s32 	%r2041, %r118, %r2040;
	abs.s16 	%rs345, %rs344;
	cvt.u32.u16 	%r2042, %rs345;
	atom.shared.add.u32 	%r2043, [%r2041], %r2042;
	add.s32 	%r120, %r3489, 32;
	setp.lt.u32 	%p127, %r3489, 96;
	mov.u32 	%r3489, %r120;
	@%p127 bra 	$L__BB1_84;
	bar.warp.sync 	-1;
	mov.u32 	%r3490, %r3525;
$L__BB1_86:
	shr.u32 	%r2044, %r3490, 4;
	and.b32  	%r2045, %r2044, 268435452;
	add.s32 	%r2046, %r118, %r2045;
	ld.shared.u32 	%r2047, [%r2046];
	max.u32 	%r2048, %r2047, 1;
	add.s32 	%r2049, %r5, %r3490;
	ld.shared.s8 	%rs346, [%r2049+1536];
	mul.wide.s16 	%r2050, %rs346, 127;
	div.s32 	%r2051, %r2050, %r2048;
	st.shared.u8 	[%r2049+1536], %r2051;
	add.s32 	%r122, %r3490, 32;
	setp.lt.u32 	%p128, %r3490, 96;
	mov.u32 	%r3490, %r122;
	@%p128 bra 	$L__BB1_86;
	bar.warp.sync 	-1;
	mov.u32 	%r3491, %r3525;
$L__BB1_88:
	add.s32 	%r2052, %r5, %r3491;
	ld.shared.s8 	%rs347, [%r2052+1408];
	cvt.s32.s16 	%r2053, %rs347;
	add.s32 	%r2054, %r2053, -127;
	ld.shared.s8 	%r2055, [%r2052+256];
	mul.lo.s32 	%r2056, %r2054, %r2055;
	shr.s32 	%r2057, %r2056, 7;
	ld.shared.s8 	%r2058, [%r2052+1024];
	mul.lo.s32 	%r2059, %r2057, %r2058;
	shr.s32 	%r2060, %r2059, 7;
	add.s32 	%r2061, %r2060, %r2058;
	max.s32 	%r2062, %r2061, -127;
	min.s32 	%r2063, %r2062, 127;
	st.shared.u8 	[%r2052+1024], %r2063;
	ld.shared.s8 	%rs348, [%r2052+1536];
	mul.wide.s16 	%r2064, %rs347, %rs348;
	shr.s32 	%r2065, %r2064, 7;
	min.s32 	%r2066, %r2065, 127;
	st.shared.u8 	[%r2052+1664], %r2066;
	add.s32 	%r124, %r3491, 32;
	setp.lt.u32 	%p129, %r3491, 96;
	mov.u32 	%r3491, %r124;
	@%p129 bra 	$L__BB1_88;
	bar.warp.sync 	-1;
	shl.b32 	%r2068, %r3457, 13;
	cvt.u64.u32 	%rd889, %r2068;
	mov.u32 	%r2069, %ctaid.x;
	shl.b32 	%r2071, %r2069, 18;
	shl.b32 	%r2072, %r2031, 10;
	and.b32  	%r2073, %r2072, 229376;
	or.b32  	%r2074, %r2071, %r2073;
	cvt.s64.s32 	%rd890, %r2074;
	add.s64 	%rd73, %rd889, %rd890;
	mov.b32 	%r3492, 0;
	mov.pred 	%p243, -1;
$L__BB1_90:
	mov.pred 	%p2, %p243;
	ld.param.u64 	%rd1340, [_Z21train_sequence_kernelPKhliPK8EggModelPaS4_PiS5_j_param_6];
	shl.b32 	%r126, %r3492, 6;
	shl.b32 	%r2075, %r3492, 12;
	cvt.u64.u32 	%rd891, %r2075;
	add.s64 	%rd892, %rd73, %rd891;
	cvta.to.global.u64 	%rd893, %rd1340;
	shl.b64 	%rd894, %rd892, 2;
	add.s64 	%rd74, %rd893, %rd894;
	mov.u32 	%r3493, %r3525;
$L__BB1_91:
	shl.b32 	%r128, %r3493, 6;
	mov.b32 	%r3494, 0;
	mov.u32 	%r3495, %r3494;
$L__BB1_92:
	add.s32 	%r2077, %r128, %r3494;
	mul.wide.u32 	%rd895, %r2077, 4;
	add.s64 	%rd896, %rd74, %rd895;
	ld.global.u32 	%r2078, [%rd896];
	add.s32 	%r2079, %r3494, %r126;
	add.s32 	%r2080, %r5, %r2079;
	ld.shared.v2.b32 	{%r2081, %r2082}, [%r2080+1280];
	bfe.s32 	%r2083, %r2081, 0, 8;
	mul.lo.s32 	%r2084, %r2078, %r2083;
	shr.s32 	%r2085, %r2084, 7;
	st.global.u32 	[%rd896], %r2085;
	ld.shared.v2.b32 	{%r2086, %r2087}, [%r2080+1536];
	bfe.s32 	%r2088, %r2086, 0, 8;
	mul.lo.s32 	%r2089, %r2085, %r2088;
	neg.s32 	%r2090, %r2089;
	shr.s32 	%r2091, %r2090, 7;
	add.s32 	%r2092, %r2091, %r3495;
	ld.global.u32 	%r2093, [%rd896+4];
	bfe.s32 	%r2094, %r2081, 8, 8;
	mul.lo.s32 	%r2095, %r2093, %r2094;
	shr.s32 	%r2096, %r2095, 7;
	st.global.u32 	[%rd896+4], %r2096;
	bfe.s32 	%r2097, %r2086, 8, 8;
	mul.lo.s32 	%r2098, %r2096, %r2097;
	neg.s32 	%r2099, %r2098;
	shr.s32 	%r2100, %r2099, 7;
	add.s32 	%r2101, %r2100, %r2092;
	ld.global.u32 	%r2102, [%rd896+8];
	bfe.s32 	%r2103, %r2081, 16, 8;
	mul.lo.s32 	%r2104, %r2102, %r2103;
	shr.s32 	%r2105, %r2104, 7;
	st.global.u32 	[%rd896+8], %r2105;
	bfe.s32 	%r2106, %r2086, 16, 8;
	mul.lo.s32 	%r2107, %r2105, %r2106;
	neg.s32 	%r2108, %r2107;
	shr.s32 	%r2109, %r2108, 7;
	add.s32 	%r2110, %r2109, %r2101;
	ld.global.u32 	%r2111, [%rd896+12];
	bfe.s32 	%r2112, %r2081, 24, 8;
	mul.lo.s32 	%r2113, %r2111, %r2112;
	shr.s32 	%r2114, %r2113, 7;
	st.global.u32 	[%rd896+12], %r2114;
	bfe.s32 	%r2115, %r2086, 24, 8;
	mul.lo.s32 	%r2116, %r2114, %r2115;
	neg.s32 	%r2117, %r2116;
	shr.s32 	%r2118, %r2117, 7;
	add.s32 	%r2119, %r2118, %r2110;
	ld.global.u32 	%r2120, [%rd896+16];
	bfe.s32 	%r2121, %r2082, 0, 8;
	mul.lo.s32 	%r2122, %r2120, %r2121;
	shr.s32 	%r2123, %r2122, 7;
	st.global.u32 	[%rd896+16], %r2123;
	bfe.s32 	%r2124, %r2087, 0, 8;
	mul.lo.s32 	%r2125, %r2123, %r2124;
	neg.s32 	%r2126, %r2125;
	shr.s32 	%r2127, %r2126, 7;
	add.s32 	%r2128, %r2127, %r2119;
	ld.global.u32 	%r2129, [%rd896+20];
	bfe.s32 	%r2130, %r2082, 8, 8;
	mul.lo.s32 	%r2131, %r2129, %r2130;
	shr.s32 	%r2132, %r2131, 7;
	st.global.u32 	[%rd896+20], %r2132;
	bfe.s32 	%r2133, %r2087, 8, 8;
	mul.lo.s32 	%r2134, %r2132, %r2133;
	neg.s32 	%r2135, %r2134;
	shr.s32 	%r2136, %r2135, 7;
	add.s32 	%r2137, %r2136, %r2128;
	ld.global.u32 	%r2138, [%rd896+24];
	bfe.s32 	%r2139, %r2082, 16, 8;
	mul.lo.s32 	%r2140, %r2138, %r2139;
	shr.s32 	%r2141, %r2140, 7;
	st.global.u32 	[%rd896+24], %r2141;
	bfe.s32 	%r2142, %r2087, 16, 8;
	mul.lo.s32 	%r2143, %r2141, %r2142;
	neg.s32 	%r2144, %r2143;
	shr.s32 	%r2145, %r2144, 7;
	add.s32 	%r2146, %r2145, %r2137;
	ld.global.u32 	%r2147, [%rd896+28];
	bfe.s32 	%r2148, %r2082, 24, 8;
	mul.lo.s32 	%r2149, %r2147, %r2148;
	shr.s32 	%r2150, %r2149, 7;
	st.global.u32 	[%rd896+28], %r2150;
	bfe.s32 	%r2151, %r2087, 24, 8;
	mul.lo.s32 	%r2152, %r2150, %r2151;
	neg.s32 	%r2153, %r2152;
	shr.s32 	%r2154, %r2153, 7;
	add.s32 	%r3495, %r2154, %r2146;
	add.s32 	%r3494, %r3494, 8;
	setp.ne.s32 	%p131, %r3494, 64;
	@%p131 bra 	$L__BB1_92;
	add.s32 	%r133, %r126, %r3493;
	add.s32 	%r2156, %r5, %r133;
	ld.shared.s8 	%r134, [%r2156+1152];
	mov.b32 	%r3496, 0;
$L__BB1_94:
	add.s32 	%r2157, %r128, %r3496;
	add.s32 	%r2158, %r3496, %r126;
	add.s32 	%r2159, %r5, %r2158;
	ld.shared.v2.b32 	{%r2160, %r2161}, [%r2159+1664];
	bfe.s32 	%r2162, %r2160, 0, 8;
	mul.lo.s32 	%r2163, %r3495, %r2162;
	shr.s32 	%r2164, %r2163, 7;
	mul.wide.u32 	%rd897, %r2157, 4;
	add.s64 	%rd898, %rd74, %rd897;
	ld.global.u32 	%r2165, [%rd898];
	add.s32 	%r2166, %r2164, %r2165;
	ld.shared.v2.b32 	{%r2167, %r2168}, [%r2159+1024];
	bfe.s32 	%r2169, %r2167, 0, 8;
	mul.lo.s32 	%r2170, %r2169, %r134;
	shr.s32 	%r2171, %r2170, 7;
	add.s32 	%r2172, %r2171, %r2166;
	st.global.u32 	[%rd898], %r2172;
	bfe.s32 	%r2173, %r2160, 8, 8;
	mul.lo.s32 	%r2174, %r3495, %r2173;
	shr.s32 	%r2175, %r2174, 7;
	ld.global.u32 	%r2176, [%rd898+4];
	add.s32 	%r2177, %r2175, %r2176;
	bfe.s32 	%r2178, %r2167, 8, 8;
	mul.lo.s32 	%r2179, %r2178, %r134;
	shr.s32 	%r2180, %r2179, 7;
	add.s32 	%r2181, %r2180, %r2177;
	st.global.u32 	[%rd898+4], %r2181;
	bfe.s32 	%r2182, %r2160, 16, 8;
	mul.lo.s32 	%r2183, %r3495, %r2182;
	shr.s32 	%r2184, %r2183, 7;
	ld.global.u32 	%r2185, [%rd898+8];
	add.s32 	%r2186, %r2184, %r2185;
	bfe.s32 	%r2187, %r2167, 16, 8;
	mul.lo.s32 	%r2188, %r2187, %r134;
	shr.s32 	%r2189, %r2188, 7;
	add.s32 	%r2190, %r2189, %r2186;
	st.global.u32 	[%rd898+8], %r2190;
	bfe.s32 	%r2191, %r2160, 24, 8;
	mul.lo.s32 	%r2192, %r3495, %r2191;
	shr.s32 	%r2193, %r2192, 7;
	ld.global.u32 	%r2194, [%rd898+12];
	add.s32 	%r2195, %r2193, %r2194;
	bfe.s32 	%r2196, %r2167, 24, 8;
	mul.lo.s32 	%r2197, %r2196, %r134;
	shr.s32 	%r2198, %r2197, 7;
	add.s32 	%r2199, %r2198, %r2195;
	st.global.u32 	[%rd898+12], %r2199;
	bfe.s32 	%r2200, %r2161, 0, 8;
	mul.lo.s32 	%r2201, %r3495, %r2200;
	shr.s32 	%r2202, %r2201, 7;
	ld.global.u32 	%r2203, [%rd898+16];
	add.s32 	%r2204, %r2202, %r2203;
	bfe.s32 	%r2205, %r2168, 0, 8;
	mul.lo.s32 	%r2206, %r2205, %r134;
	shr.s32 	%r2207, %r2206, 7;
	add.s32 	%r2208, %r2207, %r2204;
	st.global.u32 	[%rd898+16], %r2208;
	bfe.s32 	%r2209, %r2161, 8, 8;
	mul.lo.s32 	%r2210, %r3495, %r2209;
	shr.s32 	%r2211, %r2210, 7;
	ld.global.u32 	%r2212, [%rd898+20];
	add.s32 	%r2213, %r2211, %r2212;
	bfe.s32 	%r2214, %r2168, 8, 8;
	mul.lo.s32 	%r2215, %r2214, %r134;
	shr.s32 	%r2216, %r2215, 7;
	add.s32 	%r2217, %r2216, %r2213;
	st.global.u32 	[%rd898+20], %r2217;
	bfe.s32 	%r2218, %r2161, 16, 8;
	mul.lo.s32 	%r2219, %r3495, %r2218;
	shr.s32 	%r2220, %r2219, 7;
	ld.global.u32 	%r2221, [%rd898+24];
	add.s32 	%r2222, %r2220, %r2221;
	bfe.s32 	%r2223, %r2168, 16, 8;
	mul.lo.s32 	%r2224, %r2223, %r134;
	shr.s32 	%r2225, %r2224, 7;
	add.s32 	%r2226, %r2225, %r2222;
	st.global.u32 	[%rd898+24], %r2226;
	bfe.s32 	%r2227, %r2161, 24, 8;
	mul.lo.s32 	%r2228, %r3495, %r2227;
	shr.s32 	%r2229, %r2228, 7;
	ld.global.u32 	%r2230, [%rd898+28];
	add.s32 	%r2231, %r2229, %r2230;
	bfe.s32 	%r2232, %r2168, 24, 8;
	mul.lo.s32 	%r2233, %r2232, %r134;
	shr.s32 	%r2234, %r2233, 7;
	add.s32 	%r2235, %r2234, %r2231;
	st.global.u32 	[%rd898+28], %r2235;
	add.s32 	%r3496, %r3496, 8;
	setp.ne.s32 	%p132, %r3496, 64;
	@%p132 bra 	$L__BB1_94;
	mov.b32 	%r3497, 0;
	mov.u32 	%r3498, %r3497;
$L__BB1_96:
	add.s32 	%r2237, %r128, %r3497;
	mul.wide.u32 	%rd899, %r2237, 4;
	add.s64 	%rd900, %rd74, %rd899;
	ld.global.u32 	%r2238, [%rd900];
	add.s32 	%r2239, %r126, %r3497;
	add.s32 	%r2240, %r5, %r2239;
	ld.shared.v4.b32 	{%r2241, %r2242, %r2243, %r2244}, [%r2240+896];
	bfe.s32 	%r2245, %r2241, 0, 8;
	mul.lo.s32 	%r2246, %r2238, %r2245;
	shr.s32 	%r2247, %r2246, 7;
	add.s32 	%r2248, %r2247, %r3498;
	ld.global.u32 	%r2249, [%rd900+4];
	bfe.s32 	%r2250, %r2241, 8, 8;
	mul.lo.s32 	%r2251, %r2249, %r2250;
	shr.s32 	%r2252, %r2251, 7;
	add.s32 	%r2253, %r2252, %r2248;
	ld.global.u32 	%r2254, [%rd900+8];
	bfe.s32 	%r2255, %r2241, 16, 8;
	mul.lo.s32 	%r2256, %r2254, %r2255;
	shr.s32 	%r2257, %r2256, 7;
	add.s32 	%r2258, %r2257, %r2253;
	ld.global.u32 	%r2259, [%rd900+12];
	bfe.s32 	%r2260, %r2241, 24, 8;
	mul.lo.s32 	%r2261, %r2259, %r2260;
	shr.s32 	%r2262, %r2261, 7;
	add.s32 	%r2263, %r2262, %r2258;
	ld.global.u32 	%r2264, [%rd900+16];
	bfe.s32 	%r2265, %r2242, 0, 8;
	mul.lo.s32 	%r2266, %r2264, %r2265;
	shr.s32 	%r2267, %r2266, 7;
	add.s32 	%r2268, %r2267, %r2263;
	ld.global.u32 	%r2269, [%rd900+20];
	bfe.s32 	%r2270, %r2242, 8, 8;
	mul.lo.s32 	%r2271, %r2269, %r2270;
	shr.s32 	%r2272, %r2271, 7;
	add.s32 	%r2273, %r2272, %r2268;
	ld.global.u32 	%r2274, [%rd900+24];
	bfe.s32 	%r2275, %r2242, 16, 8;
	mul.lo.s32 	%r2276, %r2274, %r2275;
	shr.s32 	%r2277, %r2276, 7;
	add.s32 	%r2278, %r2277, %r2273;
	ld.global.u32 	%r2279, [%rd900+28];
	bfe.s32 	%r2280, %r2242, 24, 8;
	mul.lo.s32 	%r2281, %r2279, %r2280;
	shr.s32 	%r2282, %r2281, 7;
	add.s32 	%r2283, %r2282, %r2278;
	ld.global.u32 	%r2284, [%rd900+32];
	bfe.s32 	%r2285, %r2243, 0, 8;
	mul.lo.s32 	%r2286, %r2284, %r2285;
	shr.s32 	%r2287, %r2286, 7;
	add.s32 	%r2288, %r2287, %r2283;
	ld.global.u32 	%r2289, [%rd900+36];
	bfe.s32 	%r2290, %r2243, 8, 8;
	mul.lo.s32 	%r2291, %r2289, %r2290;
	shr.s32 	%r2292, %r2291, 7;
	add.s32 	%r2293, %r2292, %r2288;
	ld.global.u32 	%r2294, [%rd900+40];
	bfe.s32 	%r2295, %r2243, 16, 8;
	mul.lo.s32 	%r2296, %r2294, %r2295;
	shr.s32 	%r2297, %r2296, 7;
	add.s32 	%r2298, %r2297, %r2293;
	ld.global.u32 	%r2299, [%rd900+44];
	bfe.s32 	%r2300, %r2243, 24, 8;
	mul.lo.s32 	%r2301, %r2299, %r2300;
	shr.s32 	%r2302, %r2301, 7;
	add.s32 	%r2303, %r2302, %r2298;
	ld.global.u32 	%r2304, [%rd900+48];
	bfe.s32 	%r2305, %r2244, 0, 8;
	mul.lo.s32 	%r2306, %r2304, %r2305;
	shr.s32 	%r2307, %r2306, 7;
	add.s32 	%r2308, %r2307, %r2303;
	ld.global.u32 	%r2309, [%rd900+52];
	bfe.s32 	%r2310, %r2244, 8, 8;
	mul.lo.s32 	%r2311, %r2309, %r2310;
	shr.s32 	%r2312, %r2311, 7;
	add.s32 	%r2313, %r2312, %r2308;
	ld.global.u32 	%r2314, [%rd900+56];
	bfe.s32 	%r2315, %r2244, 16, 8;
	mul.lo.s32 	%r2316, %r2314, %r2315;
	shr.s32 	%r2317, %r2316, 7;
	add.s32 	%r2318, %r2317, %r2313;
	ld.global.u32 	%r2319, [%rd900+60];
	bfe.s32 	%r2320, %r2244, 24, 8;
	mul.lo.s32 	%r2321, %r2319, %r2320;
	shr.s32 	%r2322, %r2321, 7;
	add.s32 	%r3498, %r2322, %r2318;
	add.s32 	%r3497, %r3497, 16;
	setp.ne.s32 	%p133, %r3497, 64;
	@%p133 bra 	$L__BB1_96;
	shl.b32 	%r2324, %r2031, 4;
	and.b32  	%r2325, %r2324, 3584;
	mov.u32 	%r2326, _ZZ21train_sequence_kernelPKhliPK8EggModelPaS4_PiS5_jE16out_state_shared;
	add.s32 	%r141, %r2326, %r2325;
	shl.b32 	%r2327, %r133, 2;
	add.s32 	%r2328, %r141, %r2327;
	st.shared.u32 	[%r2328], %r3498;
	add.s32 	%r142, %r3493, 32;
	setp.lt.u32 	%p134, %r3493, 32;
	mov.u32 	%r3493, %r142;
	@%p134 bra 	$L__BB1_91;
	mov.b32 	%r3492, 1;
	mov.pred 	%p243, 0;
	@%p2 bra 	$L__BB1_90;
	setp.gt.u32 	%p136, %r3525, 1;
	bar.warp.sync 	-1;
	@%p136 bra 	$L__BB1_101;
	shl.b32 	%r2330, %r3525, 2;
	add.s32 	%r2331, %r118, %r2330;
	mov.b32 	%r2332, 0;
	st.shared.u32 	[%r2331], %r2332;
$L__BB1_101:
	bar.warp.sync 	-1;
	mov.u32 	%r3499, %r3525;
$L__BB1_102:
	shl.b32 	%r2333, %r3499, 2;
	add.s32 	%r2334, %r141, %r2333;
	ld.shared.u32 	%r2335, [%r2334];
	shr.u32 	%r2336, %r3499, 4;
	and.b32  	%r2337, %r2336, 268435452;
	add.s32 	%r2338, %r118, %r2337;
	abs.s32 	%r2339, %r2335;
	atom.shared.add.u32 	%r2340, [%r2338], %r2339;
	add.s32 	%r144, %r3499, 32;
	setp.lt.u32 	%p137, %r3499, 96;
	mov.u32 	%r3499, %r144;
	@%p137 bra 	$L__BB1_102;
	bar.warp.sync 	-1;
	mov.u32 	%r3500, %r3525;
$L__BB1_104:
	shr.u32 	%r2341, %r3500, 4;
	and.b32  	%r2342, %r2341, 268435452;
	add.s32 	%r2343, %r118, %r2342;
	ld.shared.u32 	%r2344, [%r2343];
	shr.s32 	%r2345, %r2344, 31;
	shr.u32 	%r2346, %r2345, 26;
	add.s32 	%r2347, %r2344, %r2346;
	shr.s32 	%r2348, %r2347, 6;
	add.s32 	%r2349, %r2344, 63;
	setp.lt.u32 	%p138, %r2349, 127;
	selp.b32 	%r2350, 1, %r2348, %p138;
	shl.b32 	%r2351, %r3500, 2;
	add.s32 	%r2352, %r141, %r2351;
	ld.shared.u32 	%r2353, [%r2352];
	div.s32 	%r2354, %r2353, %r2350;
	cvt.u64.u32 	%rd901, %r3500;
	add.s64 	%rd902, %rd72, %rd901;
	ld.global.nc.u8 	%rs349, [%rd902+434432];
	cvt.s32.s8 	%r2355, %rs349;
	ld.global.nc.u8 	%rs350, [%rd902+434944];
	cvt.s32.s8 	%r2356, %rs350;
	mad.lo.s32 	%r2357, %r2354, %r2355, %r2356;
	max.s32 	%r2358, %r2357, -127;
	min.s32 	%r2359, %r2358, 127;
	add.s32 	%r2360, %r5, %r3500;
	st.shared.u8 	[%r2360+1408], %r2359;
	add.s32 	%r146, %r3500, 32;
	setp.lt.u32 	%p139, %r3500, 96;
	mov.u32 	%r3500, %r146;
	@%p139 bra 	$L__BB1_104;
	bar.warp.sync 	-1;
	mov.b64 	%rd1363, 0;
	mov.u32 	%r3501, %r3525;
$L__BB1_106:
	add.s32 	%r2361, %r5, %r3501;
	ld.shared.s8 	%r2362, [%r2361+896];
	ld.shared.s8 	%r2363, [%r2361+1024];
	mul.wide.s32 	%rd904, %r2363, %r2362;
	ld.shared.s8 	%rd905, [%r2361+384];
	mad.lo.s64 	%rd1363, %rd904, %rd905, %rd1363;
	add.s32 	%r148, %r3501, 32;
	setp.lt.u32 	%p140, %r3501, 32;
	mov.u32 	%r3501, %r148;
	@%p140 bra 	$L__BB1_106;
	mov.b32 	%r2364, 1;
	mov.b32 	%r2377, 31;
	mov.b32 	%r2378, -1;
	// begin inline asm
	{  .reg .u32 lo;  .reg .u32 hi;  .reg .pred p;  mov.b64 {lo, hi}, %rd1363;  shfl.sync.down.b32 lo|p, lo, %r2364, %r2377, %r2378;  shfl.sync.down.b32 hi|p, hi, %r2364, %r2377, %r2378;  mov.b64 %rd906, {lo, hi};  @p add.s64 %rd906, %rd906, %rd1363;}
	// end inline asm
	mov.b32 	%r2367, 2;
	// begin inline asm
	{  .reg .u32 lo;  .reg .u32 hi;  .reg .pred p;  mov.b64 {lo, hi}, %rd906;  shfl.sync.down.b32 lo|p, lo, %r2367, %r2377, %r2378;  shfl.sync.down.b32 hi|p, hi, %r2367, %r2377, %r2378;  mov.b64 %rd908, {lo, hi};  @p add.s64 %rd908, %rd908, %rd906;}
	// end inline asm
	mov.b32 	%r2370, 4;
	// begin inline asm
	{  .reg .u32 lo;  .reg .u32 hi;  .reg .pred p;  mov.b64 {lo, hi}, %rd908;  shfl.sync.down.b32 lo|p, lo, %r2370, %r2377, %r2378;  shfl.sync.down.b32 hi|p, hi, %r2370, %r2377, %r2378;  mov.b64 %rd910, {lo, hi};  @p add.s64 %rd910, %rd910, %rd908;}
	// end inline asm
	mov.b32 	%r2373, 8;
	// begin inline asm
	{  .reg .u32 lo;  .reg .u32 hi;  .reg .pred p;  mov.b64 {lo, hi}, %rd910;  shfl.sync.down.b32 lo|p, lo, %r2373, %r2377, %r2378;  shfl.sync.down.b32 hi|p, hi, %r2373, %r2377, %r2378;  mov.b64 %rd912, {lo, hi};  @p add.s64 %rd912, %rd912, %rd910;}
	// end inline asm
	mov.b32 	%r2376, 16;
	// begin inline asm
	{  .reg .u32 lo;  .reg .u32 hi;  .reg .pred p;  mov.b64 {lo, hi}, %rd912;  shfl.sync.down.b32 lo|p, lo, %r2376, %r2377, %r2378;  shfl.sync.down.b32 hi|p, hi, %r2376, %r2377, %r2378;  mov.b64 %rd914, {lo, hi};  @p add.s64 %rd914, %rd914, %rd912;}
	// end inline asm
	cvt.u32.u64 	%r2379, %rd914;
	shfl.sync.idx.b32	%r2380|%p141, %r2379, 0, 31, -1;
	{ .reg .b32 tmp; mov.b64 {tmp, %r2381}, %rd914; }
	shfl.sync.idx.b32	%r2382|%p142, %r2381, 0, 31, -1;
	cvt.u64.u32 	%rd916, %r2382;
	shl.b64 	%rd917, %rd916, 32;
	cvt.u64.u32 	%rd918, %r2380;
	or.b64  	%rd919, %rd917, %rd918;
	shr.u64 	%rd920, %rd919, 14;
	cvt.u32.u64 	%r149, %rd920;
	mov.u32 	%r3502, %r3525;
$L__BB1_108:
	add.s32 	%r2383, %r5, %r3502;
	ld.shared.s8 	%r2384, [%r2383+1408];
	ld.shared.s8 	%r2385, [%r2383+1152];
	mul.lo.s32 	%r2386, %r2385, %r149;
	shr.s32 	%r2387, %r2386, 7;
	add.s32 	%r2388, %r2387, %r2384;
	max.s32 	%r2389, %r2388, -127;
	min.s32 	%r2390, %r2389, 127;
	st.shared.u8 	[%r2383+1408], %r2390;
	add.s32 	%r151, %r3502, 32;
	setp.lt.u32 	%p143, %r3502, 32;
	mov.u32 	%r3502, %r151;
	@%p143 bra 	$L__BB1_108;
	bar.warp.sync 	-1;
	mov.b64 	%rd1364, 0;
	mov.u32 	%r3503, %r3525;
$L__BB1_110:
	add.s32 	%r2391, %r3503, %r5;
	ld.shared.s8 	%r2392, [%r2391+960];
	ld.shared.s8 	%r2393, [%r2391+1088];
	mul.wide.s32 	%rd922, %r2393, %r2392;
	ld.shared.s8 	%rd923, [%r2391+448];
	mad.lo.s64 	%rd1364, %rd922, %rd923, %rd1364;
	add.s32 	%r153, %r3503, 32;
	setp.lt.u32 	%p144, %r3503, 32;
	mov.u32 	%r3503, %r153;
	@%p144 bra 	$L__BB1_110;
	mov.b32 	%r2394, 1;
	mov.b32 	%r2407, 31;
	mov.b32 	%r2408, -1;
	// begin inline asm
	{  .reg .u32 lo;  .reg .u32 hi;  .reg .pred p;  mov.b64 {lo, hi}, %rd1364;  shfl.sync.down.b32 lo|p, lo, %r2394, %r2407, %r2408;  shfl.sync.down.b32 hi|p, hi, %r2394, %r2407, %r2408;  mov.b64 %rd924, {lo, hi};  @p add.s64 %rd924, %rd924, %rd1364;}
	// end inline asm
	mov.b32 	%r2397, 2;
	// begin inline asm
	{  .reg .u32 lo;  .reg .u32 hi;  .reg .pred p;  mov.b64 {lo, hi}, %rd924;  shfl.sync.down.b32 lo|p, lo, %r2397, %r2407, %r2408;  shfl.sync.down.b32 hi|p, hi, %r2397, %r2407, %r2408;  mov.b64 %rd926, {lo, hi};  @p add.s64 %rd926, %rd926, %rd924;}
	// end inline asm
	mov.b32 	%r2400, 4;
	// begin inline asm
	{  .reg .u32 lo;  .reg .u32 hi;  .reg .pred p;  mov.b64 {lo, hi}, %rd926;  shfl.sync.down.b32 lo|p, lo, %r2400, %r2407, %r2408;  shfl.sync.down.b32 hi|p, hi, %r2400, %r2407, %r2408;  mov.b64 %rd928, {lo, hi};  @p add.s64 %rd928, %rd928, %rd926;}
	// end inline asm
	mov.b32 	%r2403, 8;
	// begin inline asm
	{  .reg .u32 lo;  .reg .u32 hi;  .reg .pred p;  mov.b64 {lo, hi}, %rd928;  shfl.sync.down.b32 lo|p, lo, %r2403, %r2407, %r2408;  shfl.sync.down.b32 hi|p, hi, %r2403, %r2407, %r2408;  mov.b64 %rd930, {lo, hi};  @p add.s64 %rd930, %rd930, %rd928;}
	// end inline asm
	mov.b32 	%r2406, 16;
	// begin inline asm
	{  .reg .u32 lo;  .reg .u32 hi;  .reg .pred p;  mov.b64 {lo, hi}, %rd930;  shfl.sync.down.b32 lo|p, lo, %r2406, %r2407, %r2408;  shfl.sync.down.b32 hi|p, hi, %r2406, %r2407, %r2408;  mov.b64 %rd932, {lo, hi};  @p add.s64 %rd932, %rd932, %rd930;}
	// end inline asm
	cvt.u32.u64 	%r2409, %rd932;
	shfl.sync.idx.b32	%r2410|%p145, %r2409, 0, 31, -1;
	{ .reg .b32 tmp; mov.b64 {tmp, %r2411}, %rd932; }
	shfl.sync.idx.b32	%r2412|%p146, %r2411, 0, 31, -1;
	cvt.u64.u32 	%rd934, %r2412;
	shl.b64 	%rd935, %rd934, 32;
	cvt.u64.u32 	%rd936, %r2410;
	or.b64  	%rd937, %rd935, %rd936;
	shr.u64 	%rd938, %rd937, 14;
	cvt.u32.u64 	%r154, %rd938;
	mov.u32 	%r3504, %r3525;
$L__BB1_112:
	add.s32 	%r2413, %r3504, %r5;
	ld.shared.s8 	%r2414, [%r2413+1472];
	ld.shared.s8 	%r2415, [%r2413+1216];
	mul.lo.s32 	%r2416, %r2415, %r154;
	shr.s32 	%r2417, %r2416, 7;
	add.s32 	%r2418, %r2417, %r2414;
	max.s32 	%r2419, %r2418, -127;
	min.s32 	%r2420, %r2419, 127;
	st.shared.u8 	[%r2413+1472], %r2420;
	add.s32 	%r156, %r3504, 32;
	setp.lt.u32 	%p147, %r3504, 32;
	mov.u32 	%r3504, %r156;
	@%p147 bra 	$L__BB1_112;
	bar.warp.sync 	-1;
	mov.u32 	%r3505, %r3525;
$L__BB1_114:
	add.s32 	%r2421, %r5, %r3505;
	ld.shared.s8 	%rs351, [%r2421+1408];
	ld.shared.s8 	%rs352, [%r2421+1792];
	mul.wide.s16 	%r2422, %rs352, %rs351;
	shr.s32 	%r2423, %r2422, 7;
	min.s32 	%r2424, %r2423, 127;
	st.shared.u8 	[%r2421+1408], %r2424;
	add.s32 	%r158, %r3505, 32;
	setp.lt.u32 	%p148, %r3505, 96;
	mov.u32 	%r3505, %r158;
	@%p148 bra 	$L__BB1_114;
	bar.warp.sync 	-1;
	add.s32 	%r159, %r22, 152;
	mov.b64 	%rd1365, 0;
	mov.u32 	%r3506, %r3525;
$L__BB1_116:
	mad.lo.s32 	%r2425, %r3506, -1640531527, %r159;
	shr.u32 	%r2426, %r2425, 16;
	xor.b32  	%r2427, %r2426, %r2425;
	mul.lo.s32 	%r2428, %r2427, -2048144789;
	shr.u32 	%r2429, %r2428, 13;
	xor.b32  	%r2430, %r2429, %r2428;
	mul.lo.s32 	%r2431, %r2430, -1028477387;
	shr.u32 	%r2432, %r2431, 16;
	xor.b32  	%r2433, %r2432, %r2431;
	and.b32  	%r2434, %r2433, 1;
	setp.eq.b32 	%p149, %r2434, 1;
	shr.u32 	%r2435, %r2433, 1;
	and.b32  	%r2436, %r2435, 31;
	neg.s32 	%r2437, %r2436;
	selp.b32 	%r2438, %r2436, %r2437, %p149;
	add.s32 	%r2439, %r5, %r3506;
	ld.shared.s8 	%r2440, [%r2439+1408];
	mul.wide.s32 	%rd940, %r2438, %r2440;
	add.s64 	%rd1365, %rd940, %rd1365;
	add.s32 	%r161, %r3506, 32;
	setp.lt.u32 	%p150, %r3506, 96;
	mov.u32 	%r3506, %r161;
	@%p150 bra 	$L__BB1_116;
	mov.b32 	%r2441, 1;
	mov.b32 	%r2454, 31;
	mov.b32 	%r2455, -1;
	// begin inline asm
	{  .reg .u32 lo;  .reg .u32 hi;  .reg .pred p;  mov.b64 {lo, hi}, %rd1365;  shfl.sync.down.b32 lo|p, lo, %r2441, %r2454, %r2455;  shfl.sync.down.b32 hi|p, hi, %r2441, %r2454, %r2455;  mov.b64 %rd941, {lo, hi};  @p add.s64 %rd941, %rd941, %rd1365;}
	// end inline asm
	mov.b32 	%r2444, 2;
	// begin inline asm
	{  .reg .u32 lo;  .reg .u32 hi;  .reg .pred p;  mov.b64 {lo, hi}, %rd941;  shfl.sync.down.b32 lo|p, lo, %r2444, %r2454, %r2455;  shfl.sync.down.b32 hi|p, hi, %r2444, %r2454, %r2455;  mov.b64 %rd943, {lo, hi};  @p add.s64 %rd943, %rd943, %rd941;}
	// end inline asm
	mov.b32 	%r2447, 4;
	// begin inline asm
	{  .reg .u32 lo;  .reg .u32 hi;  .reg .pred p;  mov.b64 {lo, hi}, %rd943;  shfl.sync.down.b32 lo|p, lo, %r2447, %r2454, %r2455;  shfl.sync.down.b32 hi|p, hi, %r2447, %r2454, %r2455;  mov.b64 %rd945, {lo, hi};  @p add.s64 %rd945, %rd945, %rd943;}
	// end inline asm
	mov.b32 	%r2450, 8;
	// begin inline asm
	{  .reg .u32 lo;  .reg .u32 hi;  .reg .pred p;  mov.b64 {lo, hi}, %rd945;  shfl.sync.down.b32 lo|p, lo, %r2450, %r2454, %r2455;  shfl.sync.down.b32 hi|p, hi, %r2450, %r2454, %r2455;  mov.b64 %rd947, {lo, hi};  @p add.s64 %rd947, %rd947, %rd945;}
	// end inline asm
	mov.b32 	%r2453, 16;
	// begin inline asm
	{  .reg .u32 lo;  .reg .u32 hi;  .reg .pred p;  mov.b64 {lo, hi}, %rd947;  shfl.sync.down.b32 lo|p, lo, %r2453, %r2454, %r2455;  shfl.sync.down.b32 hi|p, hi, %r2453, %r2454, %r2455;  mov.b64 %rd949, {lo, hi};  @p add.s64 %rd949, %rd949, %rd947;}
	// end inline asm
	cvt.u32.u64 	%r2456, %rd949;
	shfl.sync.idx.b32	%r2457|%p151, %r2456, 0, 31, -1;
	{ .reg .b32 tmp; mov.b64 {tmp, %r2458}, %rd949; }
	shfl.sync.idx.b32	%r2459|%p152, %r2458, 0, 31, -1;
	cvt.u64.u32 	%rd951, %r2459;
	shl.b64 	%rd952, %rd951, 32;
	cvt.u64.u32 	%rd953, %r2457;
	or.b64  	%rd954, %rd952, %rd953;
	mul.lo.s64 	%rd81, %rd954, %rd9;
	add.s32 	%r162, %r22, 24;
	mov.u32 	%r3507, %r3525;
$L__BB1_118:
	mov.b64 	%rd1366, 0;
	mov.b32 	%r3508, 0;
$L__BB1_119:
	add.s32 	%r2461, %r5, %r3508;
	ld.shared.v4.b32 	{%r2462, %r2463, %r2464, %r2465}, [%r2461+1408];
	shl.b32 	%r2466, %r3508, 7;
	add.s32 	%r2467, %r2466, %r3507;
	cvt.u64.u32 	%rd956, %r2467;
	add.s64 	%rd957, %rd37, %rd956;
	ld.global.nc.u8 	%rs353, [%rd957+369280];
	cvt.u32.u8 	%r2468, %rs353;
	ld.global.nc.u8 	%rs354, [%rd957+369152];
	cvt.u32.u8 	%r2469, %rs354;
	prmt.b32 	%r2470, %r2469, %r2468, 0x3340U;
	ld.global.nc.u8 	%rs355, [%rd957+369024];
	cvt.u32.u8 	%r2471, %rs355;
	ld.global.nc.u8 	%rs356, [%rd957+368896];
	cvt.u32.u8 	%r2472, %rs356;
	prmt.b32 	%r2473, %r2472, %r2471, 0x3340U;
	prmt.b32 	%r2474, %r2473, %r2470, 0x5410U;
	mov.b32 	%r2475, 0;
	dp4a.s32.s32 	%r2476, %r2474, %r2462, %r2475;
	ld.global.nc.u8 	%rs357, [%rd957+369792];
	cvt.u32.u8 	%r2477, %rs357;
	ld.global.nc.u8 	%rs358, [%rd957+369664];
	cvt.u32.u8 	%r2478, %rs358;
	prmt.b32 	%r2479, %r2478, %r2477, 0x3340U;
	ld.global.nc.u8 	%rs359, [%rd957+369536];
	cvt.u32.u8 	%r2480, %rs359;
	ld.global.nc.u8 	%rs360, [%rd957+369408];
	cvt.u32.u8 	%r2481, %rs360;
	prmt.b32 	%r2482, %r2481, %r2480, 0x3340U;
	prmt.b32 	%r2483, %r2482, %r2479, 0x5410U;
	dp4a.s32.s32 	%r2484, %r2483, %r2463, %r2476;
	ld.global.nc.u8 	%rs361, [%rd957+370304];
	cvt.u32.u8 	%r2485, %rs361;
	ld.global.nc.u8 	%rs362, [%rd957+370176];
	cvt.u32.u8 	%r2486, %rs362;
	prmt.b32 	%r2487, %r2486, %r2485, 0x3340U;
	ld.global.nc.u8 	%rs363, [%rd957+370048];
	cvt.u32.u8 	%r2488, %rs363;
	ld.global.nc.u8 	%rs364, [%rd957+369920];
	cvt.u32.u8 	%r2489, %rs364;
	prmt.b32 	%r2490, %r2489, %r2488, 0x3340U;
	prmt.b32 	%r2491, %r2490, %r2487, 0x5410U;
	dp4a.s32.s32 	%r2492, %r2491, %r2464, %r2484;
	ld.global.nc.u8 	%rs365, [%rd957+370816];
	cvt.u32.u8 	%r2493, %rs365;
	ld.global.nc.u8 	%rs366, [%rd957+370688];
	cvt.u32.u8 	%r2494, %rs366;
	prmt.b32 	%r2495, %r2494, %r2493, 0x3340U;
	ld.global.nc.u8 	%rs367, [%rd957+370560];
	cvt.u32.u8 	%r2496, %rs367;
	ld.global.nc.u8 	%rs368, [%rd957+370432];
	cvt.u32.u8 	%r2497, %rs368;
	prmt.b32 	%r2498, %r2497, %r2496, 0x3340U;
	prmt.b32 	%r2499, %r2498, %r2495, 0x5410U;
	dp4a.s32.s32 	%r2500, %r2499, %r2465, %r2492;
	cvt.s64.s32 	%rd958, %r2500;
	add.s64 	%rd1366, %rd958, %rd1366;
	add.s32 	%r3508, %r3508, 16;
	setp.ne.s32 	%p153, %r3508, 128;
	@%p153 bra 	$L__BB1_119;
	mad.lo.s32 	%r2501, %r3507, -1640531527, %r162;
	shr.u32 	%r2502, %r2501, 16;
	xor.b32  	%r2503, %r2502, %r2501;
	mul.lo.s32 	%r2504, %r2503, -2048144789;
	shr.u32 	%r2505, %r2504, 13;
	xor.b32  	%r2506, %r2505, %r2504;
	mul.lo.s32 	%r2507, %r2506, -1028477387;
	shr.u32 	%r2508, %r2507, 16;
	xor.b32  	%r2509, %r2508, %r2507;
	and.b32  	%r2510, %r2509, 1;
	setp.eq.b32 	%p154, %r2510, 1;
	shr.u32 	%r2511, %r2509, 1;
	and.b32  	%r2512, %r2511, 31;
	neg.s32 	%r2513, %r2512;
	selp.b32 	%r2514, %r2512, %r2513, %p154;
	cvt.s64.s32 	%rd959, %r2514;
	mul.lo.s64 	%rd960, %rd81, %rd959;
	shr.s64 	%rd961, %rd960, 8;
	add.s64 	%rd962, %rd1366, %rd961;
	shr.s64 	%rd963, %rd962, 8;
	max.s64 	%rd964, %rd963, -127;
	min.s64 	%rd965, %rd964, 127;
	add.s32 	%r2515, %r5, %r3507;
	st.shared.u8 	[%r2515+1280], %rd965;
	add.s32 	%r166, %r3507, 32;
	setp.lt.u32 	%p155, %r3507, 96;
	mov.u32 	%r3507, %r166;
	@%p155 bra 	$L__BB1_118;
	bar.warp.sync 	-1;
	mov.u32 	%r3509, %r3525;
$L__BB1_122:
	add.s32 	%r2516, %r5, %r3509;
	ld.shared.s8 	%rd966, [%r2516];
	ld.shared.s8 	%rd967, [%r2516+1280];
	add.s64 	%rd968, %rd967, %rd966;
	max.s64 	%rd969, %rd968, -127;
	min.s64 	%rd970, %rd969, 127;
	st.shared.u8 	[%r2516], %rd970;
	add.s32 	%r168, %r3509, 32;
	setp.lt.u32 	%p156, %r3509, 96;
	mov.u32 	%r3509, %r168;
	@%p156 bra 	$L__BB1_122;
	bar.warp.sync 	-1;
	mov.b64 	%rd1367, 0;
	mov.u32 	%r3510, %r3525;
$L__BB1_124:
	add.s32 	%r2517, %r5, %r3510;
	ld.shared.s8 	%rs369, [%r2517];
	abs.s16 	%rs370, %rs369;
	cvt.u64.u16 	%rd972, %rs370;
	add.s64 	%rd1367, %rd1367, %rd972;
	add.s32 	%r170, %r3510, 32;
	setp.lt.u32 	%p157, %r3510, 96;
	mov.u32 	%r3510, %r170;
	@%p157 bra 	$L__BB1_124;
	mov.b32 	%r2518, 1;
	mov.b32 	%r2531, 31;
	mov.b32 	%r2532, -1;
	// begin inline asm
	{  .reg .u32 lo;  .reg .u32 hi;  .reg .pred p;  mov.b64 {lo, hi}, %rd1367;  shfl.sync.down.b32 lo|p, lo, %r2518, %r2531, %r2532;  shfl.sync.down.b32 hi|p, hi, %r2518, %r2531, %r2532;  mov.b64 %rd973, {lo, hi};  @p add.s64 %rd973, %rd973, %rd1367;}
	// end inline asm
	mov.b32 	%r2521, 2;
	// begin inline asm
	{  .reg .u32 lo;  .reg .u32 hi;  .reg .pred p;  mov.b64 {lo, hi}, %rd973;  shfl.sync.down.b32 lo|p, lo, %r2521, %r2531, %r2532;  shfl.sync.down.b32 hi|p, hi, %r2521, %r2531, %r2532;  mov.b64 %rd975, {lo, hi};  @p add.s64 %rd975, %rd975, %rd973;}
	// end inline asm
	mov.b32 	%r2524, 4;
	// begin inline asm
	{  .reg .u32 lo;  .reg .u32 hi;  .reg .pred p;  mov.b64 {lo, hi}, %rd975;  shfl.sync.down.b32 lo|p, lo, %r2524, %r2531, %r2532;  shfl.sync.down.b32 hi|p, hi, %r2524, %r2531, %r2532;  mov.b64 %rd977, {lo, hi};  @p add.s64 %rd977, %rd977, %rd975;}
	// end inline asm
	mov.b32 	%r2527, 8;
	// begin inline asm
	{  .reg .u32 lo;  .reg .u32 hi;  .reg .pred p;  mov.b64 {lo, hi}, %rd977;  shfl.sync.down.b32 lo|p, lo, %r2527, %r2531, %r2532;  shfl.sync.down.b32 hi|p, hi, %r2527, %r2531, %r2532;  mov.b64 %rd979, {lo, hi};  @p add.s64 %rd979, %rd979, %rd977;}
	// end inline asm
	mov.b32 	%r2530, 16;
	// begin inline asm
	{  .reg .u32 lo;  .reg .u32 hi;  .reg .pred p;  mov.b64 {lo, hi}, %rd979;  shfl.sync.down.b32 lo|p, lo, %r2530, %r2531, %r2532;  shfl.sync.down.b32 hi|p, hi, %r2530, %r2531, %r2532;  mov.b64 %rd981, {lo, hi};  @p add.s64 %rd981, %rd981, %rd979;}
	// end inline asm
	cvt.u32.u64 	%r2533, %rd981;
	shfl.sync.idx.b32	%r2534|%p158, %r2533, 0, 31, -1;
	{ .reg .b32 tmp; mov.b64 {tmp, %r2535}, %rd981; }
	shfl.sync.idx.b32	%r2536|%p159, %r2535, 0, 31, -1;
	cvt.u64.u32 	%rd983, %r2536;
	shl.b64 	%rd984, %rd983, 32;
	cvt.u64.u32 	%rd985, %r2534;
	or.b64  	%rd986, %rd984, %rd985;
	max.u64 	%rd987, %rd986, 1;
	shr.s64 	%rd988, %rd987, 63;
	shr.u64 	%rd989, %rd988, 57;
	add.s64 	%rd990, %rd987, %rd989;
	shr.s64 	%rd991, %rd990, 7;
	add.s64 	%rd992, %rd987, 127;
	setp.lt.u64 	%p160, %rd992, 255;
	selp.b64 	%rd86, 1, %rd991, %p160;
	mov.u32 	%r3511, %r3525;
$L__BB1_126:
	add.s32 	%r172, %r5, %r3511;
	ld.shared.s8 	%r2537, [%r172];
	cvt.u64.u32 	%rd993, %r3511;
	add.s64 	%rd87, %rd72, %rd993;
	ld.global.nc.u8 	%rs371, [%rd87+34048];
	cvt.s32.s8 	%r2538, %rs371;
	mul.wide.s32 	%rd88, %r2538, %r2537;
	or.b64  	%rd994, %rd88, %rd86;
	and.b64  	%rd995, %rd994, -4294967296;
	setp.ne.s64 	%p161, %rd995, 0;
	@%p161 bra 	$L__BB1_128;
	cvt.u32.u64 	%r2539, %rd86;
	cvt.u32.u64 	%r2540, %rd88;
	div.u32 	%r2541, %r2540, %r2539;
	cvt.u64.u32 	%rd1368, %r2541;
	bra.uni 	$L__BB1_129;
$L__BB1_128:
	div.s64 	%rd1368, %rd88, %rd86;
$L__BB1_129:
	ld.global.nc.u8 	%rs372, [%rd87+34560];
	cvt.s64.s8 	%rd996, %rs372;
	add.s64 	%rd997, %rd1368, %rd996;
	max.s64 	%rd998, %rd997, -127;
	min.s64 	%rd999, %rd998, 127;
	st.shared.u8 	[%r172], %rd999;
	add.s32 	%r173, %r3511, 32;
	setp.lt.u32 	%p162, %r3511, 96;
	mov.u32 	%r3511, %r173;
	@%p162 bra 	$L__BB1_126;
	bar.warp.sync 	-1;
	add.s64 	%rd1002, %rd2, %rd255;
	ld.local.u32 	%r2542, [%rd1002];
	bfe.s32 	%r2543, %r2542, 0, 8;
	ld.shared.u8 	%rs373, [%r28];
	cvt.u32.u16 	%r2544, %rs373;
	cvt.s32.s8 	%r2545, %r2544;
	sub.s32 	%r2546, %r2543, %r2545;
	ld.global.nc.u8 	%rs374, [%rd33+435456];
	cvt.s64.s8 	%rd1003, %rs374;
	add.s32 	%r2547, %r30, 24;
	shr.u32 	%r2548, %r2547, 16;
	xor.b32  	%r2549, %r2548, %r2547;
	mul.lo.s32 	%r2550, %r2549, -2048144789;
	shr.u32 	%r2551, %r2550, 13;
	xor.b32  	%r2552, %r2551, %r2550;
	mul.lo.s32 	%r2553, %r2552, -1028477387;
	shr.u32 	%r2554, %r2553, 16;
	xor.b32  	%r2555, %r2554, %r2553;
	and.b32  	%r2556, %r2555, 1;
	setp.eq.b32 	%p163, %r2556, 1;
	shr.u32 	%r2557, %r2555, 1;
	and.b32  	%r2558, %r2557, 31;
	neg.s32 	%r2559, %r2558;
	selp.b32 	%r2560, %r2558, %r2559, %p163;
	cvt.s64.s32 	%rd1004, %r2560;
	mul.lo.s64 	%rd1005, %rd1004, %rd9;
	shr.s64 	%rd1006, %rd1005, 4;
	add.s64 	%rd1007, %rd1006, %rd1003;
	max.s64 	%rd1008, %rd1007, -127;
	min.s64 	%rd1009, %rd1008, 127;
	cvt.u32.u64 	%r2561, %rd1009;
	cvt.u64.u16 	%rd1010, %rs373;
	cvt.s64.s8 	%rd1011, %rd1010;
	mul.lo.s32 	%r2562, %r2546, %r2561;
	shr.s32 	%r2563, %r2562, 7;
	cvt.s64.s32 	%rd1012, %r2563;
	add.s64 	%rd1013, %rd1012, %rd1011;
	max.s64 	%rd1014, %rd1013, -127;
	min.s64 	%rd1015, %rd1014, 127;
	st.shared.u8 	[%r28+256], %rd1015;
	bfe.s32 	%r2564, %r2542, 8, 8;
	ld.shared.u8 	%rs375, [%r28+32];
	cvt.u32.u16 	%r2565, %rs375;
	cvt.s32.s8 	%r2566, %r2565;
	sub.s32 	%r2567, %r2564, %r2566;
	ld.global.nc.u8 	%rs376, [%rd33+435488];
	cvt.s64.s8 	%rd1016, %rs376;
	add.s32 	%r2568, %r30, -957401288;
	shr.u32 	%r2569, %r2568, 16;
	xor.b32  	%r2570, %r2569, %r2568;
	mul.lo.s32 	%r2571, %r2570, -2048144789;
	shr.u32 	%r2572, %r2571, 13;
	xor.b32  	%r2573, %r2572, %r2571;
	mul.lo.s32 	%r2574, %r2573, -1028477387;
	shr.u32 	%r2575, %r2574, 16;
	xor.b32  	%r2576, %r2575, %r2574;
	and.b32  	%r2577, %r2576, 1;
	setp.eq.b32 	%p164, %r2577, 1;
	shr.u32 	%r2578, %r2576, 1;
	and.b32  	%r2579, %r2578, 31;
	neg.s32 	%r2580, %r2579;
	selp.b32 	%r2581, %r2579, %r2580, %p164;
	cvt.s64.s32 	%rd1017, %r2581;
	mul.lo.s64 	%rd1018, %rd1017, %rd9;
	shr.s64 	%rd1019, %rd1018, 4;
	add.s64 	%rd1020, %rd1019, %rd1016;
	max.s64 	%rd1021, %rd1020, -127;
	min.s64 	%rd1022, %rd1021, 127;
	cvt.u32.u64 	%r2582, %rd1022;
	cvt.u64.u16 	%rd1023, %rs375;
	cvt.s64.s8 	%rd1024, %rd1023;
	mul.lo.s32 	%r2583, %r2567, %r2582;
	shr.s32 	%r2584, %r2583, 7;
	cvt.s64.s32 	%rd1025, %r2584;
	add.s64 	%rd1026, %rd1025, %rd1024;
	max.s64 	%rd1027, %rd1026, -127;
	min.s64 	%rd1028, %rd1027, 127;
	st.shared.u8 	[%r28+288], %rd1028;
	bfe.s32 	%r2585, %r2542, 16, 8;
	ld.shared.u8 	%rs377, [%r28+64];
	cvt.u32.u16 	%r2586, %rs377;
	cvt.s32.s8 	%r2587, %r2586;
	sub.s32 	%r2588, %r2585, %r2587;
	ld.global.nc.u8 	%rs378, [%rd33+435520];
	cvt.s64.s8 	%rd1029, %rs378;
	add.s32 	%r2589, %r30, -1914802600;
	shr.u32 	%r2590, %r2589, 16;
	xor.b32  	%r2591, %r2590, %r2589;
	mul.lo.s32 	%r2592, %r2591, -2048144789;
	shr.u32 	%r2593, %r2592, 13;
	xor.b32  	%r2594, %r2593, %r2592;
	mul.lo.s32 	%r2595, %r2594, -1028477387;
	shr.u32 	%r2596, %r2595, 16;
	xor.b32  	%r2597, %r2596, %r2595;
	and.b32  	%r2598, %r2597, 1;
	setp.eq.b32 	%p165, %r2598, 1;
	shr.u32 	%r2599, %r2597, 1;
	and.b32  	%r2600, %r2599, 31;
	neg.s32 	%r2601, %r2600;
	selp.b32 	%r2602, %r2600, %r2601, %p165;
	cvt.s64.s32 	%rd1030, %r2602;
	mul.lo.s64 	%rd1031, %rd1030, %rd9;
	shr.s64 	%rd1032, %rd1031, 4;
	add.s64 	%rd1033, %rd1032, %rd1029;
	max.s64 	%rd1034, %rd1033, -127;
	min.s64 	%rd1035, %rd1034, 127;
	cvt.u32.u64 	%r2603, %rd1035;
	cvt.u64.u16 	%rd1036, %rs377;
	cvt.s64.s8 	%rd1037, %rd1036;
	mul.lo.s32 	%r2604, %r2588, %r2603;
	shr.s32 	%r2605, %r2604, 7;
	cvt.s64.s32 	%rd1038, %r2605;
	add.s64 	%rd1039, %rd1038, %rd1037;
	max.s64 	%rd1040, %rd1039, -127;
	min.s64 	%rd1041, %rd1040, 127;
	st.shared.u8 	[%r28+320], %rd1041;
	bfe.s32 	%r2606, %r2542, 24, 8;
	ld.shared.u8 	%rs379, [%r28+96];
	cvt.u32.u16 	%r2607, %rs379;
	cvt.s32.s8 	%r2608, %r2607;
	sub.s32 	%r2609, %r2606, %r2608;
	ld.global.nc.u8 	%rs380, [%rd33+435552];
	cvt.s64.s8 	%rd1042, %rs380;
	add.s32 	%r2610, %r30, 1422763384;
	shr.u32 	%r2611, %r2610, 16;
	xor.b32  	%r2612, %r2611, %r2610;
	mul.lo.s32 	%r2613, %r2612, -2048144789;
	shr.u32 	%r2614, %r2613, 13;
	xor.b32  	%r2615, %r2614, %r2613;
	mul.lo.s32 	%r2616, %r2615, -1028477387;
	shr.u32 	%r2617, %r2616, 16;
	xor.b32  	%r2618, %r2617, %r2616;
	and.b32  	%r2619, %r2618, 1;
	setp.eq.b32 	%p166, %r2619, 1;
	shr.u32 	%r2620, %r2618, 1;
	and.b32  	%r2621, %r2620, 31;
	neg.s32 	%r2622, %r2621;
	selp.b32 	%r2623, %r2621, %r2622, %p166;
	cvt.s64.s32 	%rd1043, %r2623;
	mul.lo.s64 	%rd1044, %rd1043, %rd9;
	shr.s64 	%rd1045, %rd1044, 4;
	add.s64 	%rd1046, %rd1045, %rd1042;
	max.s64 	%rd1047, %rd1046, -127;
	min.s64 	%rd1048, %rd1047, 127;
	cvt.u32.u64 	%r2624, %rd1048;
	cvt.u64.u16 	%rd1049, %rs379;
	cvt.s64.s8 	%rd1050, %rd1049;
	mul.lo.s32 	%r2625, %r2609, %r2624;
	shr.s32 	%r2626, %r2625, 7;
	cvt.s64.s32 	%rd1051, %r2626;
	add.s64 	%rd1052, %rd1051, %rd1050;
	max.s64 	%rd1053, %rd1052, -127;
	min.s64 	%rd1054, %rd1053, 127;
	st.shared.u8 	[%r28+352], %rd1054;
	prmt.b32 	%r2627, %r2586, %r2607, 0x3340U;
	prmt.b32 	%r2628, %r2544, %r2565, 0x3340U;
	prmt.b32 	%r2629, %r2628, %r2627, 0x5410U;
	st.local.u32 	[%rd1002], %r2629;
	bar.warp.sync 	-1;
	mad.lo.s64 	%rd92, %rd26, 16256, %rd72;
	add.s32 	%r174, %r22, 154;
	mov.b64 	%rd1369, 0;
	mov.u32 	%r3512, %r3525;
$L__BB1_131:
	mad.lo.s32 	%r2630, %r3512, -1640531527, %r174;
	shr.u32 	%r2631, %r2630, 16;
	xor.b32  	%r2632, %r2631, %r2630;
	mul.lo.s32 	%r2633, %r2632, -2048144789;
	shr.u32 	%r2634, %r2633, 13;
	xor.b32  	%r2635, %r2634, %r2633;
	mul.lo.s32 	%r2636, %r2635, -1028477387;
	shr.u32 	%r2637, %r2636, 16;
	xor.b32  	%r2638, %r2637, %r2636;
	and.b32  	%r2639, %r2638, 1;
	setp.eq.b32 	%p167, %r2639, 1;
	shr.u32 	%r2640, %r2638, 1;
	and.b32  	%r2641, %r2640, 31;
	neg.s32 	%r2642, %r2641;
	selp.b32 	%r2643, %r2641, %r2642, %p167;
	add.s32 	%r2644, %r5, %r3512;
	ld.shared.s8 	%r2645, [%r2644+256];
	mul.wide.s32 	%rd1055, %r2643, %r2645;
	add.s64 	%rd1369, %rd1055, %rd1369;
	add.s32 	%r176, %r3512, 32;
	setp.lt.u32 	%p168, %r3512, 96;
	mov.u32 	%r3512, %r176;
	@%p168 bra 	$L__BB1_131;
	mov.b32 	%r2646, 1;
	mov.b32 	%r2659, 31;
	mov.b32 	%r2660, -1;
	// begin inline asm
	{  .reg .u32 lo;  .reg .u32 hi;  .reg .pred p;  mov.b64 {lo, hi}, %rd1369;  shfl.sync.down.b32 lo|p, lo, %r2646, %r2659, %r2660;  shfl.sync.down.b32 hi|p, hi, %r2646, %r2659, %r2660;  mov.b64 %rd1056, {lo, hi};  @p add.s64 %rd1056, %rd1056, %rd1369;}
	// end inline asm
	mov.b32 	%r2649, 2;
	// begin inline asm
	{  .reg .u32 lo;  .reg .u32 hi;  .reg .pred p;  mov.b64 {lo, hi}, %rd1056;  shfl.sync.down.b32 lo|p, lo, %r2649, %r2659, %r2660;  shfl.sync.down.b32 hi|p, hi, %r2649, %r2659, %r2660;  mov.b64 %rd1058, {lo, hi};  @p add.s64 %rd1058, %rd1058, %rd1056;}
	// end inline asm
	mov.b32 	%r2652, 4;
	// begin inline asm
	{  .reg .u32 lo;  .reg .u32 hi;  .reg .pred p;  mov.b64 {lo, hi}, %rd1058;  shfl.sync.down.b32 lo|p, lo, %r2652, %r2659, %r2660;  shfl.sync.down.b32 hi|p, hi, %r2652, %r2659, %r2660;  mov.b64 %rd1060, {lo, hi};  @p add.s64 %rd1060, %rd1060, %rd1058;}
	// end inline asm
	mov.b32 	%r2655, 8;
	// begin inline asm
	{  .reg .u32 lo;  .reg .u32 hi;  .reg .pred p;  mov.b64 {lo, hi}, %rd1060;  shfl.sync.down.b32 lo|p, lo, %r2655, %r2659, %r2660;  shfl.sync.down.b32 hi|p, hi, %r2655, %r2659, %r2660;  mov.b64 %rd1062, {lo, hi};  @p add.s64 %rd1062, %rd1062, %rd1060;}
	// end inline asm
	mov.b32 	%r2658, 16;
	// begin inline asm
	{  .reg .u32 lo;  .reg .u32 hi;  .reg .pred p;  mov.b64 {lo, hi}, %rd1062;  shfl.sync.down.b32 lo|p, lo, %r2658, %r2659, %r2660;  shfl.sync.down.b32 hi|p, hi, %r2658, %r2659, %r2660;  mov.b64 %rd1064, {lo, hi};  @p add.s64 %rd1064, %rd1064, %rd1062;}
	// end inline asm
	cvt.u32.u64 	%r2661, %rd1064;
	shfl.sync.idx.b32	%r2662|%p169, %r2661, 0, 31, -1;
	{ .reg .b32 tmp; mov.b64 {tmp, %r2663}, %rd1064; }
	shfl.sync.idx.b32	%r2664|%p170, %r2663, 0, 31, -1;
	cvt.u64.u32 	%rd1066, %r2664;
	shl.b64 	%rd1067, %rd1066, 32;
	cvt.u64.u32 	%rd1068, %r2662;
	or.b64  	%rd1069, %rd1067, %rd1068;
	mul.lo.s64 	%rd95, %rd1069, %rd9;
	add.s32 	%r177, %r22, 26;
	mov.u32 	%r3513, %r3525;
$L__BB1_133:
	mov.b64 	%rd1370, 0;
	mov.b32 	%r3514, 0;
$L__BB1_134:
	add.s32 	%r2666, %r5, %r3514;
	ld.shared.v4.b32 	{%r2667, %r2668, %r2669, %r2670}, [%r2666+256];
	shl.b32 	%r2671, %r3514, 7;
	add.s32 	%r2672, %r2671, %r3513;
	cvt.u64.u32 	%rd1071, %r2672;
	add.s64 	%rd1072, %rd92, %rd1071;
	ld.global.nc.u8 	%rs381, [%rd1072+436352];
	cvt.u32.u8 	%r2673, %rs381;
	ld.global.nc.u8 	%rs382, [%rd1072+436224];
	cvt.u32.u8 	%r2674, %rs382;
	prmt.b32 	%r2675, %r2674, %r2673, 0x3340U;
	ld.global.nc.u8 	%rs383, [%rd1072+436096];
	cvt.u32.u8 	%r2676, %rs383;
	ld.global.nc.u8 	%rs384, [%rd1072+435968];
	cvt.u32.u8 	%r2677, %rs384;
	prmt.b32 	%r2678, %r2677, %r2676, 0x3340U;
	prmt.b32 	%r2679, %r2678, %r2675, 0x5410U;
	mov.b32 	%r2680, 0;
	dp4a.s32.s32 	%r2681, %r2679, %r2667, %r2680;
	ld.global.nc.u8 	%rs385, [%rd1072+436864];
	cvt.u32.u8 	%r2682, %rs385;
	ld.global.nc.u8 	%rs386, [%rd1072+436736];
	cvt.u32.u8 	%r2683, %rs386;
	prmt.b32 	%r2684, %r2683, %r2682, 0x3340U;
	ld.global.nc.u8 	%rs387, [%rd1072+436608];
	cvt.u32.u8 	%r2685, %rs387;
	ld.global.nc.u8 	%rs388, [%rd1072+436480];
	cvt.u32.u8 	%r2686, %rs388;
	prmt.b32 	%r2687, %r2686, %r2685, 0x3340U;
	prmt.b32 	%r2688, %r2687, %r2684, 0x5410U;
	dp4a.s32.s32 	%r2689, %r2688, %r2668, %r2681;
	ld.global.nc.u8 	%rs389, [%rd1072+437376];
	cvt.u32.u8 	%r2690, %rs389;
	ld.global.nc.u8 	%rs390, [%rd1072+437248];
	cvt.u32.u8 	%r2691, %rs390;
	prmt.b32 	%r2692, %r2691, %r2690, 0x3340U;
	ld.global.nc.u8 	%rs391, [%rd1072+437120];
	cvt.u32.u8 	%r2693, %rs391;
	ld.global.nc.u8 	%rs392, [%rd1072+436992];
	cvt.u32.u8 	%r2694, %rs392;
	prmt.b32 	%r2695, %r2694, %r2693, 0x3340U;
	prmt.b32 	%r2696, %r2695, %r2692, 0x5410U;
	dp4a.s32.s32 	%r2697, %r2696, %r2669, %r2689;
	ld.global.nc.u8 	%rs393, [%rd1072+437888];
	cvt.u32.u8 	%r2698, %rs393;
	ld.global.nc.u8 	%rs394, [%rd1072+437760];
	cvt.u32.u8 	%r2699, %rs394;
	prmt.b32 	%r2700, %r2699, %r2698, 0x3340U;
	ld.global.nc.u8 	%rs395, [%rd1072+437632];
	cvt.u32.u8 	%r2701, %rs395;
	ld.global.nc.u8 	%rs396, [%rd1072+437504];
	cvt.u32.u8 	%r2702, %rs396;
	prmt.b32 	%r2703, %r2702, %r2701, 0x3340U;
	prmt.b32 	%r2704, %r2703, %r2700, 0x5410U;
	dp4a.s32.s32 	%r2705, %r2704, %r2670, %r2697;
	cvt.s64.s32 	%rd1073, %r2705;
	add.s64 	%rd1370, %rd1073, %rd1370;
	add.s32 	%r3514, %r3514, 16;
	setp.ne.s32 	%p171, %r3514, 128;
	@%p171 bra 	$L__BB1_134;
	mad.lo.s32 	%r2706, %r3513, -1640531527, %r177;
	shr.u32 	%r2707, %r2706, 16;
	xor.b32  	%r2708, %r2707, %r2706;
	mul.lo.s32 	%r2709, %r2708, -2048144789;
	shr.u32 	%r2710, %r2709, 13;
	xor.b32  	%r2711, %r2710, %r2709;
	mul.lo.s32 	%r2712, %r2711, -1028477387;
	shr.u32 	%r2713, %r2712, 16;
	xor.b32  	%r2714, %r2713, %r2712;
	and.b32  	%r2715, %r2714, 1;
	setp.eq.b32 	%p172, %r2715, 1;
	shr.u32 	%r2716, %r2714, 1;
	and.b32  	%r2717, %r2716, 31;
	neg.s32 	%r2718, %r2717;
	selp.b32 	%r2719, %r2717, %r2718, %p172;
	cvt.s64.s32 	%rd1074, %r2719;
	mul.lo.s64 	%rd1075, %rd95, %rd1074;
	shr.s64 	%rd1076, %rd1075, 8;
	add.s64 	%rd1077, %rd1370, %rd1076;
	shr.s64 	%rd1078, %rd1077, 8;
	max.s64 	%rd1079, %rd1078, -127;
	min.s64 	%rd1080, %rd1079, 127;
	add.s32 	%r2720, %r5, %r3513;
	st.shared.u8 	[%r2720+896], %rd1080;
	add.s32 	%r181, %r3513, 32;
	setp.lt.u32 	%p173, %r3513, 96;
	mov.u32 	%r3513, %r181;
	@%p173 bra 	$L__BB1_133;
	bar.warp.sync 	-1;
	mov.u32 	%r3515, %r3525;
$L__BB1_137:
	add.s32 	%r2721, %r5, %r3515;
	ld.shared.s8 	%rs397, [%r2721+896];
	max.s16 	%rs398, %rs397, 0;
	mul.wide.u16 	%r2722, %rs398, %rs398;
	shr.u32 	%r2723, %r2722, 7;
	st.shared.u8 	[%r2721+896], %r2723;
	add.s32 	%r183, %r3515, 32;
	setp.lt.u32 	%p174, %r3515, 96;
	mov.u32 	%r3515, %r183;
	@%p174 bra 	$L__BB1_137;
	bar.warp.sync 	-1;
	add.s32 	%r184, %r22, 155;
	mov.b64 	%rd1371, 0;
	mov.u32 	%r3516, %r3525;
$L__BB1_139:
	mad.lo.s32 	%r2724, %r3516, -1640531527, %r184;
	shr.u32 	%r2725, %r2724, 16;
	xor.b32  	%r2726, %r2725, %r2724;
	mul.lo.s32 	%r2727, %r2726, -2048144789;
	shr.u32 	%r2728, %r2727, 13;
	xor.b32  	%r2729, %r2728, %r2727;
	mul.lo.s32 	%r2730, %r2729, -1028477387;
	shr.u32 	%r2731, %r2730, 16;
	xor.b32  	%r2732, %r2731, %r2730;
	and.b32  	%r2733, %r2732, 1;
	setp.eq.b32 	%p175, %r2733, 1;
	shr.u32 	%r2734, %r2732, 1;
	and.b32  	%r2735, %r2734, 31;
	neg.s32 	%r2736, %r2735;
	selp.b32 	%r2737, %r2735, %r2736, %p175;
	add.s32 	%r2738, %r5, %r3516;
	ld.shared.s8 	%r2739, [%r2738+896];
	mul.wide.s32 	%rd1082, %r2737, %r2739;
	add.s64 	%rd1371, %rd1082, %rd1371;
	add.s32 	%r186, %r3516, 32;
	setp.lt.u32 	%p176, %r3516, 96;
	mov.u32 	%r3516, %r186;
	@%p176 bra 	$L__BB1_139;
	mov.b32 	%r2740, 1;
	mov.b32 	%r2753, 31;
	mov.b32 	%r2754, -1;
	// begin inline asm
	{  .reg .u32 lo;  .reg .u32 hi;  .reg .pred p;  mov.b64 {lo, hi}, %rd1371;  shfl.sync.down.b32 lo|p, lo, %r2740, %r2753, %r2754;  shfl.sync.down.b32 hi|p, hi, %r2740, %r2753, %r2754;  mov.b64 %rd1083, {lo, hi};  @p add.s64 %rd1083, %rd1083, %rd1371;}
	// end inline asm
	mov.b32 	%r2743, 2;
	// begin inline asm
	{  .reg .u32 lo;  .reg .u32 hi;  .reg .pred p;  mov.b64 {lo, hi}, %rd1083;  shfl.sync.down.b32 lo|p, lo, %r2743, %r2753, %r2754;  shfl.sync.down.b32 hi|p, hi, %r2743, %r2753, %r2754;  mov.b64 %rd1085, {lo, hi};  @p add.s64 %rd1085, %rd1085, %rd1083;}
	// end inline asm
	mov.b32 	%r2746, 4;
	// begin inline asm
	{  .reg .u32 lo;  .reg .u32 hi;  .reg .pred p;  mov.b64 {lo, hi}, %rd1085;  shfl.sync.down.b32 lo|p, lo, %r2746, %r2753, %r2754;  shfl.sync.down.b32 hi|p, hi, %r2746, %r2753, %r2754;  mov.b64 %rd1087, {lo, hi};  @p add.s64 %rd1087, %rd1087, %rd1085;}
	// end inline asm
	mov.b32 	%r2749, 8;
	// begin inline asm
	{  .reg .u32 lo;  .reg .u32 hi;  .reg .pred p;  mov.b64 {lo, hi}, %rd1087;  shfl.sync.down.b32 lo|p, lo, %r2749, %r2753, %r2754;  shfl.sync.down.b32 hi|p, hi, %r2749, %r2753, %r2754;  mov.b64 %rd1089, {lo, hi};  @p add.s64 %rd1089, %rd1089, %rd1087;}
	// end inline asm
	mov.b32 	%r2752, 16;
	// begin inline asm
	{  .reg .u32 lo;  .reg .u32 hi;  .reg .pred p;  mov.b64 {lo, hi}, %rd1089;  shfl.sync.down.b32 lo|p, lo, %r2752, %r2753, %r2754;  shfl.sync.down.b32 hi|p, hi, %r2752, %r2753, %r2754;  mov.b64 %rd1091, {lo, hi};  @p add.s64 %rd1091, %rd1091, %rd1089;}
	// end inline asm
	cvt.u32.u64 	%r2755, %rd1091;
	shfl.sync.idx.b32	%r2756|%p177, %r2755, 0, 31, -1;
	{ .reg .b32 tmp; mov.b64 {tmp, %r2757}, %rd1091; }
	shfl.sync.idx.b32	%r2758|%p178, %r2757, 0, 31, -1;
	cvt.u64.u32 	%rd1093, %r2758;
	shl.b64 	%rd1094, %rd1093, 32;
	cvt.u64.u32 	%rd1095, %r2756;
	or.b64  	%rd1096, %rd1094, %rd1095;
	mul.lo.s64 	%rd100, %rd1096, %rd9;
	add.s32 	%r187, %r22, 27;
	mov.u32 	%r3517, %r3525;
$L__BB1_141:
	mov.b64 	%rd1372, 0;
	mov.b32 	%r3518, 0;
$L__BB1_142:
	add.s32 	%r2760, %r5, %r3518;
	ld.shared.v4.b32 	{%r2761, %r2762, %r2763, %r2764}, [%r2760+896];
	shl.b32 	%r2765, %r3518, 7;
	add.s32 	%r2766, %r2765, %r3517;
	cvt.u64.u32 	%rd1098, %r2766;
	add.s64 	%rd1099, %rd92, %rd1098;
	ld.global.nc.u8 	%rs399, [%rd1099+501888];
	cvt.u32.u8 	%r2767, %rs399;
	ld.global.nc.u8 	%rs400, [%rd1099+501760];
	cvt.u32.u8 	%r2768, %rs400;
	prmt.b32 	%r2769, %r2768, %r2767, 0x3340U;
	ld.global.nc.u8 	%rs401, [%rd1099+501632];
	cvt.u32.u8 	%r2770, %rs401;
	ld.global.nc.u8 	%rs402, [%rd1099+501504];
	cvt.u32.u8 	%r2771, %rs402;
	prmt.b32 	%r2772, %r2771, %r2770, 0x3340U;
	prmt.b32 	%r2773, %r2772, %r2769, 0x5410U;
	mov.b32 	%r2774, 0;
	dp4a.s32.s32 	%r2775, %r2773, %r2761, %r2774;
	ld.global.nc.u8 	%rs403, [%rd1099+502400];
	cvt.u32.u8 	%r2776, %rs403;
	ld.global.nc.u8 	%rs404, [%rd1099+502272];
	cvt.u32.u8 	%r2777, %rs404;
	prmt.b32 	%r2778, %r2777, %r2776, 0x3340U;
	ld.global.nc.u8 	%rs405, [%rd1099+502144];
	cvt.u32.u8 	%r2779, %rs405;
	ld.global.nc.u8 	%rs406, [%rd1099+502016];
	cvt.u32.u8 	%r2780, %rs406;
	prmt.b32 	%r2781, %r2780, %r2779, 0x3340U;
	prmt.b32 	%r2782, %r2781, %r2778, 0x5410U;
	dp4a.s32.s32 	%r2783, %r2782, %r2762, %r2775;
	ld.global.nc.u8 	%rs407, [%rd1099+502912];
	cvt.u32.u8 	%r2784, %rs407;
	ld.global.nc.u8 	%rs408, [%rd1099+502784];
	cvt.u32.u8 	%r2785, %rs408;
	prmt.b32 	%r2786, %r2785, %r2784, 0x3340U;
	ld.global.nc.u8 	%rs409, [%rd1099+502656];
	cvt.u32.u8 	%r2787, %rs409;
	ld.global.nc.u8 	%rs410, [%rd1099+502528];
	cvt.u32.u8 	%r2788, %rs410;
	prmt.b32 	%r2789, %r2788, %r2787, 0x3340U;
	prmt.b32 	%r2790, %r2789, %r2786, 0x5410U;
	dp4a.s32.s32 	%r2791, %r2790, %r2763, %r2783;
	ld.global.nc.u8 	%rs411, [%rd1099+503424];
	cvt.u32.u8 	%r2792, %rs411;
	ld.global.nc.u8 	%rs412, [%rd1099+503296];
	cvt.u32.u8 	%r2793, %rs412;
	prmt.b32 	%r2794, %r2793, %r2792, 0x3340U;
	ld.global.nc.u8 	%rs413, [%rd1099+503168];
	cvt.u32.u8 	%r2795, %rs413;
	ld.global.nc.u8 	%rs414, [%rd1099+503040];
	cvt.u32.u8 	%r2796, %rs414;
	prmt.b32 	%r2797, %r2796, %r2795, 0x3340U;
	prmt.b32 	%r2798, %r2797, %r2794, 0x5410U;
	dp4a.s32.s32 	%r2799, %r2798, %r2764, %r2791;
	cvt.s64.s32 	%rd1100, %r2799;
	add.s64 	%rd1372, %rd1100, %rd1372;
	add.s32 	%r3518, %r3518, 16;
	setp.ne.s32 	%p179, %r3518, 128;
	@%p179 bra 	$L__BB1_142;
	mad.lo.s32 	%r2800, %r3517, -1640531527, %r187;
	shr.u32 	%r2801, %r2800, 16;
	xor.b32  	%r2802, %r2801, %r2800;
	mul.lo.s32 	%r2803, %r2802, -2048144789;
	shr.u32 	%r2804, %r2803, 13;
	xor.b32  	%r2805, %r2804, %r2803;
	mul.lo.s32 	%r2806, %r2805, -1028477387;
	shr.u32 	%r2807, %r2806, 16;
	xor.b32  	%r2808, %r2807, %r2806;
	and.b32  	%r2809, %r2808, 1;
	setp.eq.b32 	%p180, %r2809, 1;
	shr.u32 	%r2810, %r2808, 1;
	and.b32  	%r2811, %r2810, 31;
	neg.s32 	%r2812, %r2811;
	selp.b32 	%r2813, %r2811, %r2812, %p180;
	cvt.s64.s32 	%rd1101, %r2813;
	mul.lo.s64 	%rd1102, %rd100, %rd1101;
	shr.s64 	%rd1103, %rd1102, 8;
	add.s64 	%rd1104, %rd1372, %rd1103;
	shr.s64 	%rd1105, %rd1104, 8;
	max.s64 	%rd1106, %rd1105, -127;
	min.s64 	%rd1107, %rd1106, 127;
	add.s32 	%r2814, %r5, %r3517;
	st.shared.u8 	[%r2814+1280], %rd1107;
	add.s32 	%r191, %r3517, 32;
	setp.lt.u32 	%p181, %r3517, 96;
	mov.u32 	%r3517, %r191;
	@%p181 bra 	$L__BB1_141;
	bar.warp.sync 	-1;
	mov.u32 	%r3519, %r3525;
$L__BB1_145:
	add.s32 	%r2815, %r5, %r3519;
	ld.shared.s8 	%rd1108, [%r2815];
	ld.shared.s8 	%rd1109, [%r2815+1280];
	add.s64 	%rd1110, %rd1109, %rd1108;
	max.s64 	%rd1111, %rd1110, -127;
	min.s64 	%rd1112, %rd1111, 127;
	st.shared.u8 	[%r2815], %rd1112;
	add.s32 	%r193, %r3519, 32;
	setp.lt.u32 	%p182, %r3519, 96;
	mov.u32 	%r3519, %r193;
	@%p182 bra 	$L__BB1_145;
	bar.warp.sync 	-1;
	add.s32 	%r3457, %r3457, 1;
	setp.ne.s32 	%p184, %r3457, 4;
	mov.pred 	%p242, 0;
	@%p184 bra 	$L__BB1_15;
	mov.b64 	%rd1373, 0;
	mov.u32 	%r3520, %r3525;
$L__BB1_148:
	add.s32 	%r2816, %r5, %r3520;
	ld.shared.s8 	%rs415, [%r2816];
	abs.s16 	%rs416, %rs415;
	cvt.u64.u16 	%rd1114, %rs416;
	add.s64 	%rd1373, %rd1373, %rd1114;
	add.s32 	%r196, %r3520, 32;
	setp.lt.u32 	%p185, %r3520, 96;
	mov.u32 	%r3520, %r196;
	@%p185 bra 	$L__BB1_148;
	mov.b32 	%r2817, 1;
	mov.b32 	%r2830, 31;
	mov.b32 	%r2831, -1;
	// begin inline asm
	{  .reg .u32 lo;  .reg .u32 hi;  .reg .pred p;  mov.b64 {lo, hi}, %rd1373;  shfl.sync.down.b32 lo|p, lo, %r2817, %r2830, %r2831;  shfl.sync.down.b32 hi|p, hi, %r2817, %r2830, %r2831;  mov.b64 %rd1115, {lo, hi};  @p add.s64 %rd1115, %rd1115, %rd1373;}
	// end inline asm
	mov.b32 	%r2820, 2;
	// begin inline asm
	{  .reg .u32 lo;  .reg .u32 hi;  .reg .pred p;  mov.b64 {lo, hi}, %rd1115;  shfl.sync.down.b32 lo|p, lo, %r2820, %r2830, %r2831;  shfl.sync.down.b32 hi|p, hi, %r2820, %r2830, %r2831;  mov.b64 %rd1117, {lo, hi};  @p add.s64 %rd1117, %rd1117, %rd1115;}
	// end inline asm
	mov.b32 	%r2823, 4;
	// begin inline asm
	{  .reg .u32 lo;  .reg .u32 hi;  .reg .pred p;  mov.b64 {lo, hi}, %rd1117;  shfl.sync.down.b32 lo|p, lo, %r2823, %r2830, %r2831;  shfl.sync.down.b32 hi|p, hi, %r2823, %r2830, %r2831;  mov.b64 %rd1119, {lo, hi};  @p add.s64 %rd1119, %rd1119, %rd1117;}
	// end inline asm
	mov.b32 	%r2826, 8;
	// begin inline asm
	{  .reg .u32 lo;  .reg .u32 hi;  .reg .pred p;  mov.b64 {lo, hi}, %rd1119;  shfl.sync.down.b32 lo|p, lo, %r2826, %r2830, %r2831;  shfl.sync.down.b32 hi|p, hi, %r2826, %r2830, %r2831;  mov.b64 %rd1121, {lo, hi};  @p add.s64 %rd1121, %rd1121, %rd1119;}
	// end inline asm
	mov.b32 	%r2829, 16;
	// begin inline asm
	{  .reg .u32 lo;  .reg .u32 hi;  .reg .pred p;  mov.b64 {lo, hi}, %rd1121;  shfl.sync.down.b32 lo|p, lo, %r2829, %r2830, %r2831;  shfl.sync.down.b32 hi|p, hi, %r2829, %r2830, %r2831;  mov.b64 %rd1123, {lo, hi};  @p add.s64 %rd1123, %rd1123, %rd1121;}
	// end inline asm
	cvt.u32.u64 	%r2832, %rd1123;
	shfl.sync.idx.b32	%r2833|%p186, %r2832, 0, 31, -1;
	{ .reg .b32 tmp; mov.b64 {tmp, %r2834}, %rd1123; }
	shfl.sync.idx.b32	%r2835|%p187, %r2834, 0, 31, -1;
	cvt.u64.u32 	%rd1125, %r2835;
	shl.b64 	%rd1126, %rd1125, 32;
	cvt.u64.u32 	%rd1127, %r2833;
	or.b64  	%rd1128, %rd1126, %rd1127;
	max.u64 	%rd1129, %rd1128, 1;
	shr.s64 	%rd1130, %rd1129, 63;
	shr.u64 	%rd1131, %rd1130, 57;
	add.s64 	%rd1132, %rd1129, %rd1131;
	shr.s64 	%rd1133, %rd1132, 7;
	add.s64 	%rd1134, %rd1129, 127;
	setp.lt.u64 	%p188, %rd1134, 255;
	selp.b64 	%rd105, 1, %rd1133, %p188;
	mov.u32 	%r3521, %r3525;
$L__BB1_150:
	add.s32 	%r198, %r5, %r3521;
	ld.shared.s8 	%r2836, [%r198];
	cvt.u64.u32 	%rd1135, %r3521;
	add.s64 	%rd106, %rd11, %rd1135;
	ld.global.nc.u8 	%rs417, [%rd106+567040];
	cvt.s32.s8 	%r2837, %rs417;
	mul.wide.s32 	%rd107, %r2837, %r2836;
	or.b64  	%rd1136, %rd107, %rd105;
	and.b64  	%rd1137, %rd1136, -4294967296;
	setp.ne.s64 	%p189, %rd1137, 0;
	@%p189 bra 	$L__BB1_152;
	cvt.u32.u64 	%r2838, %rd105;
	cvt.u32.u64 	%r2839, %rd107;
	div.u32 	%r2840, %r2839, %r2838;
	cvt.u64.u32 	%rd1374, %r2840;
	bra.uni 	$L__BB1_153;
$L__BB1_152:
	div.s64 	%rd1374, %rd107, %rd105;
$L__BB1_153:
	ld.global.nc.u8 	%rs418, [%rd106+567168];
	cvt.s64.s8 	%rd1138, %rs418;
	add.s64 	%rd1139, %rd1374, %rd1138;
	max.s64 	%rd1140, %rd1139, -127;
	min.s64 	%rd1141, %rd1140, 127;
	st.shared.u8 	[%r198], %rd1141;
	add.s32 	%r199, %r3521, 32;
	setp.lt.u32 	%p190, %r3521, 96;
	mov.u32 	%r3521, %r199;
	@%p190 bra 	$L__BB1_150;
	bar.warp.sync 	-1;
	mov.b64 	%rd1375, 0;
	mov.u32 	%r3522, %r3525;
$L__BB1_155:
	mad.lo.s32 	%r2841, %r3522, -1640531527, %r6;
	add.s32 	%r2842, %r2841, 1031;
	shr.u32 	%r2843, %r2842, 16;
	xor.b32  	%r2844, %r2843, %r2842;
	mul.lo.s32 	%r2845, %r2844, -2048144789;
	shr.u32 	%r2846, %r2845, 13;
	xor.b32  	%r2847, %r2846, %r2845;
	mul.lo.s32 	%r2848, %r2847, -1028477387;
	shr.u32 	%r2849, %r2848, 16;
	xor.b32  	%r2850, %r2849, %r2848;
	and.b32  	%r2851, %r2850, 1;
	setp.eq.b32 	%p191, %r2851, 1;
	shr.u32 	%r2852, %r2850, 1;
	and.b32  	%r2853, %r2852, 31;
	neg.s32 	%r2854, %r2853;
	selp.b32 	%r2855, %r2853, %r2854, %p191;
	add.s32 	%r2856, %r5, %r3522;
	ld.shared.s8 	%r2857, [%r2856+2048];
	mul.wide.s32 	%rd1143, %r2855, %r2857;
	add.s64 	%rd1375, %rd1143, %rd1375;
	add.s32 	%r201, %r3522, 32;
	setp.lt.u32 	%p192, %r3522, 96;
	mov.u32 	%r3522, %r201;
	@%p192 bra 	$L__BB1_155;
	mov.b32 	%r2858, 1;
	mov.b32 	%r2871, 31;
	mov.b32 	%r2872, -1;
	// begin inline asm
	{  .reg .u32 lo;  .reg .u32 hi;  .reg .pred p;  mov.b64 {lo, hi}, %rd1375;  shfl.sync.down.b32 lo|p, lo, %r2858, %r2871, %r2872;  shfl.sync.down.b32 hi|p, hi, %r2858, %r2871, %r2872;  mov.b64 %rd1144, {lo, hi};  @p add.s64 %rd1144, %rd1144, %rd1375;}
	// end inline asm
	mov.b32 	%r2861, 2;
	// begin inline asm
	{  .reg .u32 lo;  .reg .u32 hi;  .reg .pred p;  mov.b64 {lo, hi}, %rd1144;  shfl.sync.down.b32 lo|p, lo, %r2861, %r2871, %r2872;  shfl.sync.down.b32 hi|p, hi, %r2861, %r2871, %r2872;  mov.b64 %rd1146, {lo, hi};  @p add.s64 %rd1146, %rd1146, %rd1144;}
	// end inline asm
	mov.b32 	%r2864, 4;
	// begin inline asm
	{  .reg .u32 lo;  .reg .u32 hi;  .reg .pred p;  mov.b64 {lo, hi}, %rd1146;  shfl.sync.down.b32 lo|p, lo, %r2864, %r2871, %r2872;  shfl.sync.down.b32 hi|p, hi, %r2864, %r2871, %r2872;  mov.b64 %rd1148, {lo, hi};  @p add.s64 %rd1148, %rd1148, %rd1146;}
	// end inline asm
	mov.b32 	%r2867, 8;
	// begin inline asm
	{  .reg .u32 lo;  .reg .u32 hi;  .reg .pred p;  mov.b64 {lo, hi}, %rd1148;  shfl.sync.down.b32 lo|p, lo, %r2867, %r2871, %r2872;  shfl.sync.down.b32 hi|p, hi, %r2867, %r2871, %r2872;  mov.b64 %rd1150, {lo, hi};  @p add.s64 %rd1150, %rd1150, %rd1148;}
	// end inline asm
	mov.b32 	%r2870, 16;
	// begin inline asm
	{  .reg .u32 lo;  .reg .u32 hi;  .reg .pred p;  mov.b64 {lo, hi}, %rd1150;  shfl.sync.down.b32 lo|p, lo, %r2870, %r2871, %r2872;  shfl.sync.down.b32 hi|p, hi, %r2870, %r2871, %r2872;  mov.b64 %rd1152, {lo, hi};  @p add.s64 %rd1152, %rd1152, %rd1150;}
	// end inline asm
	cvt.u32.u64 	%r2874, %rd1152;
	shfl.sync.idx.b32	%r202|%p193, %r2874, 0, 31, -1;
	{ .reg .b32 tmp; mov.b64 {tmp, %r2875}, %rd1152; }
	shfl.sync.idx.b32	%r203|%p194, %r2875, 0, 31, -1;
	mov.b64 	%rd1376, 0;
	mov.b32 	%r3523, 0;
$L__BB1_157:
	add.s32 	%r2876, %r5, %r3523;
	ld.shared.v4.b32 	{%r2877, %r2878, %r2879, %r2880}, [%r2876+2048];
	shl.b32 	%r2881, %r3523, 5;
	or.b32  	%r2882, %r3525, %r2881;
	cvt.u64.u32 	%rd1155, %r2882;
	add.s64 	%rd1156, %rd11, %rd1155;
	ld.global.nc.u8 	%rs419, [%rd1156+641120];
	cvt.u32.u8 	%r2883, %rs419;
	ld.global.nc.u8 	%rs420, [%rd1156+641088];
	cvt.u32.u8 	%r2884, %rs420;
	prmt.b32 	%r2885, %r2884, %r2883, 0x3340U;
	ld.global.nc.u8 	%rs421, [%rd1156+641056];
	cvt.u32.u8 	%r2886, %rs421;
	ld.global.nc.u8 	%rs422, [%rd1156+641024];
	cvt.u32.u8 	%r2887, %rs422;
	prmt.b32 	%r2888, %r2887, %r2886, 0x3340U;
	prmt.b32 	%r2889, %r2888, %r2885, 0x5410U;
	mov.b32 	%r2890, 0;
	dp4a.s32.s32 	%r2891, %r2889, %r2877, %r2890;
	ld.global.nc.u8 	%rs423, [%rd1156+641248];
	cvt.u32.u8 	%r2892, %rs423;
	ld.global.nc.u8 	%rs424, [%rd1156+641216];
	cvt.u32.u8 	%r2893, %rs424;
	prmt.b32 	%r2894, %r2893, %r2892, 0x3340U;
	ld.global.nc.u8 	%rs425, [%rd1156+641184];
	cvt.u32.u8 	%r2895, %rs425;
	ld.global.nc.u8 	%rs426, [%rd1156+641152];
	cvt.u32.u8 	%r2896, %rs426;
	prmt.b32 	%r2897, %r2896, %r2895, 0x3340U;
	prmt.b32 	%r2898, %r2897, %r2894, 0x5410U;
	dp4a.s32.s32 	%r2899, %r2898, %r2878, %r2891;
	ld.global.nc.u8 	%rs427, [%rd1156+641376];
	cvt.u32.u8 	%r2900, %rs427;
	ld.global.nc.u8 	%rs428, [%rd1156+641344];
	cvt.u32.u8 	%r2901, %rs428;
	prmt.b32 	%r2902, %r2901, %r2900, 0x3340U;
	ld.global.nc.u8 	%rs429, [%rd1156+641312];
	cvt.u32.u8 	%r2903, %rs429;
	ld.global.nc.u8 	%rs430, [%rd1156+641280];
	cvt.u32.u8 	%r2904, %rs430;
	prmt.b32 	%r2905, %r2904, %r2903, 0x3340U;
	prmt.b32 	%r2906, %r2905, %r2902, 0x5410U;
	dp4a.s32.s32 	%r2907, %r2906, %r2879, %r2899;
	ld.global.nc.u8 	%rs431, [%rd1156+641504];
	cvt.u32.u8 	%r2908, %rs431;
	ld.global.nc.u8 	%rs432, [%rd1156+641472];
	cvt.u32.u8 	%r2909, %rs432;
	prmt.b32 	%r2910, %r2909, %r2908, 0x3340U;
	ld.global.nc.u8 	%rs433, [%rd1156+641440];
	cvt.u32.u8 	%r2911, %rs433;
	ld.global.nc.u8 	%rs434, [%rd1156+641408];
	cvt.u32.u8 	%r2912, %rs434;
	prmt.b32 	%r2913, %r2912, %r2911, 0x3340U;
	prmt.b32 	%r2914, %r2913, %r2910, 0x5410U;
	dp4a.s32.s32 	%r2915, %r2914, %r2880, %r2907;
	cvt.s64.s32 	%rd1157, %r2915;
	add.s64 	%rd1376, %rd1157, %rd1376;
	add.s32 	%r3523, %r3523, 16;
	setp.ne.s32 	%p195, %r3523, 128;
	@%p195 bra 	$L__BB1_157;
	ld.param.u64 	%rd1333, [_Z21train_sequence_kernelPKhliPK8EggModelPaS4_PiS5_j_param_0];
	cvt.u64.u32 	%rd1159, %r202;
	cvt.u64.u32 	%rd1160, %r203;
	shl.b64 	%rd1161, %rd1160, 32;
	or.b64  	%rd1162, %rd1161, %rd1159;
	add.s32 	%r2916, %r6, %r29;
	add.s32 	%r2917, %r2916, 903;
	shr.u32 	%r2918, %r2917, 16;
	xor.b32  	%r2919, %r2918, %r2917;
	mul.lo.s32 	%r2920, %r2919, -2048144789;
	shr.u32 	%r2921, %r2920, 13;
	xor.b32  	%r2922, %r2921, %r2920;
	mul.lo.s32 	%r2923, %r2922, -1028477387;
	shr.u32 	%r2924, %r2923, 16;
	xor.b32  	%r2925, %r2924, %r2923;
	and.b32  	%r2926, %r2925, 1;
	setp.eq.b32 	%p196, %r2926, 1;
	shr.u32 	%r2927, %r2925, 1;
	and.b32  	%r2928, %r2927, 31;
	neg.s32 	%r2929, %r2928;
	selp.b32 	%r2930, %r2928, %r2929, %p196;
	cvt.s64.s32 	%rd1163, %r2930;
	mul.lo.s64 	%rd1164, %rd1163, %rd9;
	mul.lo.s64 	%rd1165, %rd1162, %rd1164;
	shr.s64 	%rd1166, %rd1165, 8;
	add.s64 	%rd1167, %rd1376, %rd1166;
	shr.s64 	%rd1168, %rd1167, 8;
	max.s64 	%rd1169, %rd1168, -127;
	min.s64 	%rd1170, %rd1169, 127;
	st.shared.u8 	[%r28+2176], %rd1170;
	bar.warp.sync 	-1;
	cvta.to.global.u64 	%rd1171, %rd1333;
	add.s64 	%rd1174, %rd1171, %rd179;
	ld.global.nc.u8 	%rs435, [%rd1174+1];
	cvt.u16.u8 	%rs1, %rs435;
	mov.b64 	%rd1377, 0;
	mov.u32 	%r3524, %r3525;
$L__BB1_159:
	add.s32 	%r2931, %r5, %r3524;
	ld.shared.s8 	%r2932, [%r2931];
	mad.lo.s32 	%r2933, %r3524, -1640531527, %r6;
	add.s32 	%r2934, %r2933, 1029;
	shr.u32 	%r2935, %r2934, 16;
	xor.b32  	%r2936, %r2935, %r2934;
	mul.lo.s32 	%r2937, %r2936, -2048144789;
	shr.u32 	%r2938, %r2937, 13;
	xor.b32  	%r2939, %r2938, %r2937;
	mul.lo.s32 	%r2940, %r2939, -1028477387;
	shr.u32 	%r2941, %r2940, 16;
	xor.b32  	%r2942, %r2941, %r2940;
	and.b32  	%r2943, %r2942, 1;
	setp.eq.b32 	%p197, %r2943, 1;
	shr.u32 	%r2944, %r2942, 1;
	and.b32  	%r2945, %r2944, 31;
	neg.s32 	%r2946, %r2945;
	selp.b32 	%r2947, %r2945, %r2946, %p197;
	mul.wide.s32 	%rd1175, %r2947, %r2932;
	add.s64 	%rd1377, %rd1175, %rd1377;
	add.s32 	%r207, %r3524, 32;
	setp.lt.u32 	%p198, %r3524, 96;
	mov.u32 	%r3524, %r207;
	@%p198 bra 	$L__BB1_159;
	mov.b32 	%r2963, 1;
	mov.b32 	%r2976, 31;
	mov.b32 	%r2977, -1;
	// begin inline asm
	{  .reg .u32 lo;  .reg .u32 hi;  .reg .pred p;  mov.b64 {lo, hi}, %rd1377;  shfl.sync.down.b32 lo|p, lo, %r2963, %r2976, %r2977;  shfl.sync.down.b32 hi|p, hi, %r2963, %r2976, %r2977;  mov.b64 %rd1176, {lo, hi};  @p add.s64 %rd1176, %rd1176, %rd1377;}
	// end inline asm
	mov.b32 	%r2966, 2;
	// begin inline asm
	{  .reg .u32 lo;  .reg .u32 hi;  .reg .pred p;  mov.b64 {lo, hi}, %rd1176;  shfl.sync.down.b32 lo|p, lo, %r2966, %r2976, %r2977;  shfl.sync.down.b32 hi|p, hi, %r2966, %r2976, %r2977;  mov.b64 %rd1178, {lo, hi};  @p add.s64 %rd1178, %rd1178, %rd1176;}
	// end inline asm
	mov.b32 	%r2969, 4;
	// begin inline asm
	{  .reg .u32 lo;  .reg .u32 hi;  .reg .pred p;  mov.b64 {lo, hi}, %rd1178;  shfl.sync.down.b32 lo|p, lo, %r2969, %r2976, %r2977;  shfl.sync.down.b32 hi|p, hi, %r2969, %r2976, %r2977;  mov.b64 %rd1180, {lo, hi};  @p add.s64 %rd1180, %rd1180, %rd1178;}
	// end inline asm
	mov.b32 	%r2972, 8;
	// begin inline asm
	{  .reg .u32 lo;  .reg .u32 hi;  .reg .pred p;  mov.b64 {lo, hi}, %rd1180;  shfl.sync.down.b32 lo|p, lo, %r2972, %r2976, %r2977;  shfl.sync.down.b32 hi|p, hi, %r2972, %r2976, %r2977;  mov.b64 %rd1182, {lo, hi};  @p add.s64 %rd1182, %rd1182, %rd1180;}
	// end inline asm
	mov.b32 	%r2975, 16;
	// begin inline asm
	{  .reg .u32 lo;  .reg .u32 hi;  .reg .pred p;  mov.b64 {lo, hi}, %rd1182;  shfl.sync.down.b32 lo|p, lo, %r2975, %r2976, %r2977;  shfl.sync.down.b32 hi|p, hi, %r2975, %r2976, %r2977;  mov.b64 %rd1184, {lo, hi};  @p add.s64 %rd1184, %rd1184, %rd1182;}
	// end inline asm
	cvt.u32.u64 	%r2978, %rd1184;
	shfl.sync.idx.b32	%r2979|%p199, %r2978, 0, 31, -1;
	{ .reg .b32 tmp; mov.b64 {tmp, %r2980}, %rd1184; }
	shfl.sync.idx.b32	%r2981|%p200, %r2980, 0, 31, -1;
	cvt.u64.u32 	%rd1197, %r2981;
	shl.b64 	%rd1198, %rd1197, 32;
	cvt.u64.u32 	%rd1199, %r2979;
	or.b64  	%rd1200, %rd1198, %rd1199;
	ld.shared.s8 	%r2982, [%r28+2176];
	add.s32 	%r2984, %r2916, 934;
	shr.u32 	%r2985, %r2984, 16;
	xor.b32  	%r2986, %r2985, %r2984;
	mul.lo.s32 	%r2987, %r2986, -2048144789;
	shr.u32 	%r2988, %r2987, 13;
	xor.b32  	%r2989, %r2988, %r2987;
	mul.lo.s32 	%r2990, %r2989, -1028477387;
	shr.u32 	%r2991, %r2990, 16;
	xor.b32  	%r2992, %r2991, %r2990;
	and.b32  	%r2993, %r2992, 1;
	setp.eq.b32 	%p201, %r2993, 1;
	shr.u32 	%r2994, %r2992, 1;
	and.b32  	%r2995, %r2994, 31;
	neg.s32 	%r2996, %r2995;
	selp.b32 	%r2997, %r2995, %r2996, %p201;
	mul.wide.s32 	%rd1187, %r2997, %r2982;
	// begin inline asm
	{  .reg .u32 lo;  .reg .u32 hi;  .reg .pred p;  mov.b64 {lo, hi}, %rd1187;  shfl.sync.down.b32 lo|p, lo, %r2963, %r2976, %r2977;  shfl.sync.down.b32 hi|p, hi, %r2963, %r2976, %r2977;  mov.b64 %rd1186, {lo, hi};  @p add.s64 %rd1186, %rd1186, %rd1187;}
	// end inline asm
	// begin inline asm
	{  .reg .u32 lo;  .reg .u32 hi;  .reg .pred p;  mov.b64 {lo, hi}, %rd1186;  shfl.sync.down.b32 lo|p, lo, %r2966, %r2976, %r2977;  shfl.sync.down.b32 hi|p, hi, %r2966, %r2976, %r2977;  mov.b64 %rd1188, {lo, hi};  @p add.s64 %rd1188, %rd1188, %rd1186;}
	// end inline asm
	// begin inline asm
	{  .reg .u32 lo;  .reg .u32 hi;  .reg .pred p;  mov.b64 {lo, hi}, %rd1188;  shfl.sync.down.b32 lo|p, lo, %r2969, %r2976, %r2977;  shfl.sync.down.b32 hi|p, hi, %r2969, %r2976, %r2977;  mov.b64 %rd1190, {lo, hi};  @p add.s64 %rd1190, %rd1190, %rd1188;}
	// end inline asm
	// begin inline asm
	{  .reg .u32 lo;  .reg .u32 hi;  .reg .pred p;  mov.b64 {lo, hi}, %rd1190;  shfl.sync.down.b32 lo|p, lo, %r2972, %r2976, %r2977;  shfl.sync.down.b32 hi|p, hi, %r2972, %r2976, %r2977;  mov.b64 %rd1192, {lo, hi};  @p add.s64 %rd1192, %rd1192, %rd1190;}
	// end inline asm
	// begin inline asm
	{  .reg .u32 lo;  .reg .u32 hi;  .reg .pred p;  mov.b64 {lo, hi}, %rd1192;  shfl.sync.down.b32 lo|p, lo, %r2975, %r2976, %r2977;  shfl.sync.down.b32 hi|p, hi, %r2975, %r2976, %r2977;  mov.b64 %rd1194, {lo, hi};  @p add.s64 %rd1194, %rd1194, %rd1192;}
	// end inline asm
	cvt.u32.u64 	%r2998, %rd1194;
	shfl.sync.idx.b32	%r2999|%p202, %r2998, 0, 31, -1;
	{ .reg .b32 tmp; mov.b64 {tmp, %r3000}, %rd1194; }
	shfl.sync.idx.b32	%r3001|%p203, %r3000, 0, 31, -1;
	cvt.u64.u32 	%rd1201, %r3001;
	shl.b64 	%rd1202, %rd1201, 32;
	cvt.u64.u32 	%rd1203, %r2999;
	or.b64  	%rd1204, %rd1202, %rd1203;
	mul.lo.s64 	%rd117, %rd1200, %rd9;
	mul.lo.s64 	%rd118, %rd1204, %rd9;
	ld.shared.v4.b32 	{%r3002, %r3003, %r3004, %r3005}, [%r5+2176];
	bfe.u32 	%r3006, %r3002, 0, 8;
	cvt.u16.u32 	%rs2, %r3006;
	bfe.u32 	%r3007, %r3002, 8, 8;
	cvt.u16.u32 	%rs3, %r3007;
	bfe.u32 	%r3008, %r3002, 16, 8;
	cvt.u16.u32 	%rs4, %r3008;
	bfe.u32 	%r3009, %r3002, 24, 8;
	cvt.u16.u32 	%rs5, %r3009;
	bfe.u32 	%r3010, %r3003, 0, 8;
	cvt.u16.u32 	%rs6, %r3010;
	bfe.u32 	%r3011, %r3003, 8, 8;
	cvt.u16.u32 	%rs7, %r3011;
	bfe.u32 	%r3012, %r3003, 16, 8;
	cvt.u16.u32 	%rs8, %r3012;
	bfe.u32 	%r3013, %r3003, 24, 8;
	cvt.u16.u32 	%rs9, %r3013;
	bfe.u32 	%r3014, %r3004, 0, 8;
	cvt.u16.u32 	%rs10, %r3014;
	bfe.u32 	%r3015, %r3004, 8, 8;
	cvt.u16.u32 	%rs11, %r3015;
	bfe.u32 	%r3016, %r3004, 16, 8;
	cvt.u16.u32 	%rs12, %r3016;
	bfe.u32 	%r3017, %r3004, 24, 8;
	cvt.u16.u32 	%rs13, %r3017;
	bfe.u32 	%r3018, %r3005, 0, 8;
	cvt.u16.u32 	%rs14, %r3018;
	bfe.u32 	%r3019, %r3005, 8, 8;
	cvt.u16.u32 	%rs15, %r3019;
	bfe.u32 	%r3020, %r3005, 16, 8;
	cvt.u16.u32 	%rs16, %r3020;
	bfe.u32 	%r3021, %r3005, 24, 8;
	cvt.u16.u32 	%rs17, %r3021;
	ld.shared.v4.b32 	{%r3022, %r3023, %r3024, %r3025}, [%r5+2192];
	bfe.u32 	%r3026, %r3022, 0, 8;
	cvt.u16.u32 	%rs18, %r3026;
	bfe.u32 	%r3027, %r3022, 8, 8;
	cvt.u16.u32 	%rs19, %r3027;
	bfe.u32 	%r3028, %r3022, 16, 8;
	cvt.u16.u32 	%rs20, %r3028;
	bfe.u32 	%r3029, %r3022, 24, 8;
	cvt.u16.u32 	%rs21, %r3029;
	bfe.u32 	%r3030, %r3023, 0, 8;
	cvt.u16.u32 	%rs22, %r3030;
	bfe.u32 	%r3031, %r3023, 8, 8;
	cvt.u16.u32 	%rs23, %r3031;
	bfe.u32 	%r3032, %r3023, 16, 8;
	cvt.u16.u32 	%rs24, %r3032;
	bfe.u32 	%r3033, %r3023, 24, 8;
	cvt.u16.u32 	%rs25, %r3033;
	bfe.u32 	%r3034, %r3024, 0, 8;
	cvt.u16.u32 	%rs26, %r3034;
	bfe.u32 	%r3035, %r3024, 8, 8;
	cvt.u16.u32 	%rs27, %r3035;
	bfe.u32 	%r3036, %r3024, 16, 8;
	cvt.u16.u32 	%rs28, %r3036;
	bfe.u32 	%r3037, %r3024, 24, 8;
	cvt.u16.u32 	%rs29, %r3037;
	bfe.u32 	%r3038, %r3025, 0, 8;
	cvt.u16.u32 	%rs30, %r3038;
	bfe.u32 	%r3039, %r3025, 8, 8;
	cvt.u16.u32 	%rs31, %r3039;
	bfe.u32 	%r3040, %r3025, 16, 8;
	cvt.u16.u32 	%rs32, %r3040;
	bfe.u32 	%r3041, %r3025, 24, 8;
	cvt.u16.u32 	%rs33, %r3041;
	cvt.u32.u16 	%r3042, %rs1;
	and.b32  	%r208, %r3042, 255;
	mov.b64 	%rd1378, 0;
$L__BB1_161:
	mov.u32 	%r209, %r3525;
	mov.b64 	%rd1379, 0;
	mov.b32 	%r3526, 0;
$L__BB1_162:
	ld.param.u64 	%rd1335, [_Z21train_sequence_kernelPKhliPK8EggModelPaS4_PiS5_j_param_3];
	add.s32 	%r3044, %r5, %r3526;
	ld.shared.v4.b32 	{%r3045, %r3046, %r3047, %r3048}, [%r3044];
	shl.b32 	%r3049, %r3526, 8;
	add.s32 	%r3050, %r209, %r3049;
	cvt.u64.u32 	%rd1206, %r3050;
	cvta.to.global.u64 	%rd121, %rd1335;
	add.s64 	%rd1207, %rd121, %rd1206;
	ld.global.nc.u8 	%rs436, [%rd1207+600832];
	cvt.u32.u8 	%r3051, %rs436;
	ld.global.nc.u8 	%rs437, [%rd1207+600576];
	cvt.u32.u8 	%r3052, %rs437;
	prmt.b32 	%r3053, %r3052, %r3051, 0x3340U;
	ld.global.nc.u8 	%rs438, [%rd1207+600320];
	cvt.u32.u8 	%r3054, %rs438;
	ld.global.nc.u8 	%rs439, [%rd1207+600064];
	cvt.u32.u8 	%r3055, %rs439;
	prmt.b32 	%r3056, %r3055, %r3054, 0x3340U;
	prmt.b32 	%r3057, %r3056, %r3053, 0x5410U;
	mov.b32 	%r3058, 0;
	dp4a.s32.s32 	%r3059, %r3057, %r3045, %r3058;
	ld.global.nc.u8 	%rs440, [%rd1207+601856];
	cvt.u32.u8 	%r3060, %rs440;
	ld.global.nc.u8 	%rs441, [%rd1207+601600];
	cvt.u32.u8 	%r3061, %rs441;
	prmt.b32 	%r3062, %r3061, %r3060, 0x3340U;
	ld.global.nc.u8 	%rs442, [%rd1207+601344];
	cvt.u32.u8 	%r3063, %rs442;
	ld.global.nc.u8 	%rs443, [%rd1207+601088];
	cvt.u32.u8 	%r3064, %rs443;
	prmt.b32 	%r3065, %r3064, %r3063, 0x3340U;
	prmt.b32 	%r3066, %r3065, %r3062, 0x5410U;
	dp4a.s32.s32 	%r3067, %r3066, %r3046, %r3059;
	ld.global.nc.u8 	%rs444, [%rd1207+602880];
	cvt.u32.u8 	%r3068, %rs444;
	ld.global.nc.u8 	%rs445, [%rd1207+602624];
	cvt.u32.u8 	%r3069, %rs445;
	prmt.b32 	%r3070, %r3069, %r3068, 0x3340U;
	ld.global.nc.u8 	%rs446, [%rd1207+602368];
	cvt.u32.u8 	%r3071, %rs446;
	ld.global.nc.u8 	%rs447, [%rd1207+602112];
	cvt.u32.u8 	%r3072, %rs447;
	prmt.b32 	%r3073, %r3072, %r3071, 0x3340U;
	prmt.b32 	%r3074, %r3073, %r3070, 0x5410U;
	dp4a.s32.s32 	%r3075, %r3074, %r3047, %r3067;
	ld.global.nc.u8 	%rs448, [%rd1207+603904];
	cvt.u32.u8 	%r3076, %rs448;
	ld.global.nc.u8 	%rs449, [%rd1207+603648];
	cvt.u32.u8 	%r3077, %rs449;
	prmt.b32 	%r3078, %r3077, %r3076, 0x3340U;
	ld.global.nc.u8 	%rs450, [%rd1207+603392];
	cvt.u32.u8 	%r3079, %rs450;
	ld.global.nc.u8 	%rs451, [%rd1207+603136];
	cvt.u32.u8 	%r3080, %rs451;
	prmt.b32 	%r3081, %r3080, %r3079, 0x3340U;
	prmt.b32 	%r3082, %r3081, %r3078, 0x5410U;
	dp4a.s32.s32 	%r3083, %r3082, %r3048, %r3075;
	cvt.s64.s32 	%rd1208, %r3083;
	add.s64 	%rd1379, %rd1208, %rd1379;
	add.s32 	%r3526, %r3526, 16;
	setp.ne.s32 	%p204, %r3526, 128;
	@%p204 bra 	$L__BB1_162;
	mov.u32 	%r3084, %tid.x;
	shr.u32 	%r3085, %r3084, 3;
	and.b32  	%r3086, %r3085, 28;
	mov.u32 	%r3087, _ZZ21train_sequence_kernelPKhliPK8EggModelPaS4_PiS5_jE19target_logit_shared;
	add.s32 	%r212, %r3087, %r3086;
	mad.lo.s32 	%r3088, %r209, -1640531527, %r6;
	add.s32 	%r3089, %r3088, 901;
	shr.u32 	%r3090, %r3089, 16;
	xor.b32  	%r3091, %r3090, %r3089;
	mul.lo.s32 	%r3092, %r3091, -2048144789;
	shr.u32 	%r3093, %r3092, 13;
	xor.b32  	%r3094, %r3093, %r3092;
	mul.lo.s32 	%r3095, %r3094, -1028477387;
	shr.u32 	%r3096, %r3095, 16;
	xor.b32  	%r3097, %r3096, %r3095;
	and.b32  	%r3098, %r3097, 1;
	setp.eq.b32 	%p205, %r3098, 1;
	shr.u32 	%r3099, %r3097, 1;
	and.b32  	%r3100, %r3099, 31;
	neg.s32 	%r3101, %r3100;
	selp.b32 	%r3102, %r3100, %r3101, %p205;
	cvt.s64.s32 	%rd1209, %r3102;
	mul.lo.s64 	%rd1210, %rd117, %rd1209;
	shr.s64 	%rd1211, %rd1210, 8;
	add.s64 	%rd1212, %rd1379, %rd1211;
	shr.s64 	%rd1213, %rd1212, 8;
	cvt.u64.u32 	%rd1214, %r209;
	add.s64 	%rd1215, %rd121, %rd1214;
	ld.global.nc.u8 	%rs452, [%rd1215+633600];
	cvt.u32.u8 	%r3103, %rs452;
	ld.global.nc.u8 	%rs453, [%rd1215+633344];
	cvt.u32.u8 	%r3104, %rs453;
	prmt.b32 	%r3105, %r3104, %r3103, 0x3340U;
	ld.global.nc.u8 	%rs454, [%rd1215+633088];
	cvt.u32.u8 	%r3106, %rs454;
	ld.global.nc.u8 	%rs455, [%rd1215+632832];
	cvt.u32.u8 	%r3107, %rs455;
	prmt.b32 	%r3108, %r3107, %r3106, 0x3340U;
	prmt.b32 	%r3109, %r3108, %r3105, 0x5410U;
	cvt.u32.u16 	%r3110, %rs5;
	cvt.u32.u16 	%r3111, %rs4;
	prmt.b32 	%r3112, %r3111, %r3110, 0x3340U;
	cvt.u32.u16 	%r3113, %rs3;
	cvt.u32.u16 	%r3114, %rs2;
	prmt.b32 	%r3115, %r3114, %r3113, 0x3340U;
	prmt.b32 	%r3116, %r3115, %r3112, 0x5410U;
	mov.b32 	%r3117, 0;
	dp4a.s32.s32 	%r3118, %r3109, %r3116, %r3117;
	ld.global.nc.u8 	%rs456, [%rd1215+634624];
	cvt.u32.u8 	%r3119, %rs456;
	ld.global.nc.u8 	%rs457, [%rd1215+634368];
	cvt.u32.u8 	%r3120, %rs457;
	prmt.b32 	%r3121, %r3120, %r3119, 0x3340U;
	ld.global.nc.u8 	%rs458, [%rd1215+634112];
	cvt.u32.u8 	%r3122, %rs458;
	ld.global.nc.u8 	%rs459, [%rd1215+633856];
	cvt.u32.u8 	%r3123, %rs459;
	prmt.b32 	%r3124, %r3123, %r3122, 0x3340U;
	prmt.b32 	%r3125, %r3124, %r3121, 0x5410U;
	cvt.u32.u16 	%r3126, %rs9;
	cvt.u32.u16 	%r3127, %rs8;
	prmt.b32 	%r3128, %r3127, %r3126, 0x3340U;
	cvt.u32.u16 	%r3129, %rs7;
	cvt.u32.u16 	%r3130, %rs6;
	prmt.b32 	%r3131, %r3130, %r3129, 0x3340U;
	prmt.b32 	%r3132, %r3131, %r3128, 0x5410U;
	dp4a.s32.s32 	%r3133, %r3125, %r3132, %r3118;
	ld.global.nc.u8 	%rs460, [%rd1215+635648];
	cvt.u32.u8 	%r3134, %rs460;
	ld.global.nc.u8 	%rs461, [%rd1215+635392];
	cvt.u32.u8 	%r3135, %rs461;
	prmt.b32 	%r3136, %r3135, %r3134, 0x3340U;
	ld.global.nc.u8 	%rs462, [%rd1215+635136];
	cvt.u32.u8 	%r3137, %rs462;
	ld.global.nc.u8 	%rs463, [%rd1215+634880];
	cvt.u32.u8 	%r3138, %rs463;
	prmt.b32 	%r3139, %r3138, %r3137, 0x3340U;
	prmt.b32 	%r3140, %r3139, %r3136, 0x5410U;
	cvt.u32.u16 	%r3141, %rs13;
	cvt.u32.u16 	%r3142, %rs12;
	prmt.b32 	%r3143, %r3142, %r3141, 0x3340U;
	cvt.u32.u16 	%r3144, %rs11;
	cvt.u32.u16 	%r3145, %rs10;
	prmt.b32 	%r3146, %r3145, %r3144, 0x3340U;
	prmt.b32 	%r3147, %r3146, %r3143, 0x5410U;
	dp4a.s32.s32 	%r3148, %r3140, %r3147, %r3133;
	ld.global.nc.u8 	%rs464, [%rd1215+636672];
	cvt.u32.u8 	%r3149, %rs464;
	ld.global.nc.u8 	%rs465, [%rd1215+636416];
	cvt.u32.u8 	%r3150, %rs465;
	prmt.b32 	%r3151, %r3150, %r3149, 0x3340U;
	ld.global.nc.u8 	%rs466, [%rd1215+636160];
	cvt.u32.u8 	%r3152, %rs466;
	ld.global.nc.u8 	%rs467, [%rd1215+635904];
	cvt.u32.u8 	%r3153, %rs467;
	prmt.b32 	%r3154, %r3153, %r3152, 0x3340U;
	prmt.b32 	%r3155, %r3154, %r3151, 0x5410U;
	cvt.u32.u16 	%r3156, %rs17;
	cvt.u32.u16 	%r3157, %rs16;
	prmt.b32 	%r3158, %r3157, %r3156, 0x3340U;
	cvt.u32.u16 	%r3159, %rs15;
	cvt.u32.u16 	%r3160, %rs14;
	prmt.b32 	%r3161, %r3160, %r3159, 0x3340U;
	prmt.b32 	%r3162, %r3161, %r3158, 0x5410U;
	dp4a.s32.s32 	%r3163, %r3155, %r3162, %r3148;
	ld.global.nc.u8 	%rs468, [%rd1215+637696];
	cvt.u32.u8 	%r3164, %rs468;
	ld.global.nc.u8 	%rs469, [%rd1215+637440];
	cvt.u32.u8 	%r3165, %rs469;
	prmt.b32 	%r3166, %r3165, %r3164, 0x3340U;
	ld.global.nc.u8 	%rs470, [%rd1215+637184];
	cvt.u32.u8 	%r3167, %rs470;
	ld.global.nc.u8 	%rs471, [%rd1215+636928];
	cvt.u32.u8 	%r3168, %rs471;
	prmt.b32 	%r3169, %r3168, %r3167, 0x3340U;
	prmt.b32 	%r3170, %r3169, %r3166, 0x5410U;
	cvt.u32.u16 	%r3171, %rs21;
	cvt.u32.u16 	%r3172, %rs20;
	prmt.b32 	%r3173, %r3172, %r3171, 0x3340U;
	cvt.u32.u16 	%r3174, %rs19;
	cvt.u32.u16 	%r3175, %rs18;
	prmt.b32 	%r3176, %r3175, %r3174, 0x3340U;
	prmt.b32 	%r3177, %r3176, %r3173, 0x5410U;
	dp4a.s32.s32 	%r3178, %r3170, %r3177, %r3163;
	ld.global.nc.u8 	%rs472, [%rd1215+638720];
	cvt.u32.u8 	%r3179, %rs472;
	ld.global.nc.u8 	%rs473, [%rd1215+638464];
	cvt.u32.u8 	%r3180, %rs473;
	prmt.b32 	%r3181, %r3180, %r3179, 0x3340U;
	ld.global.nc.u8 	%rs474, [%rd1215+638208];
	cvt.u32.u8 	%r3182, %rs474;
	ld.global.nc.u8 	%rs475, [%rd1215+637952];
	cvt.u32.u8 	%r3183, %rs475;
	prmt.b32 	%r3184, %r3183, %r3182, 0x3340U;
	prmt.b32 	%r3185, %r3184, %r3181, 0x5410U;
	cvt.u32.u16 	%r3186, %rs25;
	cvt.u32.u16 	%r3187, %rs24;
	prmt.b32 	%r3188, %r3187, %r3186, 0x3340U;
	cvt.u32.u16 	%r3189, %rs23;
	cvt.u32.u16 	%r3190, %rs22;
	prmt.b32 	%r3191, %r3190, %r3189, 0x3340U;
	prmt.b32 	%r3192, %r3191, %r3188, 0x5410U;
	dp4a.s32.s32 	%r3193, %r3185, %r3192, %r3178;
	ld.global.nc.u8 	%rs476, [%rd1215+639744];
	cvt.u32.u8 	%r3194, %rs476;
	ld.global.nc.u8 	%rs477, [%rd1215+639488];
	cvt.u32.u8 	%r3195, %rs477;
	prmt.b32 	%r3196, %r3195, %r3194, 0x3340U;
	ld.global.nc.u8 	%rs478, [%rd1215+639232];
	cvt.u32.u8 	%r3197, %rs478;
	ld.global.nc.u8 	%rs479, [%rd1215+638976];
	cvt.u32.u8 	%r3198, %rs479;
	prmt.b32 	%r3199, %r3198, %r3197, 0x3340U;
	prmt.b32 	%r3200, %r3199, %r3196, 0x5410U;
	cvt.u32.u16 	%r3201, %rs29;
	cvt.u32.u16 	%r3202, %rs28;
	prmt.b32 	%r3203, %r3202, %r3201, 0x3340U;
	cvt.u32.u16 	%r3204, %rs27;
	cvt.u32.u16 	%r3205, %rs26;
	prmt.b32 	%r3206, %r3205, %r3204, 0x3340U;
	prmt.b32 	%r3207, %r3206, %r3203, 0x5410U;
	dp4a.s32.s32 	%r3208, %r3200, %r3207, %r3193;
	ld.global.nc.u8 	%rs480, [%rd1215+640768];
	cvt.u32.u8 	%r3209, %rs480;
	ld.global.nc.u8 	%rs481, [%rd1215+640512];
	cvt.u32.u8 	%r3210, %rs481;
	prmt.b32 	%r3211, %r3210, %r3209, 0x3340U;
	ld.global.nc.u8 	%rs482, [%rd1215+640256];
	cvt.u32.u8 	%r3212, %rs482;
	ld.global.nc.u8 	%rs483, [%rd1215+640000];
	cvt.u32.u8 	%r3213, %rs483;
	prmt.b32 	%r3214, %r3213, %r3212, 0x3340U;
	prmt.b32 	%r3215, %r3214, %r3211, 0x5410U;
	cvt.u32.u16 	%r3216, %rs33;
	cvt.u32.u16 	%r3217, %rs32;
	prmt.b32 	%r3218, %r3217, %r3216, 0x3340U;
	cvt.u32.u16 	%r3219, %rs31;
	cvt.u32.u16 	%r3220, %rs30;
	prmt.b32 	%r3221, %r3220, %r3219, 0x3340U;
	prmt.b32 	%r3222, %r3221, %r3218, 0x5410U;
	dp4a.s32.s32 	%r3223, %r3215, %r3222, %r3208;
	add.s32 	%r3224, %r3088, 902;
	shr.u32 	%r3225, %r3224, 16;
	xor.b32  	%r3226, %r3225, %r3224;
	mul.lo.s32 	%r3227, %r3226, -2048144789;
	shr.u32 	%r3228, %r3227, 13;
	xor.b32  	%r3229, %r3228, %r3227;
	mul.lo.s32 	%r3230, %r3229, -1028477387;
	shr.u32 	%r3231, %r3230, 16;
	xor.b32  	%r3232, %r3231, %r3230;
	and.b32  	%r3233, %r3232, 1;
	setp.eq.b32 	%p206, %r3233, 1;
	shr.u32 	%r3234, %r3232, 1;
	and.b32  	%r3235, %r3234, 31;
	neg.s32 	%r3236, %r3235;
	selp.b32 	%r3237, %r3235, %r3236, %p206;
	cvt.s64.s32 	%rd1216, %r3237;
	mul.lo.s64 	%rd1217, %rd118, %rd1216;
	shr.s64 	%rd1218, %rd1217, 8;
	cvt.s64.s32 	%rd1219, %r3223;
	add.s64 	%rd1220, %rd1218, %rd1219;
	shr.s64 	%rd1221, %rd1220, 8;
	add.s64 	%rd1222, %rd1221, %rd1213;
	max.s64 	%rd1223, %rd1222, -127;
	min.s64 	%rd123, %rd1223, 127;
	shl.b64 	%rd1224, %rd123, 2;
	mov.u64 	%rd1225, d_EXP2_TABLE;
	add.s64 	%rd1226, %rd1225, %rd1224;
	ld.const.s32 	%rd1227, [%rd1226+512];
	add.s64 	%rd1378, %rd1378, %rd1227;
	setp.ne.s32 	%p207, %r209, %r208;
	@%p207 bra 	$L__BB1_165;
	cvt.u32.u64 	%r3238, %rd123;
	add.s32 	%r3239, %r3238, 128;
	st.shared.u32 	[%r212], %r3239;
$L__BB1_165:
	add.s32 	%r3525, %r209, 32;
	setp.lt.u32 	%p208, %r209, 224;
	@%p208 bra 	$L__BB1_161;
	and.b32  	%r214, %r3084, 31;
	setp.ne.s32 	%p209, %r214, 0;
	mov.b32 	%r3240, 1;
	mov.b32 	%r3253, 31;
	mov.b32 	%r3254, -1;
	// begin inline asm
	{  .reg .u32 lo;  .reg .u32 hi;  .reg .pred p;  mov.b64 {lo, hi}, %rd1378;  shfl.sync.down.b32 lo|p, lo, %r3240, %r3253, %r3254;  shfl.sync.down.b32 hi|p, hi, %r3240, %r3253, %r3254;  mov.b64 %rd1228, {lo, hi};  @p add.s64 %rd1228, %rd1228, %rd1378;}
	// end inline asm
	mov.b32 	%r3243, 2;
	// begin inline asm
	{  .reg .u32 lo;  .reg .u32 hi;  .reg .pred p;  mov.b64 {lo, hi}, %rd1228;  shfl.sync.down.b32 lo|p, lo, %r3243, %r3253, %r3254;  shfl.sync.down.b32 hi|p, hi, %r3243, %r3253, %r3254;  mov.b64 %rd1230, {lo, hi};  @p add.s64 %rd1230, %rd1230, %rd1228;}
	// end inline asm
	mov.b32 	%r3246, 4;
	// begin inline asm
	{  .reg .u32 lo;  .reg .u32 hi;  .reg .pred p;  mov.b64 {lo, hi}, %rd1230;  shfl.sync.down.b32 lo|p, lo, %r3246, %r3253, %r3254;  shfl.sync.down.b32 hi|p, hi, %r3246, %r3253, %r3254;  mov.b64 %rd1232, {lo, hi};  @p add.s64 %rd1232, %rd1232, %rd1230;}
	// end inline asm
	mov.b32 	%r3249, 8;
	// begin inline asm
	{  .reg .u32 lo;  .reg .u32 hi;  .reg .pred p;  mov.b64 {lo, hi}, %rd1232;  shfl.sync.down.b32 lo|p, lo, %r3249, %r3253, %r3254;  shfl.sync.down.b32 hi|p, hi, %r3249, %r3253, %r3254;  mov.b64 %rd1234, {lo, hi};  @p add.s64 %rd1234, %rd1234, %rd1232;}
	// end inline asm
	mov.b32 	%r3252, 16;
	// begin inline asm
	{  .reg .u32 lo;  .reg .u32 hi;  .reg .pred p;  mov.b64 {lo, hi}, %rd1234;  shfl.sync.down.b32 lo|p, lo, %r3252, %r3253, %r3254;  shfl.sync.down.b32 hi|p, hi, %r3252, %r3253, %r3254;  mov.b64 %rd1236, {lo, hi};  @p add.s64 %rd1236, %rd1236, %rd1234;}
	// end inline asm
	cvt.u32.u64 	%r3256, %rd1236;
	shfl.sync.idx.b32	%r3257|%p210, %r3256, 0, 31, -1;
	{ .reg .b32 tmp; mov.b64 {tmp, %r3258}, %rd1236; }
	shfl.sync.idx.b32	%r3259|%p211, %r3258, 0, 31, -1;
	cvt.u64.u32 	%rd1238, %r3259;
	shl.b64 	%rd1239, %rd1238, 32;
	cvt.u64.u32 	%rd1240, %r3257;
	or.b64  	%rd125, %rd1239, %rd1240;
	bar.warp.sync 	-1;
	@%p209 bra 	$L__BB1_176;
	setp.lt.s64 	%p212, %rd125, 1;
	mov.b64 	%rd1383, 0;
	@%p212 bra 	$L__BB1_175;
	setp.lt.u64 	%p213, %rd125, 65536;
	mov.b32 	%r3528, 0;
	mov.u64 	%rd1381, %rd125;
	@%p213 bra 	$L__BB1_171;
	mov.b32 	%r3528, 0;
	mov.u64 	%rd1380, %rd125;
$L__BB1_170:
	shr.u64 	%rd1381, %rd1380, 16;
	add.s32 	%r3528, %r3528, 16;
	setp.gt.u64 	%p214, %rd1380, 4294967295;
	mov.u64 	%rd1380, %rd1381;
	@%p214 bra 	$L__BB1_170;
$L__BB1_171:
	setp.gt.u64 	%p215, %rd1381, 255;
	shr.u64 	%rd1242, %rd1381, 8;
	add.s32 	%r3262, %r3528, 8;
	selp.b64 	%rd1243, %rd1242, %rd1381, %p215;
	selp.b32 	%r3263, %r3262, %r3528, %p215;
	setp.gt.u64 	%p216, %rd1243, 15;
	shr.u64 	%rd1244, %rd1243, 4;
	add.s32 	%r3264, %r3263, 4;
	selp.b64 	%rd1245, %rd1244, %rd1243, %p216;
	selp.b32 	%r3265, %r3264, %r3263, %p216;
	setp.gt.u64 	%p217, %rd1245, 3;
	shr.u64 	%rd1246, %rd1245, 2;
	add.s32 	%r3266, %r3265, 2;
	selp.b64 	%rd1247, %rd1246, %rd1245, %p217;
	selp.b32 	%r3267, %r3266, %r3265, %p217;
	setp.gt.u64 	%p218, %rd1247, 1;
	selp.u32 	%r3268, 1, 0, %p218;
	add.s32 	%r218, %r3267, %r3268;
	setp.lt.s32 	%p219, %r218, 4;
	@%p219 bra 	$L__BB1_173;
	mov.b64 	%rd1251, -1;
	shl.b64 	%rd1252, %rd1251, %r218;
	add.s64 	%rd1253, %rd1252, %rd125;
	add.s32 	%r3270, %r218, -4;
	shr.s64 	%rd1382, %rd1253, %r3270;
	bra.uni 	$L__BB1_174;
$L__BB1_173:
	mov.b64 	%rd1248, -1;
	shl.b64 	%rd1249, %rd1248, %r218;
	add.s64 	%rd1250, %rd1249, %rd125;
	sub.s32 	%r3269, 4, %r218;
	shl.b64 	%rd1382, %rd1250, %r3269;
$L__BB1_174:
	shl.b32 	%r3271, %r218, 4;
	cvt.s64.s32 	%rd1254, %r3271;
	add.s64 	%rd1255, %rd1254, %rd1382;
	add.s64 	%rd1383, %rd1255, -64;
$L__BB1_175:
	ld.shared.s32 	%rd1256, [%r212];
	add.s64 	%rd1257, %rd1383, %rd1343;
	sub.s64 	%rd1343, %rd1257, %rd1256;
$L__BB1_176:
	mov.b64 	%rd1385, 0;
	mov.u32 	%r3529, %r214;
$L__BB1_177:
	add.s32 	%r3272, %r5, %r3529;
	ld.shared.s8 	%r3273, [%r3272];
	mad.lo.s32 	%r3274, %r3529, -1640531527, %r6;
	add.s32 	%r3275, %r3274, 1028;
	shr.u32 	%r3276, %r3275, 16;
	xor.b32  	%r3277, %r3276, %r3275;
	mul.lo.s32 	%r3278, %r3277, -2048144789;
	shr.u32 	%r3279, %r3278, 13;
	xor.b32  	%r3280, %r3279, %r3278;
	mul.lo.s32 	%r3281, %r3280, -1028477387;
	shr.u32 	%r3282, %r3281, 16;
	xor.b32  	%r3283, %r3282, %r3281;
	and.b32  	%r3284, %r3283, 1;
	setp.eq.b32 	%p220, %r3284, 1;
	shr.u32 	%r3285, %r3283, 1;
	and.b32  	%r3286, %r3285, 31;
	neg.s32 	%r3287, %r3286;
	selp.b32 	%r3288, %r3286, %r3287, %p220;
	mul.wide.s32 	%rd1259, %r3288, %r3273;
	add.s64 	%rd1385, %rd1259, %rd1385;
	add.s32 	%r220, %r3529, 32;
	setp.lt.u32 	%p221, %r3529, 96;
	mov.u32 	%r3529, %r220;
	@%p221 bra 	$L__BB1_177;
	mov.b32 	%r3289, 1;
	mov.b32 	%r3302, 31;
	mov.b32 	%r3303, -1;
	// begin inline asm
	{  .reg .u32 lo;  .reg .u32 hi;  .reg .pred p;  mov.b64 {lo, hi}, %rd1385;  shfl.sync.down.b32 lo|p, lo, %r3289, %r3302, %r3303;  shfl.sync.down.b32 hi|p, hi, %r3289, %r3302, %r3303;  mov.b64 %rd1260, {lo, hi};  @p add.s64 %rd1260, %rd1260, %rd1385;}
	// end inline asm
	mov.b32 	%r3292, 2;
	// begin inline asm
	{  .reg .u32 lo;  .reg .u32 hi;  .reg .pred p;  mov.b64 {lo, hi}, %rd1260;  shfl.sync.down.b32 lo|p, lo, %r3292, %r3302, %r3303;  shfl.sync.down.b32 hi|p, hi, %r3292, %r3302, %r3303;  mov.b64 %rd1262, {lo, hi};  @p add.s64 %rd1262, %rd1262, %rd1260;}
	// end inline asm
	mov.b32 	%r3295, 4;
	// begin inline asm
	{  .reg .u32 lo;  .reg .u32 hi;  .reg .pred p;  mov.b64 {lo, hi}, %rd1262;  shfl.sync.down.b32 lo|p, lo, %r3295, %r3302, %r3303;  shfl.sync.down.b32 hi|p, hi, %r3295, %r3302, %r3303;  mov.b64 %rd1264, {lo, hi};  @p add.s64 %rd1264, %rd1264, %rd1262;}
	// end inline asm
	mov.b32 	%r3298, 8;
	// begin inline asm
	{  .reg .u32 lo;  .reg .u32 hi;  .reg .pred p;  mov.b64 {lo, hi}, %rd1264;  shfl.sync.down.b32 lo|p, lo, %r3298, %r3302, %r3303;  shfl.sync.down.b32 hi|p, hi, %r3298, %r3302, %r3303;  mov.b64 %rd1266, {lo, hi};  @p add.s64 %rd1266, %rd1266, %rd1264;}
	// end inline asm
	mov.b32 	%r3301, 16;
	// begin inline asm
	{  .reg .u32 lo;  .reg .u32 hi;  .reg .pred p;  mov.b64 {lo, hi}, %rd1266;  shfl.sync.down.b32 lo|p, lo, %r3301, %r3302, %r3303;  shfl.sync.down.b32 hi|p, hi, %r3301, %r3302, %r3303;  mov.b64 %rd1268, {lo, hi};  @p add.s64 %rd1268, %rd1268, %rd1266;}
	// end inline asm
	cvt.u32.u64 	%r3304, %rd1268;
	shfl.sync.idx.b32	%r3305|%p222, %r3304, 0, 31, -1;
	{ .reg .b32 tmp; mov.b64 {tmp, %r3306}, %rd1268; }
	shfl.sync.idx.b32	%r3307|%p223, %r3306, 0, 31, -1;
	cvt.u64.u32 	%rd1271, %r3307;
	shl.b64 	%rd1272, %rd1271, 32;
	cvt.u64.u32 	%rd1273, %r3305;
	or.b64  	%rd1274, %rd1272, %rd1273;
	and.b32  	%r3309, %r3084, 32;
	setp.eq.s32 	%p224, %r3309, 0;
	selp.b64 	%rd1275, 1, -1, %p224;
	mul.lo.s64 	%rd138, %rd1274, %rd1275;
	mov.b64 	%rd1386, 0;
	mov.u32 	%r3530, %r214;
$L__BB1_179:
	mov.u32 	%r221, %r3530;
	mov.b64 	%rd1387, 0;
	mov.b32 	%r3531, 0;
$L__BB1_180:
	add.s32 	%r3311, %r5, %r3531;
	ld.shared.v4.b32 	{%r3312, %r3313, %r3314, %r3315}, [%r3311];
	shl.b32 	%r3316, %r3531, 8;
	add.s32 	%r3317, %r221, %r3316;
	cvt.u64.u32 	%rd1277, %r3317;
	add.s64 	%rd1278, %rd121, %rd1277;
	ld.global.nc.u8 	%rs484, [%rd1278+568064];
	cvt.u32.u8 	%r3318, %rs484;
	ld.global.nc.u8 	%rs485, [%rd1278+567808];
	cvt.u32.u8 	%r3319, %rs485;
	prmt.b32 	%r3320, %r3319, %r3318, 0x3340U;
	ld.global.nc.u8 	%rs486, [%rd1278+567552];
	cvt.u32.u8 	%r3321, %rs486;
	ld.global.nc.u8 	%rs487, [%rd1278+567296];
	cvt.u32.u8 	%r3322, %rs487;
	prmt.b32 	%r3323, %r3322, %r3321, 0x3340U;
	prmt.b32 	%r3324, %r3323, %r3320, 0x5410U;
	mov.b32 	%r3325, 0;
	dp4a.s32.s32 	%r3326, %r3324, %r3312, %r3325;
	ld.global.nc.u8 	%rs488, [%rd1278+569088];
	cvt.u32.u8 	%r3327, %rs488;
	ld.global.nc.u8 	%rs489, [%rd1278+568832];
	cvt.u32.u8 	%r3328, %rs489;
	prmt.b32 	%r3329, %r3328, %r3327, 0x3340U;
	ld.global.nc.u8 	%rs490, [%rd1278+568576];
	cvt.u32.u8 	%r3330, %rs490;
	ld.global.nc.u8 	%rs491, [%rd1278+568320];
	cvt.u32.u8 	%r3331, %rs491;
	prmt.b32 	%r3332, %r3331, %r3330, 0x3340U;
	prmt.b32 	%r3333, %r3332, %r3329, 0x5410U;
	dp4a.s32.s32 	%r3334, %r3333, %r3313, %r3326;
	ld.global.nc.u8 	%rs492, [%rd1278+570112];
	cvt.u32.u8 	%r3335, %rs492;
	ld.global.nc.u8 	%rs493, [%rd1278+569856];
	cvt.u32.u8 	%r3336, %rs493;
	prmt.b32 	%r3337, %r3336, %r3335, 0x3340U;
	ld.global.nc.u8 	%rs494, [%rd1278+569600];
	cvt.u32.u8 	%r3338, %rs494;
	ld.global.nc.u8 	%rs495, [%rd1278+569344];
	cvt.u32.u8 	%r3339, %rs495;
	prmt.b32 	%r3340, %r3339, %r3338, 0x3340U;
	prmt.b32 	%r3341, %r3340, %r3337, 0x5410U;
	dp4a.s32.s32 	%r3342, %r3341, %r3314, %r3334;
	ld.global.nc.u8 	%rs496, [%rd1278+571136];
	cvt.u32.u8 	%r3343, %rs496;
	ld.global.nc.u8 	%rs497, [%rd1278+570880];
	cvt.u32.u8 	%r3344, %rs497;
	prmt.b32 	%r3345, %r3344, %r3343, 0x3340U;
	ld.global.nc.u8 	%rs498, [%rd1278+570624];
	cvt.u32.u8 	%r3346, %rs498;
	ld.global.nc.u8 	%rs499, [%rd1278+570368];
	cvt.u32.u8 	%r3347, %rs499;
	prmt.b32 	%r3348, %r3347, %r3346, 0x3340U;
	prmt.b32 	%r3349, %r3348, %r3345, 0x5410U;
	dp4a.s32.s32 	%r3350, %r3349, %r3315, %r3342;
	cvt.s64.s32 	%rd1279, %r3350;
	add.s64 	%rd1387, %rd1279, %rd1387;
	add.s32 	%r3531, %r3531, 16;
	setp.ne.s32 	%p225, %r3531, 128;
	@%p225 bra 	$L__BB1_180;
	mad.lo.s32 	%r3351, %r221, -1640531527, %r6;
	add.s32 	%r3352, %r3351, 900;
	shr.u32 	%r3353, %r3352, 16;
	xor.b32  	%r3354, %r3353, %r3352;
	mul.lo.s32 	%r3355, %r3354, -2048144789;
	shr.u32 	%r3356, %r3355, 13;
	xor.b32  	%r3357, %r3356, %r3355;
	mul.lo.s32 	%r3358, %r3357, -1028477387;
	shr.u32 	%r3359, %r3358, 16;
	xor.b32  	%r3360, %r3359, %r3358;
	and.b32  	%r3361, %r3360, 1;
	setp.eq.b32 	%p226, %r3361, 1;
	shr.u32 	%r3362, %r3360, 1;
	and.b32  	%r3363, %r3362, 31;
	neg.s32 	%r3364, %r3363;
	selp.b32 	%r3365, %r3363, %r3364, %p226;
	cvt.s64.s32 	%rd1280, %r3365;
	mul.lo.s64 	%rd1281, %rd138, %rd1280;
	shr.s64 	%rd1282, %rd1281, 8;
	add.s64 	%rd1283, %rd1387, %rd1282;
	shr.s64 	%rd1284, %rd1283, 8;
	max.s64 	%rd1285, %rd1284, -127;
	min.s64 	%rd142, %rd1285, 127;
	shl.b64 	%rd1286, %rd142, 2;
	add.s64 	%rd1288, %rd1225, %rd1286;
	ld.const.s32 	%rd1289, [%rd1288+512];
	add.s64 	%rd1386, %rd1386, %rd1289;
	setp.ne.s32 	%p227, %r221, %r11;
	@%p227 bra 	$L__BB1_183;
	cvt.u32.u64 	%r3366, %rd142;
	add.s32 	%r3367, %r3366, 128;
	st.shared.u32 	[%r212], %r3367;
$L__BB1_183:
	add.s32 	%r3530, %r221, 32;
	setp.lt.u32 	%p228, %r221, 224;
	@%p228 bra 	$L__BB1_179;
	setp.ne.s32 	%p229, %r214, 0;
	mov.b32 	%r3368, 1;
	mov.b32 	%r3381, 31;
	mov.b32 	%r3382, -1;
	// begin inline asm
	{  .reg .u32 lo;  .reg .u32 hi;  .reg .pred p;  mov.b64 {lo, hi}, %rd1386;  shfl.sync.down.b32 lo|p, lo, %r3368, %r3381, %r3382;  shfl.sync.down.b32 hi|p, hi, %r3368, %r3381, %r3382;  mov.b64 %rd1290, {lo, hi};  @p add.s64 %rd1290, %rd1290, %rd1386;}
	// end inline asm
	mov.b32 	%r3371, 2;
	// begin inline asm
	{  .reg .u32 lo;  .reg .u32 hi;  .reg .pred p;  mov.b64 {lo, hi}, %rd1290;  shfl.sync.down.b32 lo|p, lo, %r3371, %r3381, %r3382;  shfl.sync.down.b32 hi|p, hi, %r3371, %r3381, %r3382;  mov.b64 %rd1292, {lo, hi};  @p add.s64 %rd1292, %rd1292, %rd1290;}
	// end inline asm
	mov.b32 	%r3374, 4;
	// begin inline asm
	{  .reg .u32 lo;  .reg .u32 hi;  .reg .pred p;  mov.b64 {lo, hi}, %rd1292;  shfl.sync.down.b32 lo|p, lo, %r3374, %r3381, %r3382;  shfl.sync.down.b32 hi|p, hi, %r3374, %r3381, %r3382;  mov.b64 %rd1294, {lo, hi};  @p add.s64 %rd1294, %rd1294, %rd1292;}
	// end inline asm
	mov.b32 	%r3377, 8;
	// begin inline asm
	{  .reg .u32 lo;  .reg .u32 hi;  .reg .pred p;  mov.b64 {lo, hi}, %rd1294;  shfl.sync.down.b32 lo|p, lo, %r3377, %r3381, %r3382;  shfl.sync.down.b32 hi|p, hi, %r3377, %r3381, %r3382;  mov.b64 %rd1296, {lo, hi};  @p add.s64 %rd1296, %rd1296, %rd1294;}
	// end inline asm
	mov.b32 	%r3380, 16;
	// begin inline asm
	{  .reg .u32 lo;  .reg .u32 hi;  .reg .pred p;  mov.b64 {lo, hi}, %rd1296;  shfl.sync.down.b32 lo|p, lo, %r3380, %r3381, %r3382;  shfl.sync.down.b32 hi|p, hi, %r3380, %r3381, %r3382;  mov.b64 %rd1298, {lo, hi};  @p add.s64 %rd1298, %rd1298, %rd1296;}
	// end inline asm
	cvt.u32.u64 	%r3383, %rd1298;
	shfl.sync.idx.b32	%r3384|%p230, %r3383, 0, 31, -1;
	{ .reg .b32 tmp; mov.b64 {tmp, %r3385}, %rd1298; }
	shfl.sync.idx.b32	%r3386|%p231, %r3385, 0, 31, -1;
	cvt.u64.u32 	%rd1300, %r3386;
	shl.b64 	%rd1301, %rd1300, 32;
	cvt.u64.u32 	%rd1302, %r3384;
	or.b64  	%rd144, %rd1301, %rd1302;
	bar.warp.sync 	-1;
	@%p229 bra 	$L__BB1_194;
	setp.lt.s64 	%p232, %rd144, 1;
	mov.b64 	%rd1391, 0;
	@%p232 bra 	$L__BB1_193;
	setp.lt.u64 	%p233, %rd144, 65536;
	mov.b32 	%r3533, 0;
	mov.u64 	%rd1389, %rd144;
	@%p233 bra 	$L__BB1_189;
	mov.b32 	%r3533, 0;
	mov.u64 	%rd1388, %rd144;
$L__BB1_188:
	shr.u64 	%rd1389, %rd1388, 16;
	add.s32 	%r3533, %r3533, 16;
	setp.gt.u64 	%p234, %rd1388, 4294967295;
	mov.u64 	%rd1388, %rd1389;
	@%p234 bra 	$L__BB1_188;
$L__BB1_189:
	setp.gt.u64 	%p235, %rd1389, 255;
	shr.u64 	%rd1304, %rd1389, 8;
	add.s32 	%r3389, %r3533, 8;
	selp.b64 	%rd1305, %rd1304, %rd1389, %p235;
	selp.b32 	%r3390, %r3389, %r3533, %p235;
	setp.gt.u64 	%p236, %rd1305, 15;
	shr.u64 	%rd1306, %rd1305, 4;
	add.s32 	%r3391, %r3390, 4;
	selp.b64 	%rd1307, %rd1306, %rd1305, %p236;
	selp.b32 	%r3392, %r3391, %r3390, %p236;
	setp.gt.u64 	%p237, %rd1307, 3;
	shr.u64 	%rd1308, %rd1307, 2;
	add.s32 	%r3393, %r3392, 2;
	selp.b64 	%rd1309, %rd1308, %rd1307, %p237;
	selp.b32 	%r3394, %r3393, %r3392, %p237;
	setp.gt.u64 	%p238, %rd1309, 1;
	selp.u32 	%r3395, 1, 0, %p238;
	add.s32 	%r228, %r3394, %r3395;
	setp.lt.s32 	%p239, %r228, 4;
	@%p239 bra 	$L__BB1_191;
	mov.b64 	%rd1313, -1;
	shl.b64 	%rd1314, %rd1313, %r228;
	add.s64 	%rd1315, %rd1314, %rd144;
	add.s32 	%r3397, %r228, -4;
	shr.s64 	%rd1390, %rd1315, %r3397;
	bra.uni 	$L__BB1_192;
$L__BB1_191:
	mov.b64 	%rd1310, -1;
	shl.b64 	%rd1311, %rd1310, %r228;
	add.s64 	%rd1312, %rd1311, %rd144;
	sub.s32 	%r3396, 4, %r228;
	shl.b64 	%rd1390, %rd1312, %r3396;
$L__BB1_192:
	shl.b32 	%r3398, %r228, 4;
	cvt.s64.s32 	%rd1316, %r3398;
	add.s64 	%rd1317, %rd1316, %rd1390;
	add.s64 	%rd1391, %rd1317, -64;
$L__BB1_193:
	ld.shared.s32 	%rd1318, [%r212];
	sub.s64 	%rd1319, %rd1391, %rd1318;
	mul.hi.s64 	%rd1320, %rd1319, 7378697629483820647;
	shr.u64 	%rd1321, %rd1320, 63;
	shr.s64 	%rd1322, %rd1320, 1;
	add.s64 	%rd1323, %rd1322, %rd1321;
	add.s64 	%rd1343, %rd1323, %rd1343;
$L__BB1_194:
	add.s32 	%r3452, %r3452, 1;
	setp.ne.s32 	%p240, %r3452, 256;
	@%p240 bra 	$L__BB1_5;
	setp.ne.s32 	%p241, %r214, 0;
	@%p241 bra 	$L__BB1_197;
	ld.param.u64 	%rd1341, [_Z21train_sequence_kernelPKhliPK8EggModelPaS4_PiS5_j_param_7];
	mov.u32 	%r3399, %ctaid.x;
	shl.b32 	%r3400, %r3399, 3;
	shr.u32 	%r3402, %r3084, 5;
	or.b32  	%r3403, %r3400, %r3402;
	cvta.to.global.u64 	%rd1324, %rd1341;
	mul.wide.s32 	%rd1325, %r3403, 4;
	add.s64 	%rd1326, %rd1324, %rd1325;
	st.global.u32 	[%rd1326], %rd1343;
$L__BB1_197:
	ld.param.u64 	%rd1339, [_Z21train_sequence_kernelPKhliPK8EggModelPaS4_PiS5_j_param_5];
	ld.param.u64 	%rd1337, [_Z21train_sequence_kernelPKhliPK8EggModelPaS4_PiS5_j_param_4];
	ld.local.u32 	%r3404, [%rd1];
	bfe.u32 	%r3405, %r3404, 0, 8;
	bfe.u32 	%r3406, %r3404, 8, 8;
	bfe.u32 	%r3407, %r3404, 16, 8;
	bfe.u32 	%r3408, %r3404, 24, 8;
	cvta.to.global.u64 	%rd1327, %rd1337;
	and.b32  	%r3410, %r3084, 31;
	mov.u32 	%r3411, %ctaid.x;
	shl.b32 	%r3412, %r3411, 12;
	shl.b32 	%r3413, %r3084, 4;
	and.b32  	%r3414, %r3413, 3584;
	or.b32  	%r3415, %r3412, %r3414;
	or.b32  	%r3416, %r3410, %r3415;
	cvt.s64.s32 	%rd1328, %r3416;
	add.s64 	%rd1329, %rd1327, %rd1328;
	st.global.u8 	[%rd1329], %r3405;
	ld.local.u32 	%r3417, [%rd2];
	bfe.u32 	%r3418, %r3417, 0, 8;
	bfe.u32 	%r3419, %r3417, 8, 8;
	bfe.u32 	%r3420, %r3417, 16, 8;
	bfe.u32 	%r3421, %r3417, 24, 8;
	cvta.to.global.u64 	%rd1330, %rd1339;
	add.s64 	%rd1331, %rd1330, %rd1328;
	st.global.u8 	[%rd1331], %r3418;
	ld.local.u32 	%r3422, [%rd1+8];
	bfe.u32 	%r3423, %r3422, 0, 8;
	bfe.u32 	%r3424, %r3422, 8, 8;
	bfe.u32 	%r3425, %r3422, 16, 8;
	bfe.u32 	%r3426, %r3422, 24, 8;
	st.global.u8 	[%rd1329+128], %r3423;
	ld.local.u32 	%r3427, [%rd2+8];
	bfe.u32 	%r3428, %r3427, 0, 8;
	bfe.u32 	%r3429, %r3427, 8, 8;
	bfe.u32 	%r3430, %r3427, 16, 8;
	bfe.u32 	%r3431, %r3427, 24, 8;
	st.global.u8 	[%rd1331+128], %r3428;
	ld.local.u32 	%r3432, [%rd1+16];
	bfe.u32 	%r3433, %r3432, 0, 8;
	bfe.u32 	%r3434, %r3432, 8, 8;
	bfe.u32 	%r3435, %r3432, 16, 8;
	bfe.u32 	%r3436, %r3432, 24, 8;
	st.global.u8 	[%rd1329+256], %r3433;
	ld.local.u32 	%r3437, [%rd2+16];
	bfe.u32 	%r3438, %r3437, 0, 8;
	bfe.u32 	%r3439, %r3437, 8, 8;
	bfe.u32 	%r3440, %r3437, 16, 8;
	bfe.u32 	%r3441, %r3437, 24, 8;
	st.global.u8 	[%rd1331+256], %r3438;
	ld.local.u32 	%r3442, [%rd1+24];
	bfe.u32 	%r3443, %r3442, 0, 8;
	bfe.u32 	%r3444, %r3442, 8, 8;
	bfe.u32 	%r3445, %r3442, 16, 8;
	bfe.u32 	%r3446, %r3442, 24, 8;
	st.global.u8 	[%rd1329+384], %r3443;
	ld.local.u32 	%r3447, [%rd2+24];
	bfe.u32 	%r3448, %r3447, 0, 8;
	bfe.u32 	%r3449, %r3447, 8, 8;
	bfe.u32 	%r3450, %r3447, 16, 8;
	bfe.u32 	%r3451, %r3447, 24, 8;
	st.global.u8 	[%rd1331+384], %r3448;
	st.global.u8 	[%rd1329+32], %r3406;
	st.global.u8 	[%rd1331+32], %r3419;
	st.global.u8 	[%rd1329+160], %r3424;
	st.global.u8 	[%rd1331+160], %r3429;
	st.global.u8 	[%rd1329+288], %r3434;
	st.global.u8 	[%rd1331+288], %r3439;
	st.global.u8 	[%rd1329+416], %r3444;
	st.global.u8 	[%rd1331+416], %r3449;
	st.global.u8 	[%rd1329+64], %r3407;
	st.global.u8 	[%rd1331+64], %r3420;
	st.global.u8 	[%rd1329+192], %r3425;
	st.global.u8 	[%rd1331+192], %r3430;
	st.global.u8 	[%rd1329+320], %r3435;
	st.global.u8 	[%rd1331+320], %r3440;
	st.global.u8 	[%rd1329+448], %r3445;
	st.global.u8 	[%rd1331+448], %r3450;
	st.global.u8 	[%rd1329+96], %r3408;
	st.global.u8 	[%rd1331+96], %r3421;
	st.global.u8 	[%rd1329+224], %r3426;
	st.global.u8 	[%rd1331+224], %r3431;
	st.global.u8 	[%rd1329+352], %r3436;
	st.global.u8 	[%rd1331+352], %r3441;
	st.global.u8 	[%rd1329+480], %r3446;
	st.global.u8 	[%rd1331+480], %r3451;
$L__BB1_198:
	ret;

}
	// .globl	_Z22compute_fitness_kernelPKiPii
.visible .entry _Z22compute_fitness_kernelPKiPii(
	.param .u64 .ptr .align 1 _Z22compute_fitness_kernelPKiPii_param_0,
	.param .u64 .ptr .align 1 _Z22compute_fitness_kernelPKiPii_param_1,
	.param .u32 _Z22compute_fitness_kernelPKiPii_param_2
)
{
	.reg .pred 	%p<4>;
	.reg .b32 	%r<11>;
	.reg .b64 	%rd<9>;

	ld.param.u64 	%rd1, [_Z22compute_fitness_kernelPKiPii_param_0];
	ld.param.u64 	%rd2, [_Z22compute_fitness_kernelPKiPii_param_1];
	ld.param.u32 	%r2, [_Z22compute_fitness_kernelPKiPii_param_2];
	mov.u32 	%r3, %ctaid.x;
	mov.u32 	%r4, %ntid.x;
	mov.u32 	%r5, %tid.x;
	mad.lo.s32 	%r1, %r3, %r4, %r5;
	setp.ge.s32 	%p1, %r1, %r2;
	@%p1 bra 	$L__BB2_2;
	cvta.to.global.u64 	%rd3, %rd1;
	cvta.to.global.u64 	%rd4, %rd2;
	shl.b32 	%r6, %r1, 1;
	mul.wide.s32 	%rd5, %r6, 4;
	add.s64 	%rd6, %rd3, %rd5;
	ld.global.nc.u32 	%r7, [%rd6];
	ld.global.nc.u32 	%r8, [%rd6+4];
	setp.lt.s32 	%p2, %r8, %r7;
	setp.gt.s32 	%p3, %r8, %r7;
	selp.b32 	%r9, 1, 0, %p3;
	selp.b32 	%r10, -1, %r9, %p2;
	mul.wide.s32 	%rd7, %r1, 4;
	add.s64 	%rd8, %rd4, %rd7;
	st.global.u32 	[%rd8], %r10;
$L__BB2_2:
	ret;

}
	// .globl	_Z20update_matrix_kernelPaiiiiiPKiji
.visible .entry _Z20update_matrix_kernelPaiiiiiPKiji(
	.param .u64 .ptr .align 1 _Z20update_matrix_kernelPaiiiiiPKiji_param_0,
	.param .u32 _Z20update_matrix_kernelPaiiiiiPKiji_param_1,
	.param .u32 _Z20update_matrix_kernelPaiiiiiPKiji_param_2,
	.param .u32 _Z20update_matrix_kernelPaiiiiiPKiji_param_3,
	.param .u32 _Z20update_matrix_kernelPaiiiiiPKiji_param_4,
	.param .u32 _Z20update_matrix_kernelPaiiiiiPKiji_param_5,
	.param .u64 .ptr .align 1 _Z20update_matrix_kernelPaiiiiiPKiji_param_6,
	.param .u32 _Z20update_matrix_kernelPaiiiiiPKiji_param_7,
	.param .u32 _Z20update_matrix_kernelPaiiiiiPKiji_param_8
)
{
	.reg .pred 	%p<21>;
	.reg .b16 	%rs<11>;
	.reg .b32 	%r<153>;
	.reg .b64 	%rd<36>;

	ld.param.u64 	%rd14, [_Z20update_matrix_kernelPaiiiiiPKiji_param_0];
	ld.param.u32 	%r16, [_Z20update_matrix_kernelPaiiiiiPKiji_param_1];
	ld.param.u32 	%r22, [_Z20update_matrix_kernelPaiiiiiPKiji_param_2];
	ld.param.u32 	%r17, [_Z20update_matrix_kernelPaiiiiiPKiji_param_3];
	ld.param.u32 	%r18, [_Z20update_matrix_kernelPaiiiiiPKiji_param_4];
	ld.param.u32 	%r19, [_Z20update_matrix_kernelPaiiiiiPKiji_param_5];
	ld.param.u64 	%rd15, [_Z20update_matrix_kernelPaiiiiiPKiji_param_6];
	ld.param.u32 	%r20, [_Z20update_matrix_kernelPaiiiiiPKiji_param_7];
	ld.param.u32 	%r21, [_Z20update_matrix_kernelPaiiiiiPKiji_param_8];
	mov.u32 	%r23, %ctaid.x;
	mov.u32 	%r24, %ntid.x;
	mov.u32 	%r25, %tid.x;
	mad.lo.s32 	%r1, %r23, %r24, %r25;
	mul.lo.s32 	%r26, %r22, %r16;
	setp.ge.s32 	%p1, %r1, %r26;
	@%p1 bra 	$L__BB3_16;
	div.s32 	%r3, %r1, %r16;
	mul.lo.s32 	%r28, %r3, %r16;
	sub.s32 	%r2, %r1, %r28;
	add.s32 	%r29, %r20, %r19;
	add.s32 	%r30, %r29, %r18;
	mul.lo.s32 	%r31, %r3, 1640531527;
	sub.s32 	%r32, %r30, %r31;
	add.s32 	%r151, %r32, 1;
	add.s32 	%r33, %r29, %r17;
	mul.lo.s32 	%r34, %r2, 1640531527;
	sub.s32 	%r35, %r33, %r34;
	add.s32 	%r150, %r35, 1;
	cvta.to.global.u64 	%rd17, %rd15;
	add.s64 	%rd30, %rd17, 8;
	mov.b64 	%rd32, 0;
	mov.b32 	%r152, 0;
$L__BB3_2:
	ld.global.nc.u32 	%r9, [%rd30+-8];
	setp.eq.s32 	%p2, %r9, 0;
	@%p2 bra 	$L__BB3_4;
	add.s32 	%r36, %r150, -1;
	shr.u32 	%r37, %r36, 16;
	xor.b32  	%r38, %r37, %r36;
	mul.lo.s32 	%r39, %r38, -2048144789;
	shr.u32 	%r40, %r39, 13;
	xor.b32  	%r41, %r40, %r39;
	mul.lo.s32 	%r42, %r41, -1028477387;
	shr.u32 	%r43, %r42, 16;
	xor.b32  	%r44, %r43, %r42;
	and.b32  	%r45, %r44, 1;
	setp.eq.b32 	%p3, %r45, 1;
	shr.u32 	%r46, %r44, 1;
	and.b32  	%r47, %r46, 31;
	neg.s32 	%r48, %r47;
	selp.b32 	%r49, %r47, %r48, %p3;
	add.s32 	%r50, %r151, -1;
	shr.u32 	%r51, %r50, 16;
	xor.b32  	%r52, %r51, %r50;
	mul.lo.s32 	%r53, %r52, -2048144789;
	shr.u32 	%r54, %r53, 13;
	xor.b32  	%r55, %r54, %r53;
	mul.lo.s32 	%r56, %r55, -1028477387;
	shr.u32 	%r57, %r56, 16;
	xor.b32  	%r58, %r57, %r56;
	and.b32  	%r59, %r58, 1;
	setp.eq.b32 	%p4, %r59, 1;
	shr.u32 	%r60, %r58, 1;
	and.b32  	%r61, %r60, 31;
	neg.s32 	%r62, %r61;
	selp.b32 	%r63, %r61, %r62, %p4;
	mul.wide.s32 	%rd18, %r63, %r49;
	cvt.s64.s32 	%rd19, %r9;
	mad.lo.s64 	%rd32, %rd18, %rd19, %rd32;
$L__BB3_4:
	ld.global.nc.u32 	%r10, [%rd30+-4];
	setp.eq.s32 	%p5, %r10, 0;
	@%p5 bra 	$L__BB3_6;
	shr.u32 	%r64, %r150, 16;
	xor.b32  	%r65, %r64, %r150;
	mul.lo.s32 	%r66, %r65, -2048144789;
	shr.u32 	%r67, %r66, 13;
	xor.b32  	%r68, %r67, %r66;
	mul.lo.s32 	%r69, %r68, -1028477387;
	shr.u32 	%r70, %r69, 16;
	xor.b32  	%r71, %r70, %r69;
	and.b32  	%r72, %r71, 1;
	setp.eq.b32 	%p6, %r72, 1;
	shr.u32 	%r73, %r71, 1;
	and.b32  	%r74, %r73, 31;
	neg.s32 	%r75, %r74;
	selp.b32 	%r76, %r74, %r75, %p6;
	shr.u32 	%r77, %r151, 16;
	xor.b32  	%r78, %r77, %r151;
	mul.lo.s32 	%r79, %r78, -2048144789;
	shr.u32 	%r80, %r79, 13;
	xor.b32  	%r81, %r80, %r79;
	mul.lo.s32 	%r82, %r81, -1028477387;
	shr.u32 	%r83, %r82, 16;
	xor.b32  	%r84, %r83, %r82;
	and.b32  	%r85, %r84, 1;
	setp.eq.b32 	%p7, %r85, 1;
	shr.u32 	%r86, %r84, 1;
	and.b32  	%r87, %r86, 31;
	neg.s32 	%r88, %r87;
	selp.b32 	%r89, %r87, %r88, %p7;
	mul.wide.s32 	%rd20, %r89, %r76;
	cvt.s64.s32 	%rd21, %r10;
	mad.lo.s64 	%rd32, %rd20, %rd21, %rd32;
$L__BB3_6:
	ld.global.nc.u32 	%r11, [%rd30];
	setp.eq.s32 	%p8, %r11, 0;
	@%p8 bra 	$L__BB3_8;
	add.s32 	%r90, %r150, 1;
	shr.u32 	%r91, %r90, 16;
	xor.b32  	%r92, %r91, %r90;
	mul.lo.s32 	%r93, %r92, -2048144789;
	shr.u32 	%r94, %r93, 13;
	xor.b32  	%r95, %r94, %r93;
	mul.lo.s32 	%r96, %r95, -1028477387;
	shr.u32 	%r97, %r96, 16;
	xor.b32  	%r98, %r97, %r96;
	and.b32  	%r99, %r98, 1;
	setp.eq.b32 	%p9, %r99, 1;
	shr.u32 	%r100, %r98, 1;
	and.b32  	%r101, %r100, 31;
	neg.s32 	%r102, %r101;
	selp.b32 	%r103, %r101, %r102, %p9;
	add.s32 	%r104, %r151, 1;
	shr.u32 	%r105, %r104, 16;
	xor.b32  	%r106, %r105, %r104;
	mul.lo.s32 	%r107, %r106, -2048144789;
	shr.u32 	%r108, %r107, 13;
	xor.b32  	%r109, %r108, %r107;
	mul.lo.s32 	%r110, %r109, -1028477387;
	shr.u32 	%r111, %r110, 16;
	xor.b32  	%r112, %r111, %r110;
	and.b32  	%r113, %r112, 1;
	setp.eq.b32 	%p10, %r113, 1;
	shr.u32 	%r114, %r112, 1;
	and.b32  	%r115, %r114, 31;
	neg.s32 	%r116, %r115;
	selp.b32 	%r117, %r115, %r116, %p10;
	mul.wide.s32 	%rd22, %r117, %r103;
	cvt.s64.s32 	%rd23, %r11;
	mad.lo.s64 	%rd32, %rd22, %rd23, %rd32;
$L__BB3_8:
	ld.global.nc.u32 	%r12, [%rd30+4];
	setp.eq.s32 	%p11, %r12, 0;
	@%p11 bra 	$L__BB3_10;
	add.s32 	%r118, %r150, 2;
	shr.u32 	%r119, %r118, 16;
	xor.b32  	%r120, %r119, %r118;
	mul.lo.s32 	%r121, %r120, -2048144789;
	shr.u32 	%r122, %r121, 13;
	xor.b32  	%r123, %r122, %r121;
	mul.lo.s32 	%r124, %r123, -1028477387;
	shr.u32 	%r125, %r124, 16;
	xor.b32  	%r126, %r125, %r124;
	and.b32  	%r127, %r126, 1;
	setp.eq.b32 	%p12, %r127, 1;
	shr.u32 	%r128, %r126, 1;
	and.b32  	%r129, %r128, 31;
	neg.s32 	%r130, %r129;
	selp.b32 	%r131, %r129, %r130, %p12;
	add.s32 	%r132, %r151, 2;
	shr.u32 	%r133, %r132, 16;
	xor.b32  	%r134, %r133, %r132;
	mul.lo.s32 	%r135, %r134, -2048144789;
	shr.u32 	%r136, %r135, 13;
	xor.b32  	%r137, %r136, %r135;
	mul.lo.s32 	%r138, %r137, -1028477387;
	shr.u32 	%r139, %r138, 16;
	xor.b32  	%r140, %r139, %r138;
	and.b32  	%r141, %r140, 1;
	setp.eq.b32 	%p13, %r141, 1;
	shr.u32 	%r142, %r140, 1;
	and.b32  	%r143, %r142, 31;
	neg.s32 	%r144, %r143;
	selp.b32 	%r145, %r143, %r144, %p13;
	mul.wide.s32 	%rd24, %r145, %r131;
	cvt.s64.s32 	%rd25, %r12;
	mad.lo.s64 	%rd32, %rd24, %rd25, %rd32;
$L__BB3_10:
	add.s32 	%r152, %r152, 4;
	add.s32 	%r151, %r151, 4;
	add.s32 	%r150, %r150, 4;
	add.s64 	%rd30, %rd30, 16;
	setp.ne.s32 	%p14, %r152, 32768;
	@%p14 bra 	$L__BB3_2;
	mad.lo.s32 	%r146, %r3, %r16, %r2;
	cvt.s64.s32 	%rd26, %r146;
	cvta.to.global.u64 	%rd27, %rd14;
	add.s64 	%rd13, %rd27, %rd26;
	ld.global.u8 	%rs5, [%rd13];
	cvt.s16.s8 	%rs10, %rs5;
	cvt.s64.s32 	%rd28, %r21;
	setp.le.s64 	%p15, %rd32, %rd28;
	setp.eq.s16 	%p16, %rs5, 127;
	or.pred  	%p17, %p15, %p16;
	@%p17 bra 	$L__BB3_13;
	add.s16 	%rs10, %rs10, 1;
	atom.global.add.u32 	%r149, [d_debug_updates], 1;
	bra.uni 	$L__BB3_15;
$L__BB3_13:
	neg.s32 	%r147, %r21;
	cvt.s64.s32 	%rd29, %r147;
	setp.ge.s64 	%p18, %rd32, %rd29;
	cvt.s16.s8 	%rs9, %rs10;
	setp.lt.s16 	%p19, %rs9, -126;
	or.pred  	%p20, %p18, %p19;
	@%p20 bra 	$L__BB3_15;
	add.s16 	%rs10, %rs10, -1;
	atom.global.add.u32 	%r148, [d_debug_updates+4], 1;
$L__BB3_15:
	st.global.u8 	[%rd13], %rs10;
$L__BB3_16:
	ret;

}
	// .globl	_Z20update_vector_kernelPaiiiPKiji
.visible .entry _Z20update_vector_kernelPaiiiPKiji(
	.param .u64 .ptr .align 1 _Z20update_vector_kernelPaiiiPKiji_param_0,
	.param .u32 _Z20update_vector_kernelPaiiiPKiji_param_1,
	.param .u32 _Z20update_vector_kernelPaiiiPKiji_param_2,
	.param .u32 _Z20update_vector_kernelPaiiiPKiji_param_3,
	.param .u64 .ptr .align 1 _Z20update_vector_kernelPaiiiPKiji_param_4,
	.param .u32 _Z20update_vector_kernelPaiiiPKiji_param_5,
	.param .u32 _Z20update_vector_kernelPaiiiPKiji_param_6
)
{
	.reg .pred 	%p<17>;
	.reg .b16 	%rs<11>;
	.reg .b32 	%r<84>;
	.reg .b64 	%rd<32>;

	ld.param.u64 	%rd14, [_Z20update_vector_kernelPaiiiPKiji_param_0];
	ld.param.u32 	%r15, [_Z20update_vector_kernelPaiiiPKiji_param_1];
	ld.param.u32 	%r11, [_Z20update_vector_kernelPaiiiPKiji_param_2];
	ld.param.u32 	%r12, [_Z20update_vector_kernelPaiiiPKiji_param_3];
	ld.param.u64 	%rd15, [_Z20update_vector_kernelPaiiiPKiji_param_4];
	ld.param.u32 	%r13, [_Z20update_vector_kernelPaiiiPKiji_param_5];
	ld.param.u32 	%r14, [_Z20update_vector_kernelPaiiiPKiji_param_6];
	mov.u32 	%r16, %ctaid.x;
	mov.u32 	%r17, %ntid.x;
	mov.u32 	%r18, %tid.x;
	mad.lo.s32 	%r1, %r16, %r17, %r18;
	setp.ge.s32 	%p1, %r1, %r15;
	@%p1 bra 	$L__BB4_16;
	add.s32 	%r20, %r13, %r12;
	add.s32 	%r21, %r20, %r11;
	mul.lo.s32 	%r22, %r1, 1640531527;
	sub.s32 	%r23, %r21, %r22;
	add.s32 	%r82, %r23, 1;
	cvta.to.global.u64 	%rd17, %rd15;
	add.s64 	%rd26, %rd17, 8;
	mov.b64 	%rd28, 0;
	mov.b32 	%r83, 0;
$L__BB4_2:
	ld.global.nc.u32 	%r5, [%rd26+-8];
	setp.eq.s32 	%p2, %r5, 0;
	@%p2 bra 	$L__BB4_4;
	add.s32 	%r24, %r82, -1;
	shr.u32 	%r25, %r24, 16;
	xor.b32  	%r26, %r25, %r24;
	mul.lo.s32 	%r27, %r26, -2048144789;
	shr.u32 	%r28, %r27, 13;
	xor.b32  	%r29, %r28, %r27;
	mul.lo.s32 	%r30, %r29, -1028477387;
	shr.u32 	%r31, %r30, 16;
	xor.b32  	%r32, %r31, %r30;
	and.b32  	%r33, %r32, 1;
	setp.eq.b32 	%p3, %r33, 1;
	shr.u32 	%r34, %r32, 1;
	and.b32  	%r35, %r34, 31;
	neg.s32 	%r36, %r35;
	selp.b32 	%r37, %r35, %r36, %p3;
	mul.wide.s32 	%rd18, %r37, %r5;
	add.s64 	%rd28, %rd18, %rd28;
$L__BB4_4:
	ld.global.nc.u32 	%r6, [%rd26+-4];
	setp.eq.s32 	%p4, %r6, 0;
	@%p4 bra 	$L__BB4_6;
	shr.u32 	%r38, %r82, 16;
	xor.b32  	%r39, %r38, %r82;
	mul.lo.s32 	%r40, %r39, -2048144789;
	shr.u32 	%r41, %r40, 13;
	xor.b32  	%r42, %r41, %r40;
	mul.lo.s32 	%r43, %r42, -1028477387;
	shr.u32 	%r44, %r43, 16;
	xor.b32  	%r45, %r44, %r43;
	and.b32  	%r46, %r45, 1;
	setp.eq.b32 	%p5, %r46, 1;
	shr.u32 	%r47, %r45, 1;
	and.b32  	%r48, %r47, 31;
	neg.s32 	%r49, %r48;
	selp.b32 	%r50, %r48, %r49, %p5;
	mul.wide.s32 	%rd19, %r50, %r6;
	add.s64 	%rd28, %rd19, %rd28;
$L__BB4_6:
	ld.global.nc.u32 	%r7, [%rd26];
	setp.eq.s32 	%p6, %r7, 0;
	@%p6 bra 	$L__BB4_8;
	add.s32 	%r51, %r82, 1;
	shr.u32 	%r52, %r51, 16;
	xor.b32  	%r53, %r52, %r51;
	mul.lo.s32 	%r54, %r53, -2048144789;
	shr.u32 	%r55, %r54, 13;
	xor.b32  	%r56, %r55, %r54;
	mul.lo.s32 	%r57, %r56, -1028477387;
	shr.u32 	%r58, %r57, 16;
	xor.b32  	%r59, %r58, %r57;
	and.b32  	%r60, %r59, 1;
	setp.eq.b32 	%p7, %r60, 1;
	shr.u32 	%r61, %r59, 1;
	and.b32  	%r62, %r61, 31;
	neg.s32 	%r63, %r62;
	selp.b32 	%r64, %r62, %r63, %p7;
	mul.wide.s32 	%rd20, %r64, %r7;
	add.s64 	%rd28, %rd20, %rd28;
$L__BB4_8:
	ld.global.nc.u32 	%r8, [%rd26+4];
	setp.eq.s32 	%p8, %r8, 0;
	@%p8 bra 	$L__BB4_10;
	add.s32 	%r65, %r82, 2;
	shr.u32 	%r66, %r65, 16;
	xor.b32  	%r67, %r66, %r65;
	mul.lo.s32 	%r68, %r67, -2048144789;
	shr.u32 	%r69, %r68, 13;
	xor.b32  	%r70, %r69, %r68;
	mul.lo.s32 	%r71, %r70, -1028477387;
	shr.u32 	%r72, %r71, 16;
	xor.b32  	%r73, %r72, %r71;
	and.b32  	%r74, %r73, 1;
	setp.eq.b32 	%p9, %r74, 1;
	shr.u32 	%r75, %r73, 1;
	and.b32  	%r76, %r75, 31;
	neg.s32 	%r77, %r76;
	selp.b32 	%r78, %r76, %r77, %p9;
	mul.wide.s32 	%rd21, %r78, %r8;
	add.s64 	%rd28, %rd21, %rd28;
$L__BB4_10:
	add.s32 	%r83, %r83, 4;
	add.s32 	%r82, %r82, 4;
	add.s64 	%rd26, %rd26, 16;
	setp.ne.s32 	%p10, %r83, 32768;
	@%p10 bra 	$L__BB4_2;
	cvt.s64.s32 	%rd22, %r1;
	cvta.to.global.u64 	%rd23, %rd14;
	add.s64 	%rd13, %rd23, %rd22;
	ld.global.u8 	%rs5, [%rd13];
	cvt.s16.s8 	%rs10, %rs5;
	cvt.s64.s32 	%rd24, %r14;
	setp.le.s64 	%p11, %rd28, %rd24;
	setp.eq.s16 	%p12, %rs5, 127;
	or.pred  	%p13, %p11, %p12;
	@%p13 bra 	$L__BB4_13;
	add.s16 	%rs10, %rs10, 1;
	atom.global.add.u32 	%r81, [d_debug_updates], 1;
	bra.uni 	$L__BB4_15;
$L__BB4_13:
	neg.s32 	%r79, %r14;
	cvt.s64.s32 	%rd25, %r79;
	setp.ge.s64 	%p14, %rd28, %rd25;
	cvt.s16.s8 	%rs9, %rs10;
	setp.lt.s16 	%p15, %rs9, -126;
	or.pred  	%p16, %p14, %p15;
	@%p16 bra 	$L__BB4_15;
	add.s16 	%rs10, %rs10, -1;
	atom.global.add.u32 	%r80, [d_debug_updates+4], 1;
$L__BB4_15:
	st.global.u8 	[%rd13], %rs10;
$L__BB4_16:
	ret;

}
	// .globl	_ZN3cub18CUB_300001_SM_10006detail11EmptyKernelIvEEvv
.visible .entry _ZN3cub18CUB_300001_SM_10006detail11EmptyKernelIvEEvv()
{


	ret;

}
	// .globl	_ZN3cub18CUB_300001_SM_10006detail6reduce28DeviceReduceSingleTileKernelINS2_10policy_hubIxjN4cuda3std3__44plusIxEEE10Policy1000EN6thrust24THRUST_300001_SM_1000_NS10device_ptrIiEEPxjS9_xxNS7_10__identityEEEvT0_T1_T2_T3_T4_T6_
.visible .entry _ZN3cub18CUB_300001_SM_10006detail6reduce28DeviceReduceSingleTileKernelINS2_10policy_hubIxjN4cuda3std3__44plusIxEEE10Policy1000EN6thrust24THRUST_300001_SM_1000_NS10device_ptrIiEEPxjS9_xxNS7_10__identityEEEvT0_T1_T2_T3_T4_T6_(
	.param .align 8 .b8 _ZN3cub18CUB_300001_SM_10006detail6reduce28DeviceReduceSingleTileKernelINS2_10policy_hubIxjN4cuda3std3__44plusIxEEE10Policy1000EN6thrust24THRUST_300001_SM_1000_NS10device_ptrIiEEPxjS9_xxNS7_10__identityEEEvT0_T1_T2_T3_T4_T6__param_0[8],
	.param .u64 .ptr .align 1 _ZN3cub18CUB_300001_SM_10006detail6reduce28DeviceReduceSingleTileKernelINS2_10policy_hubIxjN4cuda3std3__44plusIxEEE10Policy1000EN6thrust24THRUST_300001_SM_1000_NS10device_ptrIiEEPxjS9_xxNS7_10__identityEEEvT0_T1_T2_T3_T4_T6__param_1,
	.param .u32 _ZN3cub18CUB_300001_SM_10006detail6reduce28DeviceReduceSingleTileKernelINS2_10policy_hubIxjN4cuda3std3__44plusIxEEE10Policy1000EN6thrust24THRUST_300001_SM_1000_NS10device_ptrIiEEPxjS9_xxNS7_10__identityEEEvT0_T1_T2_T3_T4_T6__param_2,
	.param .align 1 .b8 _ZN3cub18CUB_300001_SM_10006detail6reduce28DeviceReduceSingleTileKernelINS2_10policy_hubIxjN4cuda3std3__44plusIxEEE10Policy1000EN6thrust24THRUST_300001_SM_1000_NS10device_ptrIiEEPxjS9_xxNS7_10__identityEEEvT0_T1_T2_T3_T4_T6__param_3[1],
	.param .u64 _ZN3cub18CUB_300001_SM_10006detail6reduce28DeviceReduceSingleTileKernelINS2_10policy_hubIxjN4cuda3std3__44plusIxEEE10Policy1000EN6thrust24THRUST_300001_SM_1000_NS10device_ptrIiEEPxjS9_xxNS7_10__identityEEEvT0_T1_T2_T3_T4_T6__param_4,
	.param .align 1 .b8 _ZN3cub18CUB_300001_SM_10006detail6reduce28DeviceReduceSingleTileKernelINS2_10policy_hubIxjN4cuda3std3__44plusIxEEE10Policy1000EN6thrust24THRUST_300001_SM_1000_NS10device_ptrIiEEPxjS9_xxNS7_10__identityEEEvT0_T1_T2_T3_T4_T6__param_5[1]
)
.maxntid 512
.minnctapersm 1
{
	.reg .pred 	%p<67>;
	.reg .b32 	%r<285>;
	.reg .b64 	%rd<431>;
	// demoted variable
	.shared .align 8 .b8 _ZZN3cub18CUB_300001_SM_10006detail6reduce28DeviceReduceSingleTileKernelINS2_10policy_hubIxjN4cuda3std3__44plusIxEEE10Policy1000EN6thrust24THRUST_300001_SM_1000_NS10device_ptrIiEEPxjS9_xxNS7_10__identityEEEvT0_T1_T2_T3_T4_T6_E12temp_storage[152];
	ld.param.u64 	%rd49, [_ZN3cub18CUB_300001_SM_10006detail6reduce28DeviceReduceSingleTileKernelINS2_10policy_hubIxjN4cuda3std3__44plusIxEEE10Policy1000EN6thrust24THRUST_300001_SM_1000_NS10device_ptrIiEEPxjS9_xxNS7_10__identityEEEvT0_T1_T2_T3_T4_T6__param_0];
	ld.param.u64 	%rd51, [_ZN3cub18CUB_300001_SM_10006detail6reduce28DeviceReduceSingleTileKernelINS2_10policy_hubIxjN4cuda3std3__44plusIxEEE10Policy1000EN6thrust24THRUST_300001_SM_1000_NS10device_ptrIiEEPxjS9_xxNS7_10__identityEEEvT0_T1_T2_T3_T4_T6__param_1];
	ld.param.u32 	%r51, [_ZN3cub18CUB_300001_SM_10006detail6reduce28DeviceReduceSingleTileKernelINS2_10policy_hubIxjN4cuda3std3__44plusIxEEE10Policy1000EN6thrust24THRUST_300001_SM_1000_NS10device_ptrIiEEPxjS9_xxNS7_10__identityEEEvT0_T1_T2_T3_T4_T6__param_2];
	ld.param.u64 	%rd50, [_ZN3cub18CUB_300001_SM_10006detail6reduce28DeviceReduceSingleTileKernelINS2_10policy_hubIxjN4cuda3std3__44plusIxEEE10Policy1000EN6thrust24THRUST_300001_SM_1000_NS10device_ptrIiEEPxjS9_xxNS7_10__identityEEEvT0_T1_T2_T3_T4_T6__param_4];
	cvta.to.global.u64 	%rd1, %rd51;
	setp.ne.s32 	%p1, %r51, 0;
	@%p1 bra 	$L__BB6_3;
	mov.u32 	%r267, %tid.x;
	setp.ne.s32 	%p66, %r267, 0;
	@%p66 bra 	$L__BB6_52;
	st.global.u64 	[%rd1], %rd50;
	bra.uni 	$L__BB6_52;
$L__BB6_3:
	cvta.to.global.u64 	%rd2, %rd49;
	setp.gt.u32 	%p2, %r51, 3583;
	@%p2 bra 	$L__BB6_28;
	mov.u32 	%r1, %tid.x;
	setp.ge.u32 	%p24, %r1, %r51;
	mov.b64 	%rd418, 0;
	mov.u32 	%r271, %r1;
	@%p24 bra 	$L__BB6_6;
	mul.wide.u32 	%rd239, %r1, 4;
	add.s64 	%rd240, %rd2, %rd239;
	ld.global.s32 	%rd418, [%rd240];
	add.s32 	%r271, %r1, 512;
$L__BB6_6:
	setp.ge.u32 	%p25, %r271, %r51;
	@%p25 bra 	$L__BB6_19;
	not.b32 	%r144, %r271;
	add.s32 	%r145, %r51, %r144;
	shr.u32 	%r146, %r145, 9;
	add.s32 	%r4, %r146, 1;
	and.b32  	%r5, %r4, 15;
	setp.lt.u32 	%p26, %r145, 7680;
	@%p26 bra 	$L__BB6_10;
	and.b32  	%r147, %r4, 16777200;
	neg.s32 	%r269, %r147;
	mul.wide.u32 	%rd242, %r271, 4;
	add.s64 	%rd243, %rd242, %rd2;
	add.s64 	%rd408, %rd243, 16384;
$L__BB6_9:
	.pragma "nounroll";
	ld.global.s32 	%rd244, [%rd408+-16384];
	add.s64 	%rd245, %rd418, %rd244;
	ld.global.s32 	%rd246, [%rd408+-14336];
	add.s64 	%rd247, %rd245, %rd246;
	ld.global.s32 	%rd248, [%rd408+-12288];
	add.s64 	%rd249, %rd247, %rd248;
	ld.global.s32 	%rd250, [%rd408+-10240];
	add.s64 	%rd251, %rd249, %rd250;
	ld.global.s32 	%rd252, [%rd408+-8192];
	add.s64 	%rd253, %rd251, %rd252;
	ld.global.s32 	%rd254, [%rd408+-6144];
	add.s64 	%rd255, %rd253, %rd254;
	ld.global.s32 	%rd256, [%rd408+-4096];
	add.s64 	%rd257, %rd255, %rd256;
	ld.global.s32 	%rd258, [%rd408+-2048];
	add.s64 	%rd259, %rd257, %rd258;
	ld.global.s32 	%rd260, [%rd408];
	add.s64 	%rd261, %rd259, %rd260;
	ld.global.s32 	%rd262, [%rd408+2048];
	add.s64 	%rd263, %rd261, %rd262;
	ld.global.s32 	%rd264, [%rd408+4096];
	add.s64 	%rd265, %rd263, %rd264;
	ld.global.s32 	%rd266, [%rd408+6144];
	add.s64 	%rd267, %rd265, %rd266;
	ld.global.s32 	%rd268, [%rd408+8192];
	add.s64 	%rd269, %rd267, %rd268;
	ld.global.s32 	%rd270, [%rd408+10240];
	add.s64 	%rd271, %rd269, %rd270;
	ld.global.s32 	%rd272, [%rd408+12288];
	add.s64 	%rd273, %rd271, %rd272;
	ld.global.s32 	%rd274, [%rd408+14336];
	add.s64 	%rd418, %rd273, %rd274;
	add.s32 	%r271, %r271, 8192;
	add.s32 	%r269, %r269, 16;
	add.s64 	%rd408, %rd408, 32768;
	setp.ne.s32 	%p27, %r269, 0;
	@%p27 bra 	$L__BB6_9;
$L__BB6_10:
	setp.eq.s32 	%p28, %r5, 0;
	@%p28 bra 	$L__BB6_19;
	and.b32  	%r12, %r4, 7;
	setp.lt.u32 	%p29, %r5, 8;
	@%p29 bra 	$L__BB6_13;
	mul.wide.u32 	%rd276, %r271, 4;
	add.s64 	%rd277, %rd2, %rd276;
	ld.global.s32 	%rd278, [%rd277];
	add.s64 	%rd279, %rd418, %rd278;
	ld.global.s32 	%rd280, [%rd277+2048];
	add.s64 	%rd281, %rd279, %rd280;
	ld.global.s32 	%rd282, [%rd277+4096];
	add.s64 	%rd283, %rd281, %rd282;
	ld.global.s32 	%rd284, [%rd277+6144];
	add.s64 	%rd285, %rd283, %rd284;
	ld.global.s32 	%rd286, [%rd277+8192];
	add.s64 	%rd287, %rd285, %rd286;
	ld.global.s32 	%rd288, [%rd277+10240];
	add.s64 	%rd289, %rd287, %rd288;
	ld.global.s32 	%rd290, [%rd277+12288];
	add.s64 	%rd291, %rd289, %rd290;
	ld.global.s32 	%rd292, [%rd277+14336];
	add.s64 	%rd418, %rd291, %rd292;
	add.s32 	%r271, %r271, 4096;
$L__BB6_13:
	setp.eq.s32 	%p30, %r12, 0;
	@%p30 bra 	$L__BB6_19;
	and.b32  	%r15, %r4, 3;
	setp.lt.u32 	%p31, %r12, 4;
	@%p31 bra 	$L__BB6_16;
	mul.wide.u32 	%rd294, %r271, 4;
	add.s64 	%rd295, %rd2, %rd294;
	ld.global.s32 	%rd296, [%rd295];
	add.s64 	%rd297, %rd418, %rd296;
	ld.global.s32 	%rd298, [%rd295+2048];
	add.s64 	%rd299, %rd297, %rd298;
	ld.global.s32 	%rd300, [%rd295+4096];
	add.s64 	%rd301, %rd299, %rd300;
	ld.global.s32 	%rd302, [%rd295+6144];
	add.s64 	%rd418, %rd301, %rd302;
	add.s32 	%r271, %r271, 2048;
$L__BB6_16:
	setp.eq.s32 	%p32, %r15, 0;
	@%p32 bra 	$L__BB6_19;
	mul.wide.u32 	%rd303, %r271, 4;
	add.s64 	%rd416, %rd2, %rd303;
	neg.s32 	%r274, %r15;
$L__BB6_18:
	.pragma "nounroll";
	ld.global.s32 	%rd304, [%rd416];
	add.s64 	%rd418, %rd418, %rd304;
	add.s64 	%rd416, %rd416, 2048;
	add.s32 	%r274, %r274, 1;
	setp.ne.s32 	%p33, %r274, 0;
	@%p33 bra 	$L__BB6_18;
$L__BB6_19:
	setp.lt.u32 	%p34, %r51, 512;
	@%p34 bra 	$L__BB6_24;
	// begin inline asm
	mov.u32 %r211, %laneid;
	// end inline asm
	mov.b64 	{%r213, %r218}, %rd418;
	mov.b32 	%r219, 1;
	mov.b32 	%r260, 31;
	mov.b32 	%r261, -1;
	// begin inline asm
	shfl.sync.down.b32 %r212, %r213, %r219, %r260, %r261;
	// end inline asm
	// begin inline asm
	shfl.sync.down.b32 %r217, %r218, %r219, %r260, %r261;
	// end inline asm
	mov.b64 	%rd363, {%r212, %r217};
	setp.gt.s32 	%p58, %r211, 30;
	selp.b64 	%rd364, 0, %rd363, %p58;
	add.s64 	%rd365, %rd364, %rd418;
	mov.b64 	{%r223, %r228}, %rd365;
	mov.b32 	%r229, 2;
	// begin inline asm
	shfl.sync.down.b32 %r222, %r223, %r229, %r260, %r261;
	// end inline asm
	// begin inline asm
	shfl.sync.down.b32 %r227, %r228, %r229, %r260, %r261;
	// end inline asm
	mov.b64 	%rd366, {%r222, %r227};
	setp.gt.s32 	%p59, %r211, 29;
	selp.b64 	%rd367, 0, %rd366, %p59;
	add.s64 	%rd368, %rd367, %rd365;
	mov.b64 	{%r233, %r238}, %rd368;
	mov.b32 	%r239, 4;
	// begin inline asm
	shfl.sync.down.b32 %r232, %r233, %r239, %r260, %r261;
	// end inline asm
	// begin inline asm
	shfl.sync.down.b32 %r237, %r238, %r239, %r260, %r261;
	// end inline asm
	mov.b64 	%rd369, {%r232, %r237};
	setp.gt.s32 	%p60, %r211, 27;
	selp.b64 	%rd370, 0, %rd369, %p60;
	add.s64 	%rd371, %rd370, %rd368;
	mov.b64 	{%r243, %r248}, %rd371;
	mov.b32 	%r249, 8;
	// begin inline asm
	shfl.sync.down.b32 %r242, %r243, %r249, %r260, %r261;
	// end inline asm
	// begin inline asm
	shfl.sync.down.b32 %r247, %r248, %r249, %r260, %r261;
	// end inline asm
	mov.b64 	%rd372, {%r242, %r247};
	setp.gt.s32 	%p61, %r211, 23;
	selp.b64 	%rd373, 0, %rd372, %p61;
	add.s64 	%rd374, %rd373, %rd371;
	mov.b64 	{%r253, %r258}, %rd374;
	mov.b32 	%r259, 16;
	// begin inline asm
	shfl.sync.down.b32 %r252, %r253, %r259, %r260, %r261;
	// end inline asm
	// begin inline asm
	shfl.sync.down.b32 %r257, %r258, %r259, %r260, %r261;
	// end inline asm
	mov.b64 	%rd375, {%r252, %r257};
	setp.gt.s32 	%p62, %r211, 15;
	selp.b64 	%rd376, 0, %rd375, %p62;
	add.s64 	%rd430, %rd376, %rd374;
	setp.ne.s32 	%p63, %r211, 0;
	@%p63 bra 	$L__BB6_22;
	shr.u32 	%r262, %r1, 2;
	and.b32  	%r263, %r262, 248;
	mov.u32 	%r264, _ZZN3cub18CUB_300001_SM_10006detail6reduce28DeviceReduceSingleTileKernelINS2_10policy_hubIxjN4cuda3std3__44plusIxEEE10Policy1000EN6thrust24THRUST_300001_SM_1000_NS10device_ptrIiEEPxjS9_xxNS7_10__identityEEEvT0_T1_T2_T3_T4_T6_E12temp_storage;
	add.s32 	%r265, %r264, %r263;
	st.shared.u64 	[%r265+16], %rd430;
$L__BB6_22:
	bar.sync 	0;
	setp.ne.s32 	%p64, %r1, 0;
	@%p64 bra 	$L__BB6_50;
	ld.shared.u64 	%rd377, [_ZZN3cub18CUB_300001_SM_10006detail6reduce28DeviceReduceSingleTileKernelINS2_10policy_hubIxjN4cuda3std3__44plusIxEEE10Policy1000EN6thrust24THRUST_300001_SM_1000_NS10device_ptrIiEEPxjS9_xxNS7_10__identityEEEvT0_T1_T2_T3_T4_T6_E12temp_storage+24];
	add.s64 	%rd378, %rd377, %rd430;
	ld.shared.u64 	%rd379, [_ZZN3cub18CUB_300001_SM_10006detail6reduce28DeviceReduceSingleTileKernelINS2_10policy_hubIxjN4cuda3std3__44plusIxEEE10Policy1000EN6thrust24THRUST_300001_SM_1000_NS10device_ptrIiEEPxjS9_xxNS7_10__identityEEEvT0_T1_T2_T3_T4_T6_E12temp_storage+32];
	add.s64 	%rd380, %rd378, %rd379;
	ld.shared.u64 	%rd381, [_ZZN3cub18CUB_300001_SM_10006detail6reduce28DeviceReduceSingleTileKernelINS2_10policy_hubIxjN4cuda3std3__44plusIxEEE10Policy1000EN6thrust24THRUST_300001_SM_1000_NS10device_ptrIiEEPxjS9_xxNS7_10__identityEEEvT0_T1_T2_T3_T4_T6_E12temp_storage+40];
	add.s64 	%rd382, %rd380, %rd381;
	ld.shared.u64 	%rd383, [_ZZN3cub18CUB_300001_SM_10006detail6reduce28DeviceReduceSingleTileKernelINS2_10policy_hubIxjN4cuda3std3__44plusIxEEE10Policy1000EN6thrust24THRUST_300001_SM_1000_NS10device_ptrIiEEPxjS9_xxNS7_10__identityEEEvT0_T1_T2_T3_T4_T6_E12temp_storage+48];
	add.s64 	%rd384, %rd382, %rd383;
	ld.shared.u64 	%rd385, [_ZZN3cub18CUB_300001_SM_10006detail6reduce28DeviceReduceSingleTileKernelINS2_10policy_hubIxjN4cuda3std3__44plusIxEEE10Policy1000EN6thrust24THRUST_300001_SM_1000_NS10device_ptrIiEEPxjS9_xxNS7_10__identityEEEvT0_T1_T2_T3_T4_T6_E12temp_storage+56];
	add.s64 	%rd386, %rd384, %rd385;
	ld.shared.u64 	%rd387, [_ZZN3cub18CUB_300001_SM_10006detail6reduce28DeviceReduceSingleTileKernelINS2_10policy_hubIxjN4cuda3std3__44plusIxEEE10Policy1000EN6thrust24THRUST_300001_SM_1000_NS10device_ptrIiEEPxjS9_xxNS7_10__identityEEEvT0_T1_T2_T3_T4_T6_E12temp_storage+64];
	add.s64 	%rd388, %rd386, %rd387;
	ld.shared.u64 	%rd389, [_ZZN3cub18CUB_300001_SM_10006detail6reduce28DeviceReduceSingleTileKernelINS2_10policy_hubIxjN4cuda3std3__44plusIxEEE10Policy1000EN6thrust24THRUST_300001_SM_1000_NS10device_ptrIiEEPxjS9_xxNS7_10__identityEEEvT0_T1_T2_T3_T4_T6_E12temp_storage+72];
	add.s64 	%rd390, %rd388, %rd389;
	ld.shared.u64 	%rd391, [_ZZN3cub18CUB_300001_SM_10006detail6reduce28DeviceReduceSingleTileKernelINS2_10policy_hubIxjN4cuda3std3__44plusIxEEE10Policy1000EN6thrust24THRUST_300001_SM_1000_NS10device_ptrIiEEPxjS9_xxNS7_10__identityEEEvT0_T1_T2_T3_T4_T6_E12temp_storage+80];
	add.s64 	%rd392, %rd390, %rd391;
	ld.shared.u64 	%rd393, [_ZZN3cub18CUB_300001_SM_10006detail6reduce28DeviceReduceSingleTileKernelINS2_10policy_hubIxjN4cuda3std3__44plusIxEEE10Policy1000EN6thrust24THRUST_300001_SM_1000_NS10device_ptrIiEEPxjS9_xxNS7_10__identityEEEvT0_T1_T2_T3_T4_T6_E12temp_storage+88];
	add.s64 	%rd394, %rd392, %rd393;
	ld.shared.u64 	%rd395, [_ZZN3cub18CUB_300001_SM_10006detail6reduce28DeviceReduceSingleTileKernelINS2_10policy_hubIxjN4cuda3std3__44plusIxEEE10Policy1000EN6thrust24THRUST_300001_SM_1000_NS10device_ptrIiEEPxjS9_xxNS7_10__identityEEEvT0_T1_T2_T3_T4_T6_E12temp_storage+96];
	add.s64 	%rd396, %rd394, %rd395;
	ld.shared.u64 	%rd397, [_ZZN3cub18CUB_300001_SM_10006detail6reduce28DeviceReduceSingleTileKernelINS2_10policy_hubIxjN4cuda3std3__44plusIxEEE10Policy1000EN6thrust24THRUST_300001_SM_1000_NS10device_ptrIiEEPxjS9_xxNS7_10__identityEEEvT0_T1_T2_T3_T4_T6_E12temp_storage+104];
	add.s64 	%rd398, %rd396, %rd397;
	ld.shared.u64 	%rd399, [_ZZN3cub18CUB_300001_SM_10006detail6reduce28DeviceReduceSingleTileKernelINS2_10policy_hubIxjN4cuda3std3__44plusIxEEE10Policy1000EN6thrust24THRUST_300001_SM_1000_NS10device_ptrIiEEPxjS9_xxNS7_10__identityEEEvT0_T1_T2_T3_T4_T6_E12temp_storage+112];
	add.s64 	%rd400, %rd398, %rd399;
	ld.shared.u64 	%rd401, [_ZZN3cub18CUB_300001_SM_10006detail6reduce28DeviceReduceSingleTileKernelINS2_10policy_hubIxjN4cuda3std3__44plusIxEEE10Policy1000EN6thrust24THRUST_300001_SM_1000_NS10device_ptrIiEEPxjS9_xxNS7_10__identityEEEvT0_T1_T2_T3_T4_T6_E12temp_storage+120];
	add.s64 	%rd402, %rd400, %rd401;
	ld.shared.u64 	%rd403, [_ZZN3cub18CUB_300001_SM_10006detail6reduce28DeviceReduceSingleTileKernelINS2_10policy_hubIxjN4cuda3std3__44plusIxEEE10Policy1000EN6thrust24THRUST_300001_SM_1000_NS10device_ptrIiEEPxjS9_xxNS7_10__identityEEEvT0_T1_T2_T3_T4_T6_E12temp_storage+128];
	add.s64 	%rd404, %rd402, %rd403;
	ld.shared.u64 	%rd405, [_ZZN3cub18CUB_300001_SM_10006detail6reduce28DeviceReduceSingleTileKernelINS2_10policy_hubIxjN4cuda3std3__44plusIxEEE10Policy1000EN6thrust24THRUST_300001_SM_1000_NS10device_ptrIiEEPxjS9_xxNS7_10__identityEEEvT0_T1_T2_T3_T4_T6_E12temp_storage+136];
	add.s64 	%rd430, %rd404, %rd405;
	bra.uni 	$L__BB6_50;
$L__BB6_24:
	// begin inline asm
	mov.u32 %r148, %laneid;
	// end inline asm
	and.b32  	%r199, %r1, 992;
	add.s32 	%r200, %r199, 32;
	setp.gt.u32 	%p35, %r200, %r51;
	not.b32 	%r201, %r199;
	add.s32 	%r202, %r51, %r201;
	selp.b32 	%r197, %r202, 31, %p35;
	mov.b64 	{%r150, %r155}, %rd418;
	mov.b32 	%r156, 1;
	mov.b32 	%r198, -1;
	// begin inline asm
	shfl.sync.down.b32 %r149, %r150, %r156, %r197, %r198;
	// end inline asm
	// begin inline asm
	shfl.sync.down.b32 %r154, %r155, %r156, %r197, %r198;
	// end inline asm
	mov.b64 	%rd305, {%r149, %r154};
	setp.lt.s32 	%p36, %r148, %r197;
	selp.b64 	%rd306, %rd305, 0, %p36;
	add.s64 	%rd307, %rd306, %rd418;
	mov.b64 	{%r160, %r165}, %rd307;
	mov.b32 	%r166, 2;
	// begin inline asm
	shfl.sync.down.b32 %r159, %r160, %r166, %r197, %r198;
	// end inline asm
	// begin inline asm
	shfl.sync.down.b32 %r164, %r165, %r166, %r197, %r198;
	// end inline asm
	mov.b64 	%rd308, {%r159, %r164};
	add.s32 	%r203, %r148, 2;
	setp.gt.s32 	%p37, %r203, %r197;
	selp.b64 	%rd309, 0, %rd308, %p37;
	add.s64 	%rd310, %rd309, %rd307;
	mov.b64 	{%r170, %r175}, %rd310;
	mov.b32 	%r176, 4;
	// begin inline asm
	shfl.sync.down.b32 %r169, %r170, %r176, %r197, %r198;
	// end inline asm
	// begin inline asm
	shfl.sync.down.b32 %r174, %r175, %r176, %r197, %r198;
	// end inline asm
	mov.b64 	%rd311, {%r169, %r174};
	add.s32 	%r204, %r148, 4;
	setp.gt.s32 	%p38, %r204, %r197;
	selp.b64 	%rd312, 0, %rd311, %p38;
	add.s64 	%rd313, %rd312, %rd310;
	mov.b64 	{%r180, %r185}, %rd313;
	mov.b32 	%r186, 8;
	// begin inline asm
	shfl.sync.down.b32 %r179, %r180, %r186, %r197, %r198;
	// end inline asm
	// begin inline asm
	shfl.sync.down.b32 %r184, %r185, %r186, %r197, %r198;
	// end inline asm
	mov.b64 	%rd314, {%r179, %r184};
	add.s32 	%r205, %r148, 8;
	setp.gt.s32 	%p39, %r205, %r197;
	selp.b64 	%rd315, 0, %rd314, %p39;
	add.s64 	%rd316, %rd315, %rd313;
	mov.b64 	{%r190, %r195}, %rd316;
	mov.b32 	%r196, 16;
	// begin inline asm
	shfl.sync.down.b32 %r189, %r190, %r196, %r197, %r198;
	// end inline asm
	// begin inline asm
	shfl.sync.down.b32 %r194, %r195, %r196, %r197, %r198;
	// end inline asm
	mov.b64 	%rd317, {%r189, %r194};
	add.s32 	%r206, %r148, 16;
	setp.gt.s32 	%p40, %r206, %r197;
	selp.b64 	%rd318, 0, %rd317, %p40;
	add.s64 	%rd430, %rd318, %rd316;
	setp.ne.s32 	%p41, %r148, 0;
	@%p41 bra 	$L__BB6_26;
	shr.u32 	%r207, %r1, 2;
	and.b32  	%r208, %r207, 248;
	mov.u32 	%r209, _ZZN3cub18CUB_300001_SM_10006detail6reduce28DeviceReduceSingleTileKernelINS2_10policy_hubIxjN4cuda3std3__44plusIxEEE10Policy1000EN6thrust24THRUST_300001_SM_1000_NS10device_ptrIiEEPxjS9_xxNS7_10__identityEEEvT0_T1_T2_T3_T4_T6_E12temp_storage;
	add.s32 	%r210, %r209, %r208;
	st.shared.u64 	[%r210+16], %rd430;
$L__BB6_26:
	bar.sync 	0;
	setp.ne.s32 	%p42, %r1, 0;
	@%p42 bra 	$L__BB6_50;
	setp.gt.u32 	%p43, %r51, 32;
	ld.shared.u64 	%rd319, [_ZZN3cub18CUB_300001_SM_10006detail6reduce28DeviceReduceSingleTileKernelINS2_10policy_hubIxjN4cuda3std3__44plusIxEEE10Policy1000EN6thrust24THRUST_300001_SM_1000_NS10device_ptrIiEEPxjS9_xxNS7_10__identityEEEvT0_T1_T2_T3_T4_T6_E12temp_storage+24];
	selp.b64 	%rd320, %rd319, 0, %p43;
	add.s64 	%rd321, %rd320, %rd430;
	setp.gt.u32 	%p44, %r51, 64;
	ld.shared.u64 	%rd322, [_ZZN3cub18CUB_300001_SM_10006detail6reduce28DeviceReduceSingleTileKernelINS2_10policy_hubIxjN4cuda3std3__44plusIxEEE10Policy1000EN6thrust24THRUST_300001_SM_1000_NS10device_ptrIiEEPxjS9_xxNS7_10__identityEEEvT0_T1_T2_T3_T4_T6_E12temp_storage+32];
	selp.b64 	%rd323, %rd322, 0, %p44;
	add.s64 	%rd324, %rd321, %rd323;
	setp.gt.u32 	%p45, %r51, 96;
	ld.shared.u64 	%rd325, [_ZZN3cub18CUB_300001_SM_10006detail6reduce28DeviceReduceSingleTileKernelINS2_10policy_hubIxjN4cuda3std3__44plusIxEEE10Policy1000EN6thrust24THRUST_300001_SM_1000_NS10device_ptrIiEEPxjS9_xxNS7_10__identityEEEvT0_T1_T2_T3_T4_T6_E12temp_storage+40];
	selp.b64 	%rd326, %rd325, 0, %p45;
	add.s64 	%rd327, %rd324, %rd326;
	setp.gt.u32 	%p46, %r51, 128;
	ld.shared.u64 	%rd328, [_ZZN3cub18CUB_300001_SM_10006detail6reduce28DeviceReduceSingleTileKernelINS2_10policy_hubIxjN4cuda3std3__44plusIxEEE10Policy1000EN6thrust24THRUST_300001_SM_1000_NS10device_ptrIiEEPxjS9_xxNS7_10__identityEEEvT0_T1_T2_T3_T4_T6_E12temp_storage+48];
	selp.b64 	%rd329, %rd328, 0, %p46;
	add.s64 	%rd330, %rd327, %rd329;
	setp.gt.u32 	%p47, %r51, 160;
	ld.shared.u64 	%rd331, [_ZZN3cub18CUB_300001_SM_10006detail6reduce28DeviceReduceSingleTileKernelINS2_10policy_hubIxjN4cuda3std3__44plusIxEEE10Policy1000EN6thrust24THRUST_300001_SM_1000_NS10device_ptrIiEEPxjS9_xxNS7_10__identityEEEvT0_T1_T2_T3_T4_T6_E12temp_storage+56];
	selp.b64 	%rd332, %rd331, 0, %p47;
	add.s64 	%rd333, %rd330, %rd332;
	setp.gt.u32 	%p48, %r51, 192;
	ld.shared.u64 	%rd334, [_ZZN3cub18CUB_300001_SM_10006detail6reduce28DeviceReduceSingleTileKernelINS2_10policy_hubIxjN4cuda3std3__44plusIxEEE10Policy1000EN6thrust24THRUST_300001_SM_1000_NS10device_ptrIiEEPxjS9_xxNS7_10__identityEEEvT0_T1_T2_T3_T4_T6_E12temp_storage+64];
	selp.b64 	%rd335, %rd334, 0, %p48;
	add.s64 	%rd336, %rd333, %rd335;
	setp.gt.u32 	%p49, %r51, 224;
	ld.shared.u64 	%rd337, [_ZZN3cub18CUB_300001_SM_10006detail6reduce28DeviceReduceSingleTileKernelINS2_10policy_hubIxjN4cuda3std3__44plusIxEEE10Policy1000EN6thrust24THRUST_300001_SM_1000_NS10device_ptrIiEEPxjS9_xxNS7_10__identityEEEvT0_T1_T2_T3_T4_T6_E12temp_storage+72];
	selp.b64 	%rd338, %rd337, 0, %p49;
	add.s64 	%rd339, %rd336, %rd338;
	setp.gt.u32 	%p50, %r51, 256;
	ld.shared.u64 	%rd340, [_ZZN3cub18CUB_300001_SM_10006detail6reduce28DeviceReduceSingleTileKernelINS2_10policy_hubIxjN4cuda3std3__44plusIxEEE10Policy1000EN6thrust24THRUST_300001_SM_1000_NS10device_ptrIiEEPxjS9_xxNS7_10__identityEEEvT0_T1_T2_T3_T4_T6_E12temp_storage+80];
	selp.b64 	%rd341, %rd340, 0, %p50;
	add.s64 	%rd342, %rd339, %rd341;
	setp.gt.u32 	%p51, %r51, 288;
	ld.shared.u64 	%rd343, [_ZZN3cub18CUB_300001_SM_10006detail6reduce28DeviceReduceSingleTileKernelINS2_10policy_hubIxjN4cuda3std3__44plusIxEEE10Policy1000EN6thrust24THRUST_300001_SM_1000_NS10device_ptrIiEEPxjS9_xxNS7_10__identityEEEvT0_T1_T2_T3_T4_T6_E12temp_storage+88];
	selp.b64 	%rd344, %rd343, 0, %p51;
	add.s64 	%rd345, %rd342, %rd344;
	setp.gt.u32 	%p52, %r51, 320;
	ld.shared.u64 	%rd346, [_ZZN3cub18CUB_300001_SM_10006detail6reduce28DeviceReduceSingleTileKernelINS2_10policy_hubIxjN4cuda3std3__44plusIxEEE10Policy1000EN6thrust24THRUST_300001_SM_1000_NS10device_ptrIiEEPxjS9_xxNS7_10__identityEEEvT0_T1_T2_T3_T4_T6_E12temp_storage+96];
	selp.b64 	%rd347, %rd346, 0, %p52;
	add.s64 	%rd348, %rd345, %rd347;
	setp.gt.u32 	%p53, %r51, 352;
	ld.shared.u64 	%rd349, [_ZZN3cub18CUB_300001_SM_10006detail6reduce28DeviceReduceSingleTileKernelINS2_10policy_hubIxjN4cuda3std3__44plusIxEEE10Policy1000EN6thrust24THRUST_300001_SM_1000_NS10device_ptrIiEEPxjS9_xxNS7_10__identityEEEvT0_T1_T2_T3_T4_T6_E12temp_storage+104];
	selp.b64 	%rd350, %rd349, 0, %p53;
	add.s64 	%rd351, %rd348, %rd350;
	setp.gt.u32 	%p54, %r51, 384;
	ld.shared.u64 	%rd352, [_ZZN3cub18CUB_300001_SM_10006detail6reduce28DeviceReduceSingleTileKernelINS2_10policy_hubIxjN4cuda3std3__44plusIxEEE10Policy1000EN6thrust24THRUST_300001_SM_1000_NS10device_ptrIiEEPxjS9_xxNS7_10__identityEEEvT0_T1_T2_T3_T4_T6_E12temp_storage+112];
	selp.b64 	%rd353, %rd352, 0, %p54;
	add.s64 	%rd354, %rd351, %rd353;
	setp.gt.u32 	%p55, %r51, 416;
	ld.shared.u64 	%rd355, [_ZZN3cub18CUB_300001_SM_10006detail6reduce28DeviceReduceSingleTileKernelINS2_10policy_hubIxjN4cuda3std3__44plusIxEEE10Policy1000EN6thrust24THRUST_300001_SM_1000_NS10device_ptrIiEEPxjS9_xxNS7_10__identityEEEvT0_T1_T2_T3_T4_T6_E12temp_storage+120];
	selp.b64 	%rd356, %rd355, 0, %p55;
	add.s64 	%rd357, %rd354, %rd356;
	setp.gt.u32 	%p56, %r51, 448;
	ld.shared.u64 	%rd358, [_ZZN3cub18CUB_300001_SM_10006detail6reduce28DeviceReduceSingleTileKernelINS2_10policy_hubIxjN4cuda3std3__44plusIxEEE10Policy1000EN6thrust24THRUST_300001_SM_1000_NS10device_ptrIiEEPxjS9_xxNS7_10__identityEEEvT0_T1_T2_T3_T4_T6_E12temp_storage+128];
	selp.b64 	%rd359, %rd358, 0, %p56;
	add.s64 	%rd360, %rd357, %rd359;
	setp.gt.u32 	%p57, %r51, 480;
	ld.shared.u64 	%rd361, [_ZZN3cub18CUB_300001_SM_10006detail6reduce28DeviceReduceSingleTileKernelINS2_10policy_hubIxjN4cuda3std3__44plusIxEEE10Policy1000EN6thrust24THRUST_300001_SM_1000_NS10device_ptrIiEEPxjS9_xxNS7_10__identityEEEvT0_T1_T2_T3_T4_T6_E12temp_storage+136];
	selp.b64 	%rd362, %rd361, 0, %p57;
	add.s64 	%rd430, %rd360, %rd362;
	bra.uni 	$L__BB6_50;
$L__BB6_28:
	mov.u32 	%r21, %tid.x;
	mul.wide.u32 	%rd52, %r21, 4;
	add.s64 	%rd28, %rd2, %rd52;
	ld.global.s32 	%rd53, [%rd28];
	ld.global.s32 	%rd54, [%rd28+2048];
	ld.global.s32 	%rd55, [%rd28+4096];
	ld.global.s32 	%rd56, [%rd28+6144];
	ld.global.s32 	%rd57, [%rd28+8192];
	ld.global.s32 	%rd58, [%rd28+10240];
	ld.global.s32 	%rd59, [%rd28+12288];
	add.s64 	%rd60, %rd54, %rd53;
	add.s64 	%rd61, %rd60, %rd55;
	add.s64 	%rd62, %rd61, %rd56;
	add.s64 	%rd63, %rd62, %rd57;
	add.s64 	%rd64, %rd63, %rd58;
	add.s64 	%rd429, %rd64, %rd59;
	add.s32 	%r22, %r51, -3584;
	setp.lt.u32 	%p3, %r22, 3584;
	mov.b32 	%r276, 3584;
	@%p3 bra 	$L__BB6_32;
	mov.b32 	%r276, 3584;
$L__BB6_30:
	mul.wide.u32 	%rd65, %r276, 4;
	add.s64 	%rd66, %rd28, %rd65;
	ld.global.s32 	%rd67, [%rd66];
	ld.global.s32 	%rd68, [%rd66+2048];
	ld.global.s32 	%rd69, [%rd66+4096];
	ld.global.s32 	%rd70, [%rd66+6144];
	ld.global.s32 	%rd71, [%rd66+8192];
	ld.global.s32 	%rd72, [%rd66+10240];
	ld.global.s32 	%rd73, [%rd66+12288];
	add.s64 	%rd74, %rd429, %rd67;
	add.s64 	%rd75, %rd74, %rd68;
	add.s64 	%rd76, %rd75, %rd69;
	add.s64 	%rd77, %rd76, %rd70;
	add.s64 	%rd78, %rd77, %rd71;
	add.s64 	%rd79, %rd78, %rd72;
	add.s64 	%rd429, %rd79, %rd73;
	sub.s32 	%r54, %r51, %r276;
	setp.lt.u32 	%p4, %r54, 3584;
	@%p4 bra 	$L__BB6_46;
	add.s32 	%r276, %r276, 3584;
	setp.le.u32 	%p5, %r276, %r22;
	@%p5 bra 	$L__BB6_30;
$L__BB6_32:
	setp.le.u32 	%p6, %r51, %r276;
	sub.s32 	%r55, %r51, %r276;
	setp.ge.s32 	%p7, %r21, %r55;
	or.pred  	%p8, %p6, %p7;
	@%p8 bra 	$L__BB6_46;
	not.b32 	%r57, %r21;
	add.s32 	%r58, %r51, %r57;
	sub.s32 	%r59, %r58, %r276;
	shr.u32 	%r60, %r59, 9;
	add.s32 	%r26, %r60, 1;
	and.b32  	%r27, %r26, 15;
	setp.lt.u32 	%p9, %r59, 7680;
	mov.u32 	%r281, %r21;
	@%p9 bra 	$L__BB6_37;
	or.b32  	%r279, %r21, 4096;
	add.s32 	%r278, %r21, %r276;
	and.b32  	%r61, %r26, 16777200;
	neg.s32 	%r277, %r61;
$L__BB6_35:
	.pragma "nounroll";
	mul.wide.u32 	%rd81, %r278, 4;
	add.s64 	%rd82, %rd2, %rd81;
	ld.global.s32 	%rd83, [%rd82];
	add.s64 	%rd84, %rd429, %rd83;
	add.s32 	%r62, %r278, 512;
	mul.wide.u32 	%rd85, %r62, 4;
	add.s64 	%rd86, %rd2, %rd85;
	ld.global.s32 	%rd87, [%rd86];
	add.s64 	%rd88, %rd84, %rd87;
	add.s32 	%r63, %r278, 1024;
	mul.wide.u32 	%rd89, %r63, 4;
	add.s64 	%rd90, %rd2, %rd89;
	ld.global.s32 	%rd91, [%rd90];
	add.s64 	%rd92, %rd88, %rd91;
	add.s32 	%r64, %r278, 1536;
	mul.wide.u32 	%rd93, %r64, 4;
	add.s64 	%rd94, %rd2, %rd93;
	ld.global.s32 	%rd95, [%rd94];
	add.s64 	%rd96, %rd92, %rd95;
	add.s32 	%r65, %r278, 2048;
	mul.wide.u32 	%rd97, %r65, 4;
	add.s64 	%rd98, %rd2, %rd97;
	ld.global.s32 	%rd99, [%rd98];
	add.s64 	%rd100, %rd96, %rd99;
	add.s32 	%r66, %r278, 2560;
	mul.wide.u32 	%rd101, %r66, 4;
	add.s64 	%rd102, %rd2, %rd101;
	ld.global.s32 	%rd103, [%rd102];
	add.s64 	%rd104, %rd100, %rd103;
	add.s32 	%r67, %r278, 3072;
	mul.wide.u32 	%rd105, %r67, 4;
	add.s64 	%rd106, %rd2, %rd105;
	ld.global.s32 	%rd107, [%rd106];
	add.s64 	%rd108, %rd104, %rd107;
	add.s32 	%r68, %r278, 3584;
	mul.wide.u32 	%rd109, %r68, 4;
	add.s64 	%rd110, %rd2, %rd109;
	ld.global.s32 	%rd111, [%rd110];
	add.s64 	%rd112, %rd108, %rd111;
	add.s32 	%r69, %r278, 4096;
	mul.wide.u32 	%rd113, %r69, 4;
	add.s64 	%rd114, %rd2, %rd113;
	ld.global.s32 	%rd115, [%rd114];
	add.s64 	%rd116, %rd112, %rd115;
	add.s32 	%r70, %r278, 4608;
	mul.wide.u32 	%rd117, %r70, 4;
	add.s64 	%rd118, %rd2, %rd117;
	ld.global.s32 	%rd119, [%rd118];
	add.s64 	%rd120, %rd116, %rd119;
	add.s32 	%r71, %r278, 5120;
	mul.wide.u32 	%rd121, %r71, 4;
	add.s64 	%rd122, %rd2, %rd121;
	ld.global.s32 	%rd123, [%rd122];
	add.s64 	%rd124, %rd120, %rd123;
	add.s32 	%r72, %r278, 5632;
	mul.wide.u32 	%rd125, %r72, 4;
	add.s64 	%rd126, %rd2, %rd125;
	ld.global.s32 	%rd127, [%rd126];
	add.s64 	%rd128, %rd124, %rd127;
	add.s32 	%r73, %r278, 6144;
	mul.wide.u32 	%rd129, %r73, 4;
	add.s64 	%rd130, %rd2, %rd129;
	ld.global.s32 	%rd131, [%rd130];
	add.s64 	%rd132, %rd128, %rd131;
	add.s32 	%r74, %r278, 6656;
	mul.wide.u32 	%rd133, %r74, 4;
	add.s64 	%rd134, %rd2, %rd133;
	ld.global.s32 	%rd135, [%rd134];
	add.s64 	%rd136, %rd132, %rd135;
	add.s32 	%r75, %r278, 7168;
	mul.wide.u32 	%rd137, %r75, 4;
	add.s64 	%rd138, %rd2, %rd137;
	ld.global.s32 	%rd139, [%rd138];
	add.s64 	%rd140, %rd136, %rd139;
	add.s32 	%r76, %r278, 7680;
	mul.wide.u32 	%rd141, %r76, 4;
	add.s64 	%rd142, %rd2, %rd141;
	ld.global.s32 	%rd143, [%rd142];
	add.s64 	%rd429, %rd140, %rd143;
	add.s32 	%r279, %r279, 8192;
	add.s32 	%r278, %r278, 8192;
	add.s32 	%r277, %r277, 16;
	setp.ne.s32 	%p10, %r277, 0;
	@%p10 bra 	$L__BB6_35;
	add.s32 	%r281, %r279, -4096;
$L__BB6_37:
	setp.eq.s32 	%p11, %r27, 0;
	@%p11 bra 	$L__BB6_46;
	and.b32  	%r39, %r26, 7;
	setp.lt.u32 	%p12, %r27, 8;
	@%p12 bra 	$L__BB6_40;
	add.s32 	%r77, %r281, %r276;
	mul.wide.u32 	%rd145, %r77, 4;
	add.s64 	%rd146, %rd2, %rd145;
	ld.global.s32 	%rd147, [%rd146];
	add.s64 	%rd148, %rd429, %rd147;
	add.s32 	%r78, %r77, 512;
	mul.wide.u32 	%rd149, %r78, 4;
	add.s64 	%rd150, %rd2, %rd149;
	ld.global.s32 	%rd151, [%rd150];
	add.s64 	%rd152, %rd148, %rd151;
	add.s32 	%r79, %r77, 1024;
	mul.wide.u32 	%rd153, %r79, 4;
	add.s64 	%rd154, %rd2, %rd153;
	ld.global.s32 	%rd155, [%rd154];
	add.s64 	%rd156, %rd152, %rd155;
	add.s32 	%r80, %r77, 1536;
	mul.wide.u32 	%rd157, %r80, 4;
	add.s64 	%rd158, %rd2, %rd157;
	ld.global.s32 	%rd159, [%rd158];
	add.s64 	%rd160, %rd156, %rd159;
	add.s32 	%r81, %r77, 2048;
	mul.wide.u32 	%rd161, %r81, 4;
	add.s64 	%rd162, %rd2, %rd161;
	ld.global.s32 	%rd163, [%rd162];
	add.s64 	%rd164, %rd160, %rd163;
	add.s32 	%r82, %r77, 2560;
	mul.wide.u32 	%rd165, %r82, 4;
	add.s64 	%rd166, %rd2, %rd165;
	ld.global.s32 	%rd167, [%rd166];
	add.s64 	%rd168, %rd164, %rd167;
	add.s32 	%r83, %r77, 3072;
	mul.wide.u32 	%rd169, %r83, 4;
	add.s64 	%rd170, %rd2, %rd169;
	ld.global.s32 	%rd171, [%rd170];
	add.s64 	%rd172, %rd168, %rd171;
	add.s32 	%r84, %r77, 3584;
	mul.wide.u32 	%rd173, %r84, 4;
	add.s64 	%rd174, %rd2, %rd173;
	ld.global.s32 	%rd175, [%rd174];
	add.s64 	%rd429, %rd172, %rd175;
	add.s32 	%r281, %r281, 4096;
$L__BB6_40:
	setp.eq.s32 	%p13, %r39, 0;
	@%p13 bra 	$L__BB6_46;
	and.b32  	%r42, %r26, 3;
	setp.lt.u32 	%p14, %r39, 4;
	@%p14 bra 	$L__BB6_43;
	add.s32 	%r85, %r281, %r276;
	mul.wide.u32 	%rd177, %r85, 4;
	add.s64 	%rd178, %rd2, %rd177;
	ld.global.s32 	%rd179, [%rd178];
	add.s64 	%rd180, %rd429, %rd179;
	add.s32 	%r86, %r85, 512;
	mul.wide.u32 	%rd181, %r86, 4;
	add.s64 	%rd182, %rd2, %rd181;
	ld.global.s32 	%rd183, [%rd182];
	add.s64 	%rd184, %rd180, %rd183;
	add.s32 	%r87, %r85, 1024;
	mul.wide.u32 	%rd185, %r87, 4;
	add.s64 	%rd186, %rd2, %rd185;
	ld.global.s32 	%rd187, [%rd186];
	add.s64 	%rd188, %rd184, %rd187;
	add.s32 	%r88, %r85, 1536;
	mul.wide.u32 	%rd189, %r88, 4;
	add.s64 	%rd190, %rd2, %rd189;
	ld.global.s32 	%rd191, [%rd190];
	add.s64 	%rd429, %rd188, %rd191;
	add.s32 	%r281, %r281, 2048;
$L__BB6_43:
	setp.eq.s32 	%p15, %r42, 0;
	@%p15 bra 	$L__BB6_46;
	add.s32 	%r284, %r281, %r276;
	neg.s32 	%r283, %r42;
$L__BB6_45:
	.pragma "nounroll";
	mul.wide.u32 	%rd192, %r284, 4;
	add.s64 	%rd193, %rd2, %rd192;
	ld.global.s32 	%rd194, [%rd193];
	add.s64 	%rd429, %rd429, %rd194;
	add.s32 	%r284, %r284, 512;
	add.s32 	%r283, %r283, 1;
	setp.ne.s32 	%p16, %r283, 0;
	@%p16 bra 	$L__BB6_45;
$L__BB6_46:
	// begin inline asm
	mov.u32 %r89, %laneid;
	// end inline asm
	mov.b64 	{%r91, %r96}, %rd429;
	mov.b32 	%r97, 1;
	mov.b32 	%r138, 31;
	mov.b32 	%r139, -1;
	// begin inline asm
	shfl.sync.down.b32 %r90, %r91, %r97, %r138, %r139;
	// end inline asm
	// begin inline asm
	shfl.sync.down.b32 %r95, %r96, %r97, %r138, %r139;
	// end inline asm
	mov.b64 	%rd195, {%r90, %r95};
	setp.gt.s32 	%p17, %r89, 30;
	selp.b64 	%rd196, 0, %rd195, %p17;
	add.s64 	%rd197, %rd196, %rd429;
	mov.b64 	{%r101, %r106}, %rd197;
	mov.b32 	%r107, 2;
	// begin inline asm
	shfl.sync.down.b32 %r100, %r101, %r107, %r138, %r139;
	// end inline asm
	// begin inline asm
	shfl.sync.down.b32 %r105, %r106, %r107, %r138, %r139;
	// end inline asm
	mov.b64 	%rd198, {%r100, %r105};
	setp.gt.s32 	%p18, %r89, 29;
	selp.b64 	%rd199, 0, %rd198, %p18;
	add.s64 	%rd200, %rd199, %rd197;
	mov.b64 	{%r111, %r116}, %rd200;
	mov.b32 	%r117, 4;
	// begin inline asm
	shfl.sync.down.b32 %r110, %r111, %r117, %r138, %r139;
	// end inline asm
	// begin inline asm
	shfl.sync.down.b32 %r115, %r116, %r117, %r138, %r139;
	// end inline asm
	mov.b64 	%rd201, {%r110, %r115};
	setp.gt.s32 	%p19, %r89, 27;
	selp.b64 	%rd202, 0, %rd201, %p19;
	add.s64 	%rd203, %rd202, %rd200;
	mov.b64 	{%r121, %r126}, %rd203;
	mov.b32 	%r127, 8;
	// begin inline asm
	shfl.sync.down.b32 %r120, %r121, %r127, %r138, %r139;
	// end inline asm
	// begin inline asm
	shfl.sync.down.b32 %r125, %r126, %r127, %r138, %r139;
	// end inline asm
	mov.b64 	%rd204, {%r120, %r125};
	setp.gt.s32 	%p20, %r89, 23;
	selp.b64 	%rd205, 0, %rd204, %p20;
	add.s64 	%rd206, %rd205, %rd203;
	mov.b64 	{%r131, %r136}, %rd206;
	mov.b32 	%r137, 16;
	// begin inline asm
	shfl.sync.down.b32 %r130, %r131, %r137, %r138, %r139;
	// end inline asm
	// begin inline asm
	shfl.sync.down.b32 %r135, %r136, %r137, %r138, %r139;
	// end inline asm
	mov.b64 	%rd207, {%r130, %r135};
	setp.gt.s32 	%p21, %r89, 15;
	selp.b64 	%rd208, 0, %rd207, %p21;
	add.s64 	%rd430, %rd208, %rd206;
	setp.ne.s32 	%p22, %r89, 0;
	@%p22 bra 	$L__BB6_48;
	shr.u32 	%r140, %r21, 2;
	and.b32  	%r141, %r140, 248;
	mov.u32 	%r142, _ZZN3cub18CUB_300001_SM_10006detail6reduce28DeviceReduceSingleTileKernelINS2_10policy_hubIxjN4cuda3std3__44plusIxEEE10Policy1000EN6thrust24THRUST_300001_SM_1000_NS10device_ptrIiEEPxjS9_xxNS7_10__identityEEEvT0_T1_T2_T3_T4_T6_E12temp_storage;
	add.s32 	%r143, %r142, %r141;
	st.shared.u64 	[%r143+16], %rd430;
$L__BB6_48:
	bar.sync 	0;
	setp.ne.s32 	%p23, %r21, 0;
	@%p23 bra 	$L__BB6_50;
	ld.shared.u64 	%rd209, [_ZZN3cub18CUB_300001_SM_10006detail6reduce28DeviceReduceSingleTileKernelINS2_10policy_hubIxjN4cuda3std3__44plusIxEEE10Policy1000EN6thrust24THRUST_300001_SM_1000_NS10device_ptrIiEEPxjS9_xxNS7_10__identityEEEvT0_T1_T2_T3_T4_T6_E12temp_storage+24];
	add.s64 	%rd210, %rd209, %rd430;
	ld.shared.u64 	%rd211, [_ZZN3cub18CUB_300001_SM_10006detail6reduce28DeviceReduceSingleTileKernelINS2_10policy_hubIxjN4cuda3std3__44plusIxEEE10Policy1000EN6thrust24THRUST_300001_SM_1000_NS10device_ptrIiEEPxjS9_xxNS7_10__identityEEEvT0_T1_T2_T3_T4_T6_E12temp_storage+32];
	add.s64 	%rd212, %rd210, %rd211;
	ld.shared.u64 	%rd213, [_ZZN3cub18CUB_300001_SM_10006detail6reduce28DeviceReduceSingleTileKernelINS2_10policy_hubIxjN4cuda3std3__44plusIxEEE10Policy1000EN6thrust24THRUST_300001_SM_1000_NS10device_ptrIiEEPxjS9_xxNS7_10__identityEEEvT0_T1_T2_T3_T4_T6_E12temp_storage+40];
	add.s64 	%rd214, %rd212, %rd213;
	ld.shared.u64 	%rd215, [_ZZN3cub18CUB_300001_SM_10006detail6reduce28DeviceReduceSingleTileKernelINS2_10policy_hubIxjN4cuda3std3__44plusIxEEE10Policy1000EN6thrust24THRUST_300001_SM_1000_NS10device_ptrIiEEPxjS9_xxNS7_10__identityEEEvT0_T1_T2_T3_T4_T6_E12temp_storage+48];
	add.s64 	%rd216, %rd214, %rd215;
	ld.shared.u64 	%rd217, [_ZZN3cub18CUB_300001_SM_10006detail6reduce28DeviceReduceSingleTileKernelINS2_10policy_hubIxjN4cuda3std3__44plusIxEEE10Policy1000EN6thrust24THRUST_300001_SM_1000_NS10device_ptrIiEEPxjS9_xxNS7_10__identityEEEvT0_T1_T2_T3_T4_T6_E12temp_storage+56];
	add.s64 	%rd218, %rd216, %rd217;
	ld.shared.u64 	%rd219, [_ZZN3cub18CUB_300001_SM_10006detail6reduce28DeviceReduceSingleTileKernelINS2_10policy_hubIxjN4cuda3std3__44plusIxEEE10Policy1000EN6thrust24THRUST_300001_SM_1000_NS10device_ptrIiEEPxjS9_xxNS7_10__identityEEEvT0_T1_T2_T3_T4_T6_E12temp_storage+64];
	add.s64 	%rd220, %rd218, %rd219;
	ld.shared.u64 	%rd221, [_ZZN3cub18CUB_300001_SM_10006detail6reduce28DeviceReduceSingleTileKernelINS2_10policy_hubIxjN4cuda3std3__44plusIxEEE10Policy1000EN6thrust24THRUST_300001_SM_1000_NS10device_ptrIiEEPxjS9_xxNS7_10__identityEEEvT0_T1_T2_T3_T4_T6_E12temp_storage+72];
	add.s64 	%rd222, %rd220, %rd221;
	ld.shared.u64 	%rd223, [_ZZN3cub18CUB_300001_SM_10006detail6reduce28DeviceReduceSingleTileKernelINS2_10policy_hubIxjN4cuda3std3__44plusIxEEE10Policy1000EN6thrust24THRUST_300001_SM_1000_NS10device_ptrIiEEPxjS9_xxNS7_10__identityEEEvT0_T1_T2_T3_T4_T6_E12temp_storage+80];
	add.s64 	%rd224, %rd222, %rd223;
	ld.shared.u64 	%rd225, [_ZZN3cub18CUB_300001_SM_10006detail6reduce28DeviceReduceSingleTileKernelINS2_10policy_hubIxjN4cuda3std3__44plusIxEEE10Policy1000EN6thrust24THRUST_300001_SM_1000_NS10device_ptrIiEEPxjS9_xxNS7_10__identityEEEvT0_T1_T2_T3_T4_T6_E12temp_storage+88];
	add.s64 	%rd226, %rd224, %rd225;
	ld.shared.u64 	%rd227, [_ZZN3cub18CUB_300001_SM_10006detail6reduce28DeviceReduceSingleTileKernelINS2_10policy_hubIxjN4cuda3std3__44plusIxEEE10Policy1000EN6thrust24THRUST_300001_SM_1000_NS10device_ptrIiEEPxjS9_xxNS7_10__identityEEEvT0_T1_T2_T3_T4_T6_E12temp_storage+96];
	add.s64 	%rd228, %rd226, %rd227;
	ld.shared.u64 	%rd229, [_ZZN3cub18CUB_300001_SM_10006detail6reduce28DeviceReduceSingleTileKernelINS2_10policy_hubIxjN4cuda3std3__44plusIxEEE10Policy1000EN6thrust24THRUST_300001_SM_1000_NS10device_ptrIiEEPxjS9_xxNS7_10__identityEEEvT0_T1_T2_T3_T4_T6_E12temp_storage+104];
	add.s64 	%rd230, %rd228, %rd229;
	ld.shared.u64 	%rd231, [_ZZN3cub18CUB_300001_SM_10006detail6reduce28DeviceReduceSingleTileKernelINS2_10policy_hubIxjN4cuda3std3__44plusIxEEE10Policy1000EN6thrust24THRUST_300001_SM_1000_NS10device_ptrIiEEPxjS9_xxNS7_10__identityEEEvT0_T1_T2_T3_T4_T6_E12temp_storage+112];
	add.s64 	%rd232, %rd230, %rd231;
	ld.shared.u64 	%rd233, [_ZZN3cub18CUB_300001_SM_10006detail6reduce28DeviceReduceSingleTileKernelINS2_10policy_hubIxjN4cuda3std3__44plusIxEEE10Policy1000EN6thrust24THRUST_300001_SM_1000_NS10device_ptrIiEEPxjS9_xxNS7_10__identityEEEvT0_T1_T2_T3_T4_T6_E12temp_storage+120];
	add.s64 	%rd234, %rd232, %rd233;
	ld.shared.u64 	%rd235, [_ZZN3cub18CUB_300001_SM_10006detail6reduce28DeviceReduceSingleTileKernelINS2_10policy_hubIxjN4cuda3std3__44plusIxEEE10Policy1000EN6thrust24THRUST_300001_SM_1000_NS10device_ptrIiEEPxjS9_xxNS7_10__identityEEEvT0_T1_T2_T3_T4_T6_E12temp_storage+128];
	add.s64 	%rd236, %rd234, %rd235;
	ld.shared.u64 	%rd237, [_ZZN3cub18CUB_300001_SM_10006detail6reduce28DeviceReduceSingleTileKernelINS2_10policy_hubIxjN4cuda3std3__44plusIxEEE10Policy1000EN6thrust24THRUST_300001_SM_1000_NS10device_ptrIiEEPxjS9_xxNS7_10__identityEEEvT0_T1_T2_T3_T4_T6_E12temp_storage+136];
	add.s64 	%rd430, %rd236, %rd237;
$L__BB6_50:
	mov.u32 	%r266, %tid.x;
	setp.ne.s32 	%p65, %r266, 0;
	@%p65 bra 	$L__BB6_52;
	add.s64 	%rd406, %rd430, %rd50;
	st.global.u64 	[%rd1], %rd406;
$L__BB6_52:
	ret;

}
	// .globl	_ZN3cub18CUB_300001_SM_10006detail6reduce18DeviceReduceKernelINS2_10policy_hubIxjN4cuda3std3__44plusIxEEE10Policy1000EN6thrust24THRUST_300001_SM_1000_NS10device_ptrIiEEjS9_xNS7_10__identityEEEvT0_PT3_T1_NS0_13GridEvenShareISK_EET2_T4_
.visible .entry _ZN3cub18CUB_300001_SM_10006detail6reduce18DeviceReduceKernelINS2_10policy_hubIxjN4cuda3std3__44plusIxEEE10Policy1000EN6thrust24THRUST_300001_SM_1000_NS10device_ptrIiEEjS9_xNS7_10__identityEEEvT0_PT3_T1_NS0_13GridEvenShareISK_EET2_T4_(
	.param .align 8 .b8 _ZN3cub18CUB_300001_SM_10006detail6reduce18DeviceReduceKernelINS2_10policy_hubIxjN4cuda3std3__44plusIxEEE10Policy1000EN6thrust24THRUST_300001_SM_1000_NS10device_ptrIiEEjS9_xNS7_10__identityEEEvT0_PT3_T1_NS0_13GridEvenShareISK_EET2_T4__param_0[8],
	.param .u64 .ptr .align 1 _ZN3cub18CUB_300001_SM_10006detail6reduce18DeviceReduceKernelINS2_10policy_hubIxjN4cuda3std3__44plusIxEEE10Policy1000EN6thrust24THRUST_300001_SM_1000_NS10device_ptrIiEEjS9_xNS7_10__identityEEEvT0_PT3_T1_NS0_13GridEvenShareISK_EET2_T4__param_1,
	.param .u32 _ZN3cub18CUB_300001_SM_10006detail6reduce18DeviceReduceKernelINS2_10policy_hubIxjN4cuda3std3__44plusIxEEE10Policy1000EN6thrust24THRUST_300001_SM_1000_NS10device_ptrIiEEjS9_xNS7_10__identityEEEvT0_PT3_T1_NS0_13GridEvenShareISK_EET2_T4__param_2,
	.param .align 4 .b8 _ZN3cub18CUB_300001_SM_10006detail6reduce18DeviceReduceKernelINS2_10policy_hubIxjN4cuda3std3__44plusIxEEE10Policy1000EN6thrust24THRUST_300001_SM_1000_NS10device_ptrIiEEjS9_xNS7_10__identityEEEvT0_PT3_T1_NS0_13GridEvenShareISK_EET2_T4__param_3[40],
	.param .align 1 .b8 _ZN3cub18CUB_300001_SM_10006detail6reduce18DeviceReduceKernelINS2_10policy_hubIxjN4cuda3std3__44plusIxEEE10Policy1000EN6thrust24THRUST_300001_SM_1000_NS10device_ptrIiEEjS9_xNS7_10__identityEEEvT0_PT3_T1_NS0_13GridEvenShareISK_EET2_T4__param_4[1],
	.param .align 1 .b8 _ZN3cub18CUB_300001_SM_10006detail6reduce18DeviceReduceKernelINS2_10policy_hubIxjN4cuda3std3__44plusIxEEE10Policy1000EN6thrust24THRUST_300001_SM_1000_NS10device_ptrIiEEjS9_xNS7_10__identityEEEvT0_PT3_T1_NS0_13GridEvenShareISK_EET2_T4__param_5[1]
)
.maxntid 512
{
	.reg .pred 	%p<65>;
	.reg .b16 	%rs<4>;
	.reg .b32 	%r<350>;
	.reg .b64 	%rd<476>;
	// demoted variable
	.shared .align 8 .b8 _ZZN3cub18CUB_300001_SM_10006detail6reduce18DeviceReduceKernelINS2_10policy_hubIxjN4cuda3std3__44plusIxEEE10Policy1000EN6thrust24THRUST_300001_SM_1000_NS10device_ptrIiEEjS9_xNS7_10__identityEEEvT0_PT3_T1_NS0_13GridEvenShareISK_EET2_T4_E12temp_storage[152];
	ld.param.u32 	%r1, [_ZN3cub18CUB_300001_SM_10006detail6reduce18DeviceReduceKernelINS2_10policy_hubIxjN4cuda3std3__44plusIxEEE10Policy1000EN6thrust24THRUST_300001_SM_1000_NS10device_ptrIiEEjS9_xNS7_10__identityEEEvT0_PT3_T1_NS0_13GridEvenShareISK_EET2_T4__param_3+20];
	ld.param.u32 	%r2, [_ZN3cub18CUB_300001_SM_10006detail6reduce18DeviceReduceKernelINS2_10policy_hubIxjN4cuda3std3__44plusIxEEE10Policy1000EN6thrust24THRUST_300001_SM_1000_NS10device_ptrIiEEjS9_xNS7_10__identityEEEvT0_PT3_T1_NS0_13GridEvenShareISK_EET2_T4__param_3+24];
	ld.param.u64 	%rd41, [_ZN3cub18CUB_300001_SM_10006detail6reduce18DeviceReduceKernelINS2_10policy_hubIxjN4cuda3std3__44plusIxEEE10Policy1000EN6thrust24THRUST_300001_SM_1000_NS10device_ptrIiEEjS9_xNS7_10__identityEEEvT0_PT3_T1_NS0_13GridEvenShareISK_EET2_T4__param_0];
	cvta.to.global.u64 	%rd1, %rd41;
	mov.u32 	%r3, %ctaid.x;
	mul.lo.s32 	%r4, %r2, 3584;
	mul.lo.s32 	%r341, %r3, 3584;
	sub.s32 	%r6, %r1, %r341;
	setp.gt.u32 	%p1, %r6, 3583;
	@%p1 bra 	$L__BB7_26;
	mov.u32 	%r7, %tid.x;
	setp.ge.u32 	%p23, %r7, %r6;
	mov.b64 	%rd464, 0;
	mov.u32 	%r332, %r7;
	@%p23 bra 	$L__BB7_3;
	add.s32 	%r176, %r341, %r7;
	mul.wide.u32 	%rd233, %r176, 4;
	add.s64 	%rd234, %rd1, %rd233;
	ld.global.s32 	%rd464, [%rd234];
	add.s32 	%r332, %r7, 512;
$L__BB7_3:
	setp.ge.u32 	%p24, %r332, %r6;
	@%p24 bra 	$L__BB7_17;
	not.b32 	%r177, %r332;
	add.s32 	%r178, %r1, %r177;
	sub.s32 	%r179, %r178, %r341;
	shr.u32 	%r180, %r179, 9;
	add.s32 	%r10, %r180, 1;
	and.b32  	%r11, %r10, 15;
	setp.lt.u32 	%p25, %r179, 7680;
	@%p25 bra 	$L__BB7_8;
	or.b32  	%r331, %r332, 4096;
	add.s32 	%r330, %r332, %r341;
	and.b32  	%r181, %r10, 16777200;
	neg.s32 	%r329, %r181;
$L__BB7_6:
	.pragma "nounroll";
	mul.wide.u32 	%rd236, %r330, 4;
	add.s64 	%rd237, %rd1, %rd236;
	ld.global.s32 	%rd238, [%rd237];
	add.s64 	%rd239, %rd464, %rd238;
	add.s32 	%r182, %r330, 512;
	mul.wide.u32 	%rd240, %r182, 4;
	add.s64 	%rd241, %rd1, %rd240;
	ld.global.s32 	%rd242, [%rd241];
	add.s64 	%rd243, %rd239, %rd242;
	add.s32 	%r183, %r330, 1024;
	mul.wide.u32 	%rd244, %r183, 4;
	add.s64 	%rd245, %rd1, %rd244;
	ld.global.s32 	%rd246, [%rd245];
	add.s64 	%rd247, %rd243, %rd246;
	add.s32 	%r184, %r330, 1536;
	mul.wide.u32 	%rd248, %r184, 4;
	add.s64 	%rd249, %rd1, %rd248;
	ld.global.s32 	%rd250, [%rd249];
	add.s64 	%rd251, %rd247, %rd250;
	add.s32 	%r185, %r330, 2048;
	mul.wide.u32 	%rd252, %r185, 4;
	add.s64 	%rd253, %rd1, %rd252;
	ld.global.s32 	%rd254, [%rd253];
	add.s64 	%rd255, %rd251, %rd254;
	add.s32 	%r186, %r330, 2560;
	mul.wide.u32 	%rd256, %r186, 4;
	add.s64 	%rd257, %rd1, %rd256;
	ld.global.s32 	%rd258, [%rd257];
	add.s64 	%rd259, %rd255, %rd258;
	add.s32 	%r187, %r330, 3072;
	mul.wide.u32 	%rd260, %r187, 4;
	add.s64 	%rd261, %rd1, %rd260;
	ld.global.s32 	%rd262, [%rd261];
	add.s64 	%rd263, %rd259, %rd262;
	add.s32 	%r188, %r330, 3584;
	mul.wide.u32 	%rd264, %r188, 4;
	add.s64 	%rd265, %rd1, %rd264;
	ld.global.s32 	%rd266, [%rd265];
	add.s64 	%rd267, %rd263, %rd266;
	add.s32 	%r189, %r330, 4096;
	mul.wide.u32 	%rd268, %r189, 4;
	add.s64 	%rd269, %rd1, %rd268;
	ld.global.s32 	%rd270, [%rd269];
	add.s64 	%rd271, %rd267, %rd270;
	add.s32 	%r190, %r330, 4608;
	mul.wide.u32 	%rd272, %r190, 4;
	add.s64 	%rd273, %rd1, %rd272;
	ld.global.s32 	%rd274, [%rd273];
	add.s64 	%rd275, %rd271, %rd274;
	add.s32 	%r191, %r330, 5120;
	mul.wide.u32 	%rd276, %r191, 4;
	add.s64 	%rd277, %rd1, %rd276;
	ld.global.s32 	%rd278, [%rd277];
	add.s64 	%rd279, %rd275, %rd278;
	add.s32 	%r192, %r330, 5632;
	mul.wide.u32 	%rd280, %r192, 4;
	add.s64 	%rd281, %rd1, %rd280;
	ld.global.s32 	%rd282, [%rd281];
	add.s64 	%rd283, %rd279, %rd282;
	add.s32 	%r193, %r330, 6144;
	mul.wide.u32 	%rd284, %r193, 4;
	add.s64 	%rd285, %rd1, %rd284;
	ld.global.s32 	%rd286, [%rd285];
	add.s64 	%rd287, %rd283, %rd286;
	add.s32 	%r194, %r330, 6656;
	mul.wide.u32 	%rd288, %r194, 4;
	add.s64 	%rd289, %rd1, %rd288;
	ld.global.s32 	%rd290, [%rd289];
	add.s64 	%rd291, %rd287, %rd290;
	add.s32 	%r195, %r330, 7168;
	mul.wide.u32 	%rd292, %r195, 4;
	add.s64 	%rd293, %rd1, %rd292;
	ld.global.s32 	%rd294, [%rd293];
	add.s64 	%rd295, %rd291, %rd294;
	add.s32 	%r196, %r330, 7680;
	mul.wide.u32 	%rd296, %r196, 4;
	add.s64 	%rd297, %rd1, %rd296;
	ld.global.s32 	%rd298, [%rd297];
	add.s64 	%rd464, %rd295, %rd298;
	add.s32 	%r331, %r331, 8192;
	add.s32 	%r330, %r330, 8192;
	add.s32 	%r329, %r329, 16;
	setp.ne.s32 	%p26, %r329, 0;
	@%p26 bra 	$L__BB7_6;
	add.s32 	%r332, %r331, -4096;
$L__BB7_8:
	setp.eq.s32 	%p27, %r11, 0;
	@%p27 bra 	$L__BB7_17;
	and.b32  	%r23, %r10, 7;
	setp.lt.u32 	%p28, %r11, 8;
	@%p28 bra 	$L__BB7_11;
	add.s32 	%r197, %r332, %r341;
	mul.wide.u32 	%rd300, %r197, 4;
	add.s64 	%rd301, %rd1, %rd300;
	ld.global.s32 	%rd302, [%rd301];
	add.s64 	%rd303, %rd464, %rd302;
	add.s32 	%r198, %r197, 512;
	mul.wide.u32 	%rd304, %r198, 4;
	add.s64 	%rd305, %rd1, %rd304;
	ld.global.s32 	%rd306, [%rd305];
	add.s64 	%rd307, %rd303, %rd306;
	add.s32 	%r199, %r197, 1024;
	mul.wide.u32 	%rd308, %r199, 4;
	add.s64 	%rd309, %rd1, %rd308;
	ld.global.s32 	%rd310, [%rd309];
	add.s64 	%rd311, %rd307, %rd310;
	add.s32 	%r200, %r197, 1536;
	mul.wide.u32 	%rd312, %r200, 4;
	add.s64 	%rd313, %rd1, %rd312;
	ld.global.s32 	%rd314, [%rd313];
	add.s64 	%rd315, %rd311, %rd314;
	add.s32 	%r201, %r197, 2048;
	mul.wide.u32 	%rd316, %r201, 4;
	add.s64 	%rd317, %rd1, %rd316;
	ld.global.s32 	%rd318, [%rd317];
	add.s64 	%rd319, %rd315, %rd318;
	add.s32 	%r202, %r197, 2560;
	mul.wide.u32 	%rd320, %r202, 4;
	add.s64 	%rd321, %rd1, %rd320;
	ld.global.s32 	%rd322, [%rd321];
	add.s64 	%rd323, %rd319, %rd322;
	add.s32 	%r203, %r197, 3072;
	mul.wide.u32 	%rd324, %r203, 4;
	add.s64 	%rd325, %rd1, %rd324;
	ld.global.s32 	%rd326, [%rd325];
	add.s64 	%rd327, %rd323, %rd326;
	add.s32 	%r204, %r197, 3584;
	mul.wide.u32 	%rd328, %r204, 4;
	add.s64 	%rd329, %rd1, %rd328;
	ld.global.s32 	%rd330, [%rd329];
	add.s64 	%rd464, %rd327, %rd330;
	add.s32 	%r332, %r332, 4096;
$L__BB7_11:
	setp.eq.s32 	%p29, %r23, 0;
	@%p29 bra 	$L__BB7_17;
	and.b32  	%r26, %r10, 3;
	setp.lt.u32 	%p30, %r23, 4;
	@%p30 bra 	$L__BB7_14;
	add.s32 	%r205, %r332, %r341;
	mul.wide.u32 	%rd332, %r205, 4;
	add.s64 	%rd333, %rd1, %rd332;
	ld.global.s32 	%rd334, [%rd333];
	add.s64 	%rd335, %rd464, %rd334;
	add.s32 	%r206, %r205, 512;
	mul.wide.u32 	%rd336, %r206, 4;
	add.s64 	%rd337, %rd1, %rd336;
	ld.global.s32 	%rd338, [%rd337];
	add.s64 	%rd339, %rd335, %rd338;
	add.s32 	%r207, %r205, 1024;
	mul.wide.u32 	%rd340, %r207, 4;
	add.s64 	%rd341, %rd1, %rd340;
	ld.global.s32 	%rd342, [%rd341];
	add.s64 	%rd343, %rd339, %rd342;
	add.s32 	%r208, %r205, 1536;
	mul.wide.u32 	%rd344, %r208, 4;
	add.s64 	%rd345, %rd1, %rd344;
	ld.global.s32 	%rd346, [%rd345];
	add.s64 	%rd464, %rd343, %rd346;
	add.s32 	%r332, %r332, 2048;
$L__BB7_14:
	setp.eq.s32 	%p31, %r26, 0;
	@%p31 bra 	$L__BB7_17;
	add.s32 	%r336, %r332, %r341;
	neg.s32 	%r335, %r26;
$L__BB7_16:
	.pragma "nounroll";
	mul.wide.u32 	%rd347, %r336, 4;
	add.s64 	%rd348, %rd1, %rd347;
	ld.global.s32 	%rd349, [%rd348];
	add.s64 	%rd464, %rd464, %rd349;
	add.s32 	%r336, %r336, 512;
	add.s32 	%r335, %r335, 1;
	setp.ne.s32 	%p32, %r335, 0;
	@%p32 bra 	$L__BB7_16;
$L__BB7_17:
	setp.lt.u32 	%p33, %r6, 512;
	@%p33 bra 	$L__BB7_22;
	// begin inline asm
	mov.u32 %r272, %laneid;
	// end inline asm
	mov.b64 	{%r274, %r279}, %rd464;
	mov.b32 	%r280, 1;
	mov.b32 	%r321, 31;
	mov.b32 	%r322, -1;
	// begin inline asm
	shfl.sync.down.b32 %r273, %r274, %r280, %r321, %r322;
	// end inline asm
	// begin inline asm
	shfl.sync.down.b32 %r278, %r279, %r280, %r321, %r322;
	// end inline asm
	mov.b64 	%rd408, {%r273, %r278};
	setp.gt.s32 	%p57, %r272, 30;
	selp.b64 	%rd409, 0, %rd408, %p57;
	add.s64 	%rd410, %rd409, %rd464;
	mov.b64 	{%r284, %r289}, %rd410;
	mov.b32 	%r290, 2;
	// begin inline asm
	shfl.sync.down.b32 %r283, %r284, %r290, %r321, %r322;
	// end inline asm
	// begin inline asm
	shfl.sync.down.b32 %r288, %r289, %r290, %r321, %r322;
	// end inline asm
	mov.b64 	%rd411, {%r283, %r288};
	setp.gt.s32 	%p58, %r272, 29;
	selp.b64 	%rd412, 0, %rd411, %p58;
	add.s64 	%rd413, %rd412, %rd410;
	mov.b64 	{%r294, %r299}, %rd413;
	mov.b32 	%r300, 4;
	// begin inline asm
	shfl.sync.down.b32 %r293, %r294, %r300, %r321, %r322;
	// end inline asm
	// begin inline asm
	shfl.sync.down.b32 %r298, %r299, %r300, %r321, %r322;
	// end inline asm
	mov.b64 	%rd414, {%r293, %r298};
	setp.gt.s32 	%p59, %r272, 27;
	selp.b64 	%rd415, 0, %rd414, %p59;
	add.s64 	%rd416, %rd415, %rd413;
	mov.b64 	{%r304, %r309}, %rd416;
	mov.b32 	%r310, 8;
	// begin inline asm
	shfl.sync.down.b32 %r303, %r304, %r310, %r321, %r322;
	// end inline asm
	// begin inline asm
	shfl.sync.down.b32 %r308, %r309, %r310, %r321, %r322;
	// end inline asm
	mov.b64 	%rd417, {%r303, %r308};
	setp.gt.s32 	%p60, %r272, 23;
	selp.b64 	%rd418, 0, %rd417, %p60;
	add.s64 	%rd419, %rd418, %rd416;
	mov.b64 	{%r314, %r319}, %rd419;
	mov.b32 	%r320, 16;
	// begin inline asm
	shfl.sync.down.b32 %r313, %r314, %r320, %r321, %r322;
	// end inline asm
	// begin inline asm
	shfl.sync.down.b32 %r318, %r319, %r320, %r321, %r322;
	// end inline asm
	mov.b64 	%rd420, {%r313, %r318};
	setp.gt.s32 	%p61, %r272, 15;
	selp.b64 	%rd421, 0, %rd420, %p61;
	add.s64 	%rd475, %rd421, %rd419;
	setp.ne.s32 	%p62, %r272, 0;
	@%p62 bra 	$L__BB7_20;
	shr.u32 	%r323, %r7, 2;
	and.b32  	%r324, %r323, 248;
	mov.u32 	%r325, _ZZN3cub18CUB_300001_SM_10006detail6reduce18DeviceReduceKernelINS2_10policy_hubIxjN4cuda3std3__44plusIxEEE10Policy1000EN6thrust24THRUST_300001_SM_1000_NS10device_ptrIiEEjS9_xNS7_10__identityEEEvT0_PT3_T1_NS0_13GridEvenShareISK_EET2_T4_E12temp_storage;
	add.s32 	%r326, %r325, %r324;
	st.shared.u64 	[%r326+16], %rd475;
$L__BB7_20:
	bar.sync 	0;
	setp.ne.s32 	%p63, %r7, 0;
	@%p63 bra 	$L__BB7_48;
	ld.shared.u64 	%rd422, [_ZZN3cub18CUB_300001_SM_10006detail6reduce18DeviceReduceKernelINS2_10policy_hubIxjN4cuda3std3__44plusIxEEE10Policy1000EN6thrust24THRUST_300001_SM_1000_NS10device_ptrIiEEjS9_xNS7_10__identityEEEvT0_PT3_T1_NS0_13GridEvenShareISK_EET2_T4_E12temp_storage+24];
	add.s64 	%rd423, %rd422, %rd475;
	ld.shared.u64 	%rd424, [_ZZN3cub18CUB_300001_SM_10006detail6reduce18DeviceReduceKernelINS2_10policy_hubIxjN4cuda3std3__44plusIxEEE10Policy1000EN6thrust24THRUST_300001_SM_1000_NS10device_ptrIiEEjS9_xNS7_10__identityEEEvT0_PT3_T1_NS0_13GridEvenShareISK_EET2_T4_E12temp_storage+32];
	add.s64 	%rd425, %rd423, %rd424;
	ld.shared.u64 	%rd426, [_ZZN3cub18CUB_300001_SM_10006detail6reduce18DeviceReduceKernelINS2_10policy_hubIxjN4cuda3std3__44plusIxEEE10Policy1000EN6thrust24THRUST_300001_SM_1000_NS10device_ptrIiEEjS9_xNS7_10__identityEEEvT0_PT3_T1_NS0_13GridEvenShareISK_EET2_T4_E12temp_storage+40];
	add.s64 	%rd427, %rd425, %rd426;
	ld.shared.u64 	%rd428, [_ZZN3cub18CUB_300001_SM_10006detail6reduce18DeviceReduceKernelINS2_10policy_hubIxjN4cuda3std3__44plusIxEEE10Policy1000EN6thrust24THRUST_300001_SM_1000_NS10device_ptrIiEEjS9_xNS7_10__identityEEEvT0_PT3_T1_NS0_13GridEvenShareISK_EET2_T4_E12temp_storage+48];
	add.s64 	%rd429, %rd427, %rd428;
	ld.shared.u64 	%rd430, [_ZZN3cub18CUB_300001_SM_10006detail6reduce18DeviceReduceKernelINS2_10policy_hubIxjN4cuda3std3__44plusIxEEE10Policy1000EN6thrust24THRUST_300001_SM_1000_NS10device_ptrIiEEjS9_xNS7_10__identityEEEvT0_PT3_T1_NS0_13GridEvenShareISK_EET2_T4_E12temp_storage+56];
	add.s64 	%rd431, %rd429, %rd430;
	ld.shared.u64 	%rd432, [_ZZN3cub18CUB_300001_SM_10006detail6reduce18DeviceReduceKernelINS2_10policy_hubIxjN4cuda3std3__44plusIxEEE10Policy1000EN6thrust24THRUST_300001_SM_1000_NS10device_ptrIiEEjS9_xNS7_10__identityEEEvT0_PT3_T1_NS0_13GridEvenShareISK_EET2_T4_E12temp_storage+64];
	add.s64 	%rd433, %rd431, %rd432;
	ld.shared.u64 	%rd434, [_ZZN3cub18CUB_300001_SM_10006detail6reduce18DeviceReduceKernelINS2_10policy_hubIxjN4cuda3std3__44plusIxEEE10Policy1000EN6thrust24THRUST_300001_SM_1000_NS10device_ptrIiEEjS9_xNS7_10__identityEEEvT0_PT3_T1_NS0_13GridEvenShareISK_EET2_T4_E12temp_storage+72];
	add.s64 	%rd435, %rd433, %rd434;
	ld.shared.u64 	%rd436, [_ZZN3cub18CUB_300001_SM_10006detail6reduce18DeviceReduceKernelINS2_10policy_hubIxjN4cuda3std3__44plusIxEEE10Policy1000EN6thrust24THRUST_300001_SM_1000_NS10device_ptrIiEEjS9_xNS7_10__identityEEEvT0_PT3_T1_NS0_13GridEvenShareISK_EET2_T4_E12temp_storage+80];
	add.s64 	%rd437, %rd435, %rd436;
	ld.shared.u64 	%rd438, [_ZZN3cub18CUB_300001_SM_10006detail6reduce18DeviceReduceKernelINS2_10policy_hubIxjN4cuda3std3__44plusIxEEE10Policy1000EN6thrust24THRUST_300001_SM_1000_NS10device_ptrIiEEjS9_xNS7_10__identityEEEvT0_PT3_T1_NS0_13GridEvenShareISK_EET2_T4_E12temp_storage+88];
	add.s64 	%rd439, %rd437, %rd438;
	ld.shared.u64 	%rd440, [_ZZN3cub18CUB_300001_SM_10006detail6reduce18DeviceReduceKernelINS2_10policy_hubIxjN4cuda3std3__44plusIxEEE10Policy1000EN6thrust24THRUST_300001_SM_1000_NS10device_ptrIiEEjS9_xNS7_10__identityEEEvT0_PT3_T1_NS0_13GridEvenShareISK_EET2_T4_E12temp_storage+96];
	add.s64 	%rd441, %rd439, %rd440;
	ld.shared.u64 	%rd442, [_ZZN3cub18CUB_300001_SM_10006detail6reduce18DeviceReduceKernelINS2_10policy_hubIxjN4cuda3std3__44plusIxEEE10Policy1000EN6thrust24THRUST_300001_SM_1000_NS10device_ptrIiEEjS9_xNS7_10__identityEEEvT0_PT3_T1_NS0_13GridEvenShareISK_EET2_T4_E12temp_storage+104];
	add.s64 	%rd443, %rd441, %rd442;
	ld.shared.u64 	%rd444, [_ZZN3cub18CUB_300001_SM_10006detail6reduce18DeviceReduceKernelINS2_10policy_hubIxjN4cuda3std3__44plusIxEEE10Policy1000EN6thrust24THRUST_300001_SM_1000_NS10device_ptrIiEEjS9_xNS7_10__identityEEEvT0_PT3_T1_NS0_13GridEvenShareISK_EET2_T4_E12temp_storage+112];
	add.s64 	%rd445, %rd443, %rd444;
	ld.shared.u64 	%rd446, [_ZZN3cub18CUB_300001_SM_10006detail6reduce18DeviceReduceKernelINS2_10policy_hubIxjN4cuda3std3__44plusIxEEE10Policy1000EN6thrust24THRUST_300001_SM_1000_NS10device_ptrIiEEjS9_xNS7_10__identityEEEvT0_PT3_T1_NS0_13GridEvenShareISK_EET2_T4_E12temp_storage+120];
	add.s64 	%rd447, %rd445, %rd446;
	ld.shared.u64 	%rd448, [_ZZN3cub18CUB_300001_SM_10006detail6reduce18DeviceReduceKernelINS2_10policy_hubIxjN4cuda3std3__44plusIxEEE10Policy1000EN6thrust24THRUST_300001_SM_1000_NS10device_ptrIiEEjS9_xNS7_10__identityEEEvT0_PT3_T1_NS0_13GridEvenShareISK_EET2_T4_E12temp_storage+128];
	add.s64 	%rd449, %rd447, %rd448;
	ld.shared.u64 	%rd450, [_ZZN3cub18CUB_300001_SM_10006detail6reduce18DeviceReduceKernelINS2_10policy_hubIxjN4cuda3std3__44plusIxEEE10Policy1000EN6thrust24THRUST_300001_SM_1000_NS10device_ptrIiEEjS9_xNS7_10__identityEEEvT0_PT3_T1_NS0_13GridEvenShareISK_EET2_T4_E12temp_storage+136];
	add.s64 	%rd475, %rd449, %rd450;
	bra.uni 	$L__BB7_48;
$L__BB7_22:
	// begin inline asm
	mov.u32 %r209, %laneid;
	// end inline asm
	and.b32  	%r260, %r7, 992;
	add.s32 	%r261, %r260, 32;
	setp.gt.u32 	%p34, %r261, %r6;
	not.b32 	%r262, %r260;
	add.s32 	%r263, %r6, %r262;
	selp.b32 	%r258, %r263, 31, %p34;
	mov.b64 	{%r211, %r216}, %rd464;
	mov.b32 	%r217, 1;
	mov.b32 	%r259, -1;
	// begin inline asm
	shfl.sync.down.b32 %r210, %r211, %r217, %r258, %r259;
	// end inline asm
	// begin inline asm
	shfl.sync.down.b32 %r215, %r216, %r217, %r258, %r259;
	// end inline asm
	mov.b64 	%rd350, {%r210, %r215};
	setp.lt.s32 	%p35, %r209, %r258;
	selp.b64 	%rd351, %rd350, 0, %p35;
	add.s64 	%rd352, %rd351, %rd464;
	mov.b64 	{%r221, %r226}, %rd352;
	mov.b32 	%r227, 2;
	// begin inline asm
	shfl.sync.down.b32 %r220, %r221, %r227, %r258, %r259;
	// end inline asm
	// begin inline asm
	shfl.sync.down.b32 %r225, %r226, %r227, %r258, %r259;
	// end inline asm
	mov.b64 	%rd353, {%r220, %r225};
	add.s32 	%r264, %r209, 2;
	setp.gt.s32 	%p36, %r264, %r258;
	selp.b64 	%rd354, 0, %rd353, %p36;
	add.s64 	%rd355, %rd354, %rd352;
	mov.b64 	{%r231, %r236}, %rd355;
	mov.b32 	%r237, 4;
	// begin inline asm
	shfl.sync.down.b32 %r230, %r231, %r237, %r258, %r259;
	// end inline asm
	// begin inline asm
	shfl.sync.down.b32 %r235, %r236, %r237, %r258, %r259;
	// end inline asm
	mov.b64 	%rd356, {%r230, %r235};
	add.s32 	%r265, %r209, 4;
	setp.gt.s32 	%p37, %r265, %r258;
	selp.b64 	%rd357, 0, %rd356, %p37;
	add.s64 	%rd358, %rd357, %rd355;
	mov.b64 	{%r241, %r246}, %rd358;
	mov.b32 	%r247, 8;
	// begin inline asm
	shfl.sync.down.b32 %r240, %r241, %r247, %r258, %r259;
	// end inline asm
	// begin inline asm
	shfl.sync.down.b32 %r245, %r246, %r247, %r258, %r259;
	// end inline asm
	mov.b64 	%rd359, {%r240, %r245};
	add.s32 	%r266, %r209, 8;
	setp.gt.s32 	%p38, %r266, %r258;
	selp.b64 	%rd360, 0, %rd359, %p38;
	add.s64 	%rd361, %rd360, %rd358;
	mov.b64 	{%r251, %r256}, %rd361;
	mov.b32 	%r257, 16;
	// begin inline asm
	shfl.sync.down.b32 %r250, %r251, %r257, %r258, %r259;
	// end inline asm
	// begin inline asm
	shfl.sync.down.b32 %r255, %r256, %r257, %r258, %r259;
	// end inline asm
	mov.b64 	%rd362, {%r250, %r255};
	add.s32 	%r267, %r209, 16;
	setp.gt.s32 	%p39, %r267, %r258;
	selp.b64 	%rd363, 0, %rd362, %p39;
	add.s64 	%rd475, %rd363, %rd361;
	setp.ne.s32 	%p40, %r209, 0;
	@%p40 bra 	$L__BB7_24;
	shr.u32 	%r268, %r7, 2;
	and.b32  	%r269, %r268, 248;
	mov.u32 	%r270, _ZZN3cub18CUB_300001_SM_10006detail6reduce18DeviceReduceKernelINS2_10policy_hubIxjN4cuda3std3__44plusIxEEE10Policy1000EN6thrust24THRUST_300001_SM_1000_NS10device_ptrIiEEjS9_xNS7_10__identityEEEvT0_PT3_T1_NS0_13GridEvenShareISK_EET2_T4_E12temp_storage;
	add.s32 	%r271, %r270, %r269;
	st.shared.u64 	[%r271+16], %rd475;
$L__BB7_24:
	bar.sync 	0;
	setp.ne.s32 	%p41, %r7, 0;
	@%p41 bra 	$L__BB7_48;
	setp.gt.u32 	%p42, %r6, 32;
	ld.shared.u64 	%rd364, [_ZZN3cub18CUB_300001_SM_10006detail6reduce18DeviceReduceKernelINS2_10policy_hubIxjN4cuda3std3__44plusIxEEE10Policy1000EN6thrust24THRUST_300001_SM_1000_NS10device_ptrIiEEjS9_xNS7_10__identityEEEvT0_PT3_T1_NS0_13GridEvenShareISK_EET2_T4_E12temp_storage+24];
	selp.b64 	%rd365, %rd364, 0, %p42;
	add.s64 	%rd366, %rd365, %rd475;
	setp.gt.u32 	%p43, %r6, 64;
	ld.shared.u64 	%rd367, [_ZZN3cub18CUB_300001_SM_10006detail6reduce18DeviceReduceKernelINS2_10policy_hubIxjN4cuda3std3__44plusIxEEE10Policy1000EN6thrust24THRUST_300001_SM_1000_NS10device_ptrIiEEjS9_xNS7_10__identityEEEvT0_PT3_T1_NS0_13GridEvenShareISK_EET2_T4_E12temp_storage+32];
	selp.b64 	%rd368, %rd367, 0, %p43;
	add.s64 	%rd369, %rd366, %rd368;
	setp.gt.u32 	%p44, %r6, 96;
	ld.shared.u64 	%rd370, [_ZZN3cub18CUB_300001_SM_10006detail6reduce18DeviceReduceKernelINS2_10policy_hubIxjN4cuda3std3__44plusIxEEE10Policy1000EN6thrust24THRUST_300001_SM_1000_NS10device_ptrIiEEjS9_xNS7_10__identityEEEvT0_PT3_T1_NS0_13GridEvenShareISK_EET2_T4_E12temp_storage+40];
	selp.b64 	%rd371, %rd370, 0, %p44;
	add.s64 	%rd372, %rd369, %rd371;
	setp.gt.u32 	%p45, %r6, 128;
	ld.shared.u64 	%rd373, [_ZZN3cub18CUB_300001_SM_10006detail6reduce18DeviceReduceKernelINS2_10policy_hubIxjN4cuda3std3__44plusIxEEE10Policy1000EN6thrust24THRUST_300001_SM_1000_NS10device_ptrIiEEjS9_xNS7_10__identityEEEvT0_PT3_T1_NS0_13GridEvenShareISK_EET2_T4_E12temp_storage+48];
	selp.b64 	%rd374, %rd373, 0, %p45;
	add.s64 	%rd375, %rd372, %rd374;
	setp.gt.u32 	%p46, %r6, 160;
	ld.shared.u64 	%rd376, [_ZZN3cub18CUB_300001_SM_10006detail6reduce18DeviceReduceKernelINS2_10policy_hubIxjN4cuda3std3__44plusIxEEE10Policy1000EN6thrust24THRUST_300001_SM_1000_NS10device_ptrIiEEjS9_xNS7_10__identityEEEvT0_PT3_T1_NS0_13GridEvenShareISK_EET2_T4_E12temp_storage+56];
	selp.b64 	%rd377, %rd376, 0, %p46;
	add.s64 	%rd378, %rd375, %rd377;
	setp.gt.u32 	%p47, %r6, 192;
	ld.shared.u64 	%rd379, [_ZZN3cub18CUB_300001_SM_10006detail6reduce18DeviceReduceKernelINS2_10policy_hubIxjN4cuda3std3__44plusIxEEE10Policy1000EN6thrust24THRUST_300001_SM_1000_NS10device_ptrIiEEjS9_xNS7_10__identityEEEvT0_PT3_T1_NS0_13GridEvenShareISK_EET2_T4_E12temp_storage+64];
	selp.b64 	%rd380, %rd379, 0, %p47;
	add.s64 	%rd381, %rd378, %rd380;
	setp.gt.u32 	%p48, %r6, 224;
	ld.shared.u64 	%rd382, [_ZZN3cub18CUB_300001_SM_10006detail6reduce18DeviceReduceKernelINS2_10policy_hubIxjN4cuda3std3__44plusIxEEE10Policy1000EN6thrust24THRUST_300001_SM_1000_NS10device_ptrIiEEjS9_xNS7_10__identityEEEvT0_PT3_T1_NS0_13GridEvenShareISK_EET2_T4_E12temp_storage+72];
	selp.b64 	%rd383, %rd382, 0, %p48;
	add.s64 	%rd384, %rd381, %rd383;
	setp.gt.u32 	%p49, %r6, 256;
	ld.shared.u64 	%rd385, [_ZZN3cub18CUB_300001_SM_10006detail6reduce18DeviceReduceKernelINS2_10policy_hubIxjN4cuda3std3__44plusIxEEE10Policy1000EN6thrust24THRUST_300001_SM_1000_NS10device_ptrIiEEjS9_xNS7_10__identityEEEvT0_PT3_T1_NS0_13GridEvenShareISK_EET2_T4_E12temp_storage+80];
	selp.b64 	%rd386, %rd385, 0, %p49;
	add.s64 	%rd387, %rd384, %rd386;
	setp.gt.u32 	%p50, %r6, 288;
	ld.shared.u64 	%rd388, [_ZZN3cub18CUB_300001_SM_10006detail6reduce18DeviceReduceKernelINS2_10policy_hubIxjN4cuda3std3__44plusIxEEE10Policy1000EN6thrust24THRUST_300001_SM_1000_NS10device_ptrIiEEjS9_xNS7_10__identityEEEvT0_PT3_T1_NS0_13GridEvenShareISK_EET2_T4_E12temp_storage+88];
	selp.b64 	%rd389, %rd388, 0, %p50;
	add.s64 	%rd390, %rd387, %rd389;
	setp.gt.u32 	%p51, %r6, 320;
	ld.shared.u64 	%rd391, [_ZZN3cub18CUB_300001_SM_10006detail6reduce18DeviceReduceKernelINS2_10policy_hubIxjN4cuda3std3__44plusIxEEE10Policy1000EN6thrust24THRUST_300001_SM_1000_NS10device_ptrIiEEjS9_xNS7_10__identityEEEvT0_PT3_T1_NS0_13GridEvenShareISK_EET2_T4_E12temp_storage+96];
	selp.b64 	%rd392, %rd391, 0, %p51;
	add.s64 	%rd393, %rd390, %rd392;
	setp.gt.u32 	%p52, %r6, 352;
	ld.shared.u64 	%rd394, [_ZZN3cub18CUB_300001_SM_10006detail6reduce18DeviceReduceKernelINS2_10policy_hubIxjN4cuda3std3__44plusIxEEE10Policy1000EN6thrust24THRUST_300001_SM_1000_NS10device_ptrIiEEjS9_xNS7_10__identityEEEvT0_PT3_T1_NS0_13GridEvenShareISK_EET2_T4_E12temp_storage+104];
	selp.b64 	%rd395, %rd394, 0, %p52;
	add.s64 	%rd396, %rd393, %rd395;
	setp.gt.u32 	%p53, %r6, 384;
	ld.shared.u64 	%rd397, [_ZZN3cub18CUB_300001_SM_10006detail6reduce18DeviceReduceKernelINS2_10policy_hubIxjN4cuda3std3__44plusIxEEE10Policy1000EN6thrust24THRUST_300001_SM_1000_NS10device_ptrIiEEjS9_xNS7_10__identityEEEvT0_PT3_T1_NS0_13GridEvenShareISK_EET2_T4_E12temp_storage+112];
	selp.b64 	%rd398, %rd397, 0, %p53;
	add.s64 	%rd399, %rd396, %rd398;
	setp.gt.u32 	%p54, %r6, 416;
	ld.shared.u64 	%rd400, [_ZZN3cub18CUB_300001_SM_10006detail6reduce18DeviceReduceKernelINS2_10policy_hubIxjN4cuda3std3__44plusIxEEE10Policy1000EN6thrust24THRUST_300001_SM_1000_NS10device_ptrIiEEjS9_xNS7_10__identityEEEvT0_PT3_T1_NS0_13GridEvenShareISK_EET2_T4_E12temp_storage+120];
	selp.b64 	%rd401, %rd400, 0, %p54;
	add.s64 	%rd402, %rd399, %rd401;
	setp.gt.u32 	%p55, %r6, 448;
	ld.shared.u64 	%rd403, [_ZZN3cub18CUB_300001_SM_10006detail6reduce18DeviceReduceKernelINS2_10policy_hubIxjN4cuda3std3__44plusIxEEE10Policy1000EN6thrust24THRUST_300001_SM_1000_NS10device_ptrIiEEjS9_xNS7_10__identityEEEvT0_PT3_T1_NS0_13GridEvenShareISK_EET2_T4_E12temp_storage+128];
	selp.b64 	%rd404, %rd403, 0, %p55;
	add.s64 	%rd405, %rd402, %rd404;
	setp.gt.u32 	%p56, %r6, 480;
	ld.shared.u64 	%rd406, [_ZZN3cub18CUB_300001_SM_10006detail6reduce18DeviceReduceKernelINS2_10policy_hubIxjN4cuda3std3__44plusIxEEE10Policy1000EN6thrust24THRUST_300001_SM_1000_NS10device_ptrIiEEjS9_xNS7_10__identityEEEvT0_PT3_T1_NS0_13GridEvenShareISK_EET2_T4_E12temp_storage+136];
	selp.b64 	%rd407, %rd406, 0, %p56;
	add.s64 	%rd475, %rd405, %rd407;
	bra.uni 	$L__BB7_48;
$L__BB7_26:
	mov.u32 	%r35, %tid.x;
	add.s32 	%r72, %r341, %r35;
	mul.wide.u32 	%rd42, %r72, 4;
	add.s64 	%rd43, %rd1, %rd42;
	ld.global.s32 	%rd44, [%rd43];
	ld.global.s32 	%rd45, [%rd43+2048];
	ld.global.s32 	%rd46, [%rd43+4096];
	ld.global.s32 	%rd47, [%rd43+6144];
	ld.global.s32 	%rd48, [%rd43+8192];
	ld.global.s32 	%rd49, [%rd43+10240];
	ld.global.s32 	%rd50, [%rd43+12288];
	add.s64 	%rd51, %rd45, %rd44;
	add.s64 	%rd52, %rd51, %rd46;
	add.s64 	%rd53, %rd52, %rd47;
	add.s64 	%rd54, %rd53, %rd48;
	add.s64 	%rd55, %rd54, %rd49;
	add.s64 	%rd474, %rd55, %rd50;
	setp.lt.u32 	%p2, %r6, %r4;
	@%p2 bra 	$L__BB7_44;
	add.s32 	%r36, %r4, %r341;
	not.b32 	%r74, %r35;
	add.s32 	%r75, %r74, %r1;
	sub.s32 	%r76, %r75, %r4;
	sub.s32 	%r338, %r76, %r341;
	add.s32 	%r77, %r36, %r35;
	add.s32 	%r337, %r77, 4096;
	mov.b32 	%r340, 0;
	cvt.u64.u32 	%rd57, %r35;
	mov.u32 	%r339, %r36;
$L__BB7_28:
	add.s32 	%r341, %r341, %r4;
	add.s32 	%r78, %r1, -3584;
	setp.gt.u32 	%p3, %r341, %r78;
	@%p3 bra 	$L__BB7_30;
	cvt.u64.u32 	%rd56, %r341;
	add.s64 	%rd58, %rd57, %rd56;
	shl.b64 	%rd59, %rd58, 2;
	add.s64 	%rd60, %rd1, %rd59;
	ld.global.s32 	%rd61, [%rd60];
	ld.global.s32 	%rd62, [%rd60+2048];
	ld.global.s32 	%rd63, [%rd60+4096];
	ld.global.s32 	%rd64, [%rd60+6144];
	ld.global.s32 	%rd65, [%rd60+8192];
	ld.global.s32 	%rd66, [%rd60+10240];
	ld.global.s32 	%rd67, [%rd60+12288];
	add.s64 	%rd68, %rd474, %rd61;
	add.s64 	%rd69, %rd68, %rd62;
	add.s64 	%rd70, %rd69, %rd63;
	add.s64 	%rd71, %rd70, %rd64;
	add.s64 	%rd72, %rd71, %rd65;
	add.s64 	%rd73, %rd72, %rd66;
	add.s64 	%rd474, %rd73, %rd67;
	sub.s32 	%r79, %r1, %r341;
	setp.lt.u32 	%p4, %r79, %r4;
	add.s32 	%r340, %r340, 1;
	add.s32 	%r339, %r339, %r4;
	sub.s32 	%r338, %r338, %r4;
	add.s32 	%r337, %r337, %r4;
	@%p4 bra 	$L__BB7_44;
	bra.uni 	$L__BB7_28;
$L__BB7_30:
	setp.le.u32 	%p5, %r1, %r341;
	sub.s32 	%r80, %r1, %r341;
	setp.ge.s32 	%p6, %r35, %r80;
	or.pred  	%p7, %p5, %p6;
	@%p7 bra 	$L__BB7_44;
	not.b32 	%r82, %r35;
	add.s32 	%r83, %r1, %r82;
	sub.s32 	%r84, %r83, %r36;
	mul.lo.s32 	%r85, %r2, %r340;
	mad.lo.s32 	%r86, %r85, -3584, %r84;
	shr.u32 	%r87, %r86, 9;
	add.s32 	%r49, %r87, 1;
	and.b32  	%r50, %r49, 15;
	setp.lt.u32 	%p8, %r86, 7680;
	mov.u32 	%r346, %r35;
	@%p8 bra 	$L__BB7_35;
	or.b32  	%r344, %r35, 4096;
	shr.u32 	%r88, %r338, 9;
	add.s32 	%r89, %r88, 1;
	and.b32  	%r90, %r89, 16777200;
	neg.s32 	%r342, %r90;
$L__BB7_33:
	.pragma "nounroll";
	add.s32 	%r91, %r337, -4096;
	mul.wide.u32 	%rd75, %r91, 4;
	add.s64 	%rd76, %rd1, %rd75;
	ld.global.s32 	%rd77, [%rd76];
	add.s64 	%rd78, %rd474, %rd77;
	add.s32 	%r92, %r337, -3584;
	mul.wide.u32 	%rd79, %r92, 4;
	add.s64 	%rd80, %rd1, %rd79;
	ld.global.s32 	%rd81, [%rd80];
	add.s64 	%rd82, %rd78, %rd81;
	add.s32 	%r93, %r337, -3072;
	mul.wide.u32 	%rd83, %r93, 4;
	add.s64 	%rd84, %rd1, %rd83;
	ld.global.s32 	%rd85, [%rd84];
	add.s64 	%rd86, %rd82, %rd85;
	add.s32 	%r94, %r337, -2560;
	mul.wide.u32 	%rd87, %r94, 4;
	add.s64 	%rd88, %rd1, %rd87;
	ld.global.s32 	%rd89, [%rd88];
	add.s64 	%rd90, %rd86, %rd89;
	add.s32 	%r95, %r337, -2048;
	mul.wide.u32 	%rd91, %r95, 4;
	add.s64 	%rd92, %rd1, %rd91;
	ld.global.s32 	%rd93, [%rd92];
	add.s64 	%rd94, %rd90, %rd93;
	add.s32 	%r96, %r337, -1536;
	mul.wide.u32 	%rd95, %r96, 4;
	add.s64 	%rd96, %rd1, %rd95;
	ld.global.s32 	%rd97, [%rd96];
	add.s64 	%rd98, %rd94, %rd97;
	add.s32 	%r97, %r337, -1024;
	mul.wide.u32 	%rd99, %r97, 4;
	add.s64 	%rd100, %rd1, %rd99;
	ld.global.s32 	%rd101, [%rd100];
	add.s64 	%rd102, %rd98, %rd101;
	add.s32 	%r98, %r337, 3584;
	add.s32 	%r99, %r337, -512;
	mul.wide.u32 	%rd103, %r99, 4;
	add.s64 	%rd104, %rd1, %rd103;
	ld.global.s32 	%rd105, [%rd104];
	add.s64 	%rd106, %rd102, %rd105;
	mul.wide.u32 	%rd107, %r337, 4;
	add.s64 	%rd108, %rd1, %rd107;
	ld.global.s32 	%rd109, [%rd108];
	add.s64 	%rd110, %rd106, %rd109;
	add.s32 	%r100, %r337, 512;
	mul.wide.u32 	%rd111, %r100, 4;
	add.s64 	%rd112, %rd1, %rd111;
	ld.global.s32 	%rd113, [%rd112];
	add.s64 	%rd114, %rd110, %rd113;
	add.s32 	%r101, %r337, 1024;
	mul.wide.u32 	%rd115, %r101, 4;
	add.s64 	%rd116, %rd1, %rd115;
	ld.global.s32 	%rd117, [%rd116];
	add.s64 	%rd118, %rd114, %rd117;
	add.s32 	%r102, %r337, 1536;
	mul.wide.u32 	%rd119, %r102, 4;
	add.s64 	%rd120, %rd1, %rd119;
	ld.global.s32 	%rd121, [%rd120];
	add.s64 	%rd122, %rd118, %rd121;
	add.s32 	%r103, %r337, 2048;
	mul.wide.u32 	%rd123, %r103, 4;
	add.s64 	%rd124, %rd1, %rd123;
	ld.global.s32 	%rd125, [%rd124];
	add.s64 	%rd126, %rd122, %rd125;
	add.s32 	%r104, %r337, 2560;
	mul.wide.u32 	%rd127, %r104, 4;
	add.s64 	%rd128, %rd1, %rd127;
	ld.global.s32 	%rd129, [%rd128];
	add.s64 	%rd130, %rd126, %rd129;
	add.s32 	%r105, %r337, 3072;
	mul.wide.u32 	%rd131, %r105, 4;
	add.s64 	%rd132, %rd1, %rd131;
	ld.global.s32 	%rd133, [%rd132];
	add.s64 	%rd134, %rd130, %rd133;
	mul.wide.u32 	%rd135, %r98, 4;
	add.s64 	%rd136, %rd1, %rd135;
	ld.global.s32 	%rd137, [%rd136];
	add.s64 	%rd474, %rd134, %rd137;
	add.s32 	%r344, %r344, 8192;
	add.s32 	%r337, %r337, 8192;
	add.s32 	%r342, %r342, 16;
	setp.ne.s32 	%p9, %r342, 0;
	@%p9 bra 	$L__BB7_33;
	add.s32 	%r346, %r344, -4096;
$L__BB7_35:
	setp.eq.s32 	%p10, %r50, 0;
	@%p10 bra 	$L__BB7_44;
	and.b32  	%r61, %r49, 7;
	setp.lt.u32 	%p11, %r50, 8;
	@%p11 bra 	$L__BB7_38;
	add.s32 	%r106, %r346, %r341;
	mul.wide.u32 	%rd139, %r106, 4;
	add.s64 	%rd140, %rd1, %rd139;
	ld.global.s32 	%rd141, [%rd140];
	add.s64 	%rd142, %rd474, %rd141;
	add.s32 	%r107, %r106, 512;
	mul.wide.u32 	%rd143, %r107, 4;
	add.s64 	%rd144, %rd1, %rd143;
	ld.global.s32 	%rd145, [%rd144];
	add.s64 	%rd146, %rd142, %rd145;
	add.s32 	%r108, %r106, 1024;
	mul.wide.u32 	%rd147, %r108, 4;
	add.s64 	%rd148, %rd1, %rd147;
	ld.global.s32 	%rd149, [%rd148];
	add.s64 	%rd150, %rd146, %rd149;
	add.s32 	%r109, %r106, 1536;
	mul.wide.u32 	%rd151, %r109, 4;
	add.s64 	%rd152, %rd1, %rd151;
	ld.global.s32 	%rd153, [%rd152];
	add.s64 	%rd154, %rd150, %rd153;
	add.s32 	%r110, %r106, 2048;
	mul.wide.u32 	%rd155, %r110, 4;
	add.s64 	%rd156, %rd1, %rd155;
	ld.global.s32 	%rd157, [%rd156];
	add.s64 	%rd158, %rd154, %rd157;
	add.s32 	%r111, %r106, 2560;
	mul.wide.u32 	%rd159, %r111, 4;
	add.s64 	%rd160, %rd1, %rd159;
	ld.global.s32 	%rd161, [%rd160];
	add.s64 	%rd162, %rd158, %rd161;
	add.s32 	%r112, %r106, 3072;
	mul.wide.u32 	%rd163, %r112, 4;
	add.s64 	%rd164, %rd1, %rd163;
	ld.global.s32 	%rd165, [%rd164];
	add.s64 	%rd166, %rd162, %rd165;
	add.s32 	%r113, %r106, 3584;
	mul.wide.u32 	%rd167, %r113, 4;
	add.s64 	%rd168, %rd1, %rd167;
	ld.global.s32 	%rd169, [%rd168];
	add.s64 	%rd474, %rd166, %rd169;
	add.s32 	%r346, %r346, 4096;
$L__BB7_38:
	setp.eq.s32 	%p12, %r61, 0;
	@%p12 bra 	$L__BB7_44;
	setp.lt.u32 	%p13, %r61, 4;
	@%p13 bra 	$L__BB7_41;
	add.s32 	%r114, %r346, %r341;
	mul.wide.u32 	%rd171, %r114, 4;
	add.s64 	%rd172, %rd1, %rd171;
	ld.global.s32 	%rd173, [%rd172];
	add.s64 	%rd174, %rd474, %rd173;
	add.s32 	%r115, %r114, 512;
	mul.wide.u32 	%rd175, %r115, 4;
	add.s64 	%rd176, %rd1, %rd175;
	ld.global.s32 	%rd177, [%rd176];
	add.s64 	%rd178, %rd174, %rd177;
	add.s32 	%r116, %r114, 1024;
	mul.wide.u32 	%rd179, %r116, 4;
	add.s64 	%rd180, %rd1, %rd179;
	ld.global.s32 	%rd181, [%rd180];
	add.s64 	%rd182, %rd178, %rd181;
	add.s32 	%r117, %r114, 1536;
	mul.wide.u32 	%rd183, %r117, 4;
	add.s64 	%rd184, %rd1, %rd183;
	ld.global.s32 	%rd185, [%rd184];
	add.s64 	%rd474, %rd182, %rd185;
	add.s32 	%r346, %r346, 2048;
$L__BB7_41:
	and.b32  	%r118, %r49, 3;
	setp.eq.s32 	%p14, %r118, 0;
	@%p14 bra 	$L__BB7_44;
	add.s32 	%r349, %r346, %r339;
	cvt.u16.u32 	%rs1, %r338;
	shr.u16 	%rs2, %rs1, 9;
	add.s16 	%rs3, %rs2, 1;
	cvt.u32.u16 	%r119, %rs3;
	and.b32  	%r120, %r119, 3;
	neg.s32 	%r348, %r120;
$L__BB7_43:
	.pragma "nounroll";
	mul.wide.u32 	%rd186, %r349, 4;
	add.s64 	%rd187, %rd1, %rd186;
	ld.global.s32 	%rd188, [%rd187];
	add.s64 	%rd474, %rd474, %rd188;
	add.s32 	%r349, %r349, 512;
	add.s32 	%r348, %r348, 1;
	setp.ne.s32 	%p15, %r348, 0;
	@%p15 bra 	$L__BB7_43;
$L__BB7_44:
	// begin inline asm
	mov.u32 %r121, %laneid;
	// end inline asm
	mov.b64 	{%r123, %r128}, %rd474;
	mov.b32 	%r129, 1;
	mov.b32 	%r170, 31;
	mov.b32 	%r171, -1;
	// begin inline asm
	shfl.sync.down.b32 %r122, %r123, %r129, %r170, %r171;
	// end inline asm
	// begin inline asm
	shfl.sync.down.b32 %r127, %r128, %r129, %r170, %r171;
	// end inline asm
	mov.b64 	%rd189, {%r122, %r127};
	setp.gt.s32 	%p16, %r121, 30;
	selp.b64 	%rd190, 0, %rd189, %p16;
	add.s64 	%rd191, %rd190, %rd474;
	mov.b64 	{%r133, %r138}, %rd191;
	mov.b32 	%r139, 2;
	// begin inline asm
	shfl.sync.down.b32 %r132, %r133, %r139, %r170, %r171;
	// end inline asm
	// begin inline asm
	shfl.sync.down.b32 %r137, %r138, %r139, %r170, %r171;
	// end inline asm
	mov.b64 	%rd192, {%r132, %r137};
	setp.gt.s32 	%p17, %r121, 29;
	selp.b64 	%rd193, 0, %rd192, %p17;
	add.s64 	%rd194, %rd193, %rd191;
	mov.b64 	{%r143, %r148}, %rd194;
	mov.b32 	%r149, 4;
	// begin inline asm
	shfl.sync.down.b32 %r142, %r143, %r149, %r170, %r171;
	// end inline asm
	// begin inline asm
	shfl.sync.down.b32 %r147, %r148, %r149, %r170, %r171;
	// end inline asm
	mov.b64 	%rd195, {%r142, %r147};
	setp.gt.s32 	%p18, %r121, 27;
	selp.b64 	%rd196, 0, %rd195, %p18;
	add.s64 	%rd197, %rd196, %rd194;
	mov.b64 	{%r153, %r158}, %rd197;
	mov.b32 	%r159, 8;
	// begin inline asm
	shfl.sync.down.b32 %r152, %r153, %r159, %r170, %r171;
	// end inline asm
	// begin inline asm
	shfl.sync.down.b32 %r157, %r158, %r159, %r170, %r171;
	// end inline asm
	mov.b64 	%rd198, {%r152, %r157};
	setp.gt.s32 	%p19, %r121, 23;
	selp.b64 	%rd199, 0, %rd198, %p19;
	add.s64 	%rd200, %rd199, %rd197;
	mov.b64 	{%r163, %r168}, %rd200;
	mov.b32 	%r169, 16;
	// begin inline asm
	shfl.sync.down.b32 %r162, %r163, %r169, %r170, %r171;
	// end inline asm
	// begin inline asm
	shfl.sync.down.b32 %r167, %r168, %r169, %r170, %r171;
	// end inline asm
	mov.b64 	%rd201, {%r162, %r167};
	setp.gt.s32 	%p20, %r121, 15;
	selp.b64 	%rd202, 0, %rd201, %p20;
	add.s64 	%rd475, %rd202, %rd200;
	setp.ne.s32 	%p21, %r121, 0;
	@%p21 bra 	$L__BB7_46;
	shr.u32 	%r172, %r35, 2;
	and.b32  	%r173, %r172, 248;
	mov.u32 	%r174, _ZZN3cub18CUB_300001_SM_10006detail6reduce18DeviceReduceKernelINS2_10policy_hubIxjN4cuda3std3__44plusIxEEE10Policy1000EN6thrust24THRUST_300001_SM_1000_NS10device_ptrIiEEjS9_xNS7_10__identityEEEvT0_PT3_T1_NS0_13GridEvenShareISK_EET2_T4_E12temp_storage;
	add.s32 	%r175, %r174, %r173;
	st.shared.u64 	[%r175+16], %rd475;
$L__BB7_46:
	bar.sync 	0;
	setp.ne.s32 	%p22, %r35, 0;
	@%p22 bra 	$L__BB7_48;
	ld.shared.u64 	%rd203, [_ZZN3cub18CUB_300001_SM_10006detail6reduce18DeviceReduceKernelINS2_10policy_hubIxjN4cuda3std3__44plusIxEEE10Policy1000EN6thrust24THRUST_300001_SM_1000_NS10device_ptrIiEEjS9_xNS7_10__identityEEEvT0_PT3_T1_NS0_13GridEvenShareISK_EET2_T4_E12temp_storage+24];
	add.s64 	%rd204, %rd203, %rd475;
	ld.shared.u64 	%rd205, [_ZZN3cub18CUB_300001_SM_10006detail6reduce18DeviceReduceKernelINS2_10policy_hubIxjN4cuda3std3__44plusIxEEE10Policy1000EN6thrust24THRUST_300001_SM_1000_NS10device_ptrIiEEjS9_xNS7_10__identityEEEvT0_PT3_T1_NS0_13GridEvenShareISK_EET2_T4_E12temp_storage+32];
	add.s64 	%rd206, %rd204, %rd205;
	ld.shared.u64 	%rd207, [_ZZN3cub18CUB_300001_SM_10006detail6reduce18DeviceReduceKernelINS2_10policy_hubIxjN4cuda3std3__44plusIxEEE10Policy1000EN6thrust24THRUST_300001_SM_1000_NS10device_ptrIiEEjS9_xNS7_10__identityEEEvT0_PT3_T1_NS0_13GridEvenShareISK_EET2_T4_E12temp_storage+40];
	add.s64 	%rd208, %rd206, %rd207;
	ld.shared.u64 	%rd209, [_ZZN3cub18CUB_300001_SM_10006detail6reduce18DeviceReduceKernelINS2_10policy_hubIxjN4cuda3std3__44plusIxEEE10Policy1000EN6thrust24THRUST_300001_SM_1000_NS10device_ptrIiEEjS9_xNS7_10__identityEEEvT0_PT3_T1_NS0_13GridEvenShareISK_EET2_T4_E12temp_storage+48];
	add.s64 	%rd210, %rd208, %rd209;
	ld.shared.u64 	%rd211, [_ZZN3cub18CUB_300001_SM_10006detail6reduce18DeviceReduceKernelINS2_10policy_hubIxjN4cuda3std3__44plusIxEEE10Policy1000EN6thrust24THRUST_300001_SM_1000_NS10device_ptrIiEEjS9_xNS7_10__identityEEEvT0_PT3_T1_NS0_13GridEvenShareISK_EET2_T4_E12temp_storage+56];
	add.s64 	%rd212, %rd210, %rd211;
	ld.shared.u64 	%rd213, [_ZZN3cub18CUB_300001_SM_10006detail6reduce18DeviceReduceKernelINS2_10policy_hubIxjN4cuda3std3__44plusIxEEE10Policy1000EN6thrust24THRUST_300001_SM_1000_NS10device_ptrIiEEjS9_xNS7_10__identityEEEvT0_PT3_T1_NS0_13GridEvenShareISK_EET2_T4_E12temp_storage+64];
	add.s64 	%rd214, %rd212, %rd213;
	ld.shared.u64 	%rd215, [_ZZN3cub18CUB_300001_SM_10006detail6reduce18DeviceReduceKernelINS2_10policy_hubIxjN4cuda3std3__44plusIxEEE10Policy1000EN6thrust24THRUST_300001_SM_1000_NS10device_ptrIiEEjS9_xNS7_10__identityEEEvT0_PT3_T1_NS0_13GridEvenShareISK_EET2_T4_E12temp_storage+72];
	add.s64 	%rd216, %rd214, %rd215;
	ld.shared.u64 	%rd217, [_ZZN3cub18CUB_300001_SM_10006detail6reduce18DeviceReduceKernelINS2_10policy_hubIxjN4cuda3std3__44plusIxEEE10Policy1000EN6thrust24THRUST_300001_SM_1000_NS10device_ptrIiEEjS9_xNS7_10__identityEEEvT0_PT3_T1_NS0_13GridEvenShareISK_EET2_T4_E12temp_storage+80];
	add.s64 	%rd218, %rd216, %rd217;
	ld.shared.u64 	%rd219, [_ZZN3cub18CUB_300001_SM_10006detail6reduce18DeviceReduceKernelINS2_10policy_hubIxjN4cuda3std3__44plusIxEEE10Policy1000EN6thrust24THRUST_300001_SM_1000_NS10device_ptrIiEEjS9_xNS7_10__identityEEEvT0_PT3_T1_NS0_13GridEvenShareISK_EET2_T4_E12temp_storage+88];
	add.s64 	%rd220, %rd218, %rd219;
	ld.shared.u64 	%rd221, [_ZZN3cub18CUB_300001_SM_10006detail6reduce18DeviceReduceKernelINS2_10policy_hubIxjN4cuda3std3__44plusIxEEE10Policy1000EN6thrust24THRUST_300001_SM_1000_NS10device_ptrIiEEjS9_xNS7_10__identityEEEvT0_PT3_T1_NS0_13GridEvenShareISK_EET2_T4_E12temp_storage+96];
	add.s64 	%rd222, %rd220, %rd221;
	ld.shared.u64 	%rd223, [_ZZN3cub18CUB_300001_SM_10006detail6reduce18DeviceReduceKernelINS2_10policy_hubIxjN4cuda3std3__44plusIxEEE10Policy1000EN6thrust24THRUST_300001_SM_1000_NS10device_ptrIiEEjS9_xNS7_10__identityEEEvT0_PT3_T1_NS0_13GridEvenShareISK_EET2_T4_E12temp_storage+104];
	add.s64 	%rd224, %rd222, %rd223;
	ld.shared.u64 	%rd225, [_ZZN3cub18CUB_300001_SM_10006detail6reduce18DeviceReduceKernelINS2_10policy_hubIxjN4cuda3std3__44plusIxEEE10Policy1000EN6thrust24THRUST_300001_SM_1000_NS10device_ptrIiEEjS9_xNS7_10__identityEEEvT0_PT3_T1_NS0_13GridEvenShareISK_EET2_T4_E12temp_storage+112];
	add.s64 	%rd226, %rd224, %rd225;
	ld.shared.u64 	%rd227, [_ZZN3cub18CUB_300001_SM_10006detail6reduce18DeviceReduceKernelINS2_10policy_hubIxjN4cuda3std3__44plusIxEEE10Policy1000EN6thrust24THRUST_300001_SM_1000_NS10device_ptrIiEEjS9_xNS7_10__identityEEEvT0_PT3_T1_NS0_13GridEvenShareISK_EET2_T4_E12temp_storage+120];
	add.s64 	%rd228, %rd226, %rd227;
	ld.shared.u64 	%rd229, [_ZZN3cub18CUB_300001_SM_10006detail6reduce18DeviceReduceKernelINS2_10policy_hubIxjN4cuda3std3__44plusIxEEE10Policy1000EN6thrust24THRUST_300001_SM_1000_NS10device_ptrIiEEjS9_xNS7_10__identityEEEvT0_PT3_T1_NS0_13GridEvenShareISK_EET2_T4_E12temp_storage+128];
	add.s64 	%rd230, %rd228, %rd229;
	ld.shared.u64 	%rd231, [_ZZN3cub18CUB_300001_SM_10006detail6reduce18DeviceReduceKernelINS2_10policy_hubIxjN4cuda3std3__44plusIxEEE10Policy1000EN6thrust24THRUST_300001_SM_1000_NS10device_ptrIiEEjS9_xNS7_10__identityEEEvT0_PT3_T1_NS0_13GridEvenShareISK_EET2_T4_E12temp_storage+136];
	add.s64 	%rd475, %rd230, %rd231;
$L__BB7_48:
	mov.u32 	%r327, %tid.x;
	setp.ne.s32 	%p64, %r327, 0;
	@%p64 bra 	$L__BB7_50;
	ld.param.u64 	%rd454, [_ZN3cub18CUB_300001_SM_10006detail6reduce18DeviceReduceKernelINS2_10policy_hubIxjN4cuda3std3__44plusIxEEE10Policy1000EN6thrust24THRUST_300001_SM_1000_NS10device_ptrIiEEjS9_xNS7_10__identityEEEvT0_PT3_T1_NS0_13GridEvenShareISK_EET2_T4__param_1];
	cvta.to.global.u64 	%rd451, %rd454;
	mul.wide.u32 	%rd452, %r3, 8;
	add.s64 	%rd453, %rd451, %rd452;
	st.global.u64 	[%rd453], %rd475;
$L__BB7_50:
	ret;

}
	// .globl	_ZN3cub18CUB_300001_SM_10006detail6reduce28DeviceReduceSingleTileKernelINS2_10policy_hubIxjN4cuda3std3__44plusIxEEE10Policy1000EPxSC_iS9_xxNS7_10__identityEEEvT0_T1_T2_T3_T4_T6_
.visible .entry _ZN3cub18CUB_300001_SM_10006detail6reduce28DeviceReduceSingleTileKernelINS2_10policy_hubIxjN4cuda3std3__44plusIxEEE10Policy1000EPxSC_iS9_xxNS7_10__identityEEEvT0_T1_T2_T3_T4_T6_(
	.param .u64 .ptr .align 1 _ZN3cub18CUB_300001_SM_10006detail6reduce28DeviceReduceSingleTileKernelINS2_10policy_hubIxjN4cuda3std3__44plusIxEEE10Policy1000EPxSC_iS9_xxNS7_10__identityEEEvT0_T1_T2_T3_T4_T6__param_0,
	.param .u64 .ptr .align 1 _ZN3cub18CUB_300001_SM_10006detail6reduce28DeviceReduceSingleTileKernelINS2_10policy_hubIxjN4cuda3std3__44plusIxEEE10Policy1000EPxSC_iS9_xxNS7_10__identityEEEvT0_T1_T2_T3_T4_T6__param_1,
	.param .u32 _ZN3cub18CUB_300001_SM_10006detail6reduce28DeviceReduceSingleTileKernelINS2_10policy_hubIxjN4cuda3std3__44plusIxEEE10Policy1000EPxSC_iS9_xxNS7_10__identityEEEvT0_T1_T2_T3_T4_T6__param_2,
	.param .align 1 .b8 _ZN3cub18CUB_300001_SM_10006detail6reduce28DeviceReduceSingleTileKernelINS2_10policy_hubIxjN4cuda3std3__44plusIxEEE10Policy1000EPxSC_iS9_xxNS7_10__identityEEEvT0_T1_T2_T3_T4_T6__param_3[1],
	.param .u64 _ZN3cub18CUB_300001_SM_10006detail6reduce28DeviceReduceSingleTileKernelINS2_10policy_hubIxjN4cuda3std3__44plusIxEEE10Policy1000EPxSC_iS9_xxNS7_10__identityEEEvT0_T1_T2_T3_T4_T6__param_4,
	.param .align 1 .b8 _ZN3cub18CUB_300001_SM_10006detail6reduce28DeviceReduceSingleTileKernelINS2_10policy_hubIxjN4cuda3std3__44plusIxEEE10Policy1000EPxSC_iS9_xxNS7_10__identityEEEvT0_T1_T2_T3_T4_T6__param_5[1]
)
.maxntid 512
.minnctapersm 1
{
	.reg .pred 	%p<58>;
	.reg .b32 	%r<238>;
	.reg .b64 	%rd<281>;
	// demoted variable
	.shared .align 8 .b8 _ZZN3cub18CUB_300001_SM_10006detail6reduce28DeviceReduceSingleTileKernelINS2_10policy_hubIxjN4cuda3std3__44plusIxEEE10Policy1000EPxSC_iS9_xxNS7_10__identityEEEvT0_T1_T2_T3_T4_T6_E12temp_storage[152];
	ld.param.u64 	%rd35, [_ZN3cub18CUB_300001_SM_10006detail6reduce28DeviceReduceSingleTileKernelINS2_10policy_hubIxjN4cuda3std3__44plusIxEEE10Policy1000EPxSC_iS9_xxNS7_10__identityEEEvT0_T1_T2_T3_T4_T6__param_0];
	ld.param.u64 	%rd37, [_ZN3cub18CUB_300001_SM_10006detail6reduce28DeviceReduceSingleTileKernelINS2_10policy_hubIxjN4cuda3std3__44plusIxEEE10Policy1000EPxSC_iS9_xxNS7_10__identityEEEvT0_T1_T2_T3_T4_T6__param_1];
	ld.param.u32 	%r34, [_ZN3cub18CUB_300001_SM_10006detail6reduce28DeviceReduceSingleTileKernelINS2_10policy_hubIxjN4cuda3std3__44plusIxEEE10Policy1000EPxSC_iS9_xxNS7_10__identityEEEvT0_T1_T2_T3_T4_T6__param_2];
	ld.param.u64 	%rd36, [_ZN3cub18CUB_300001_SM_10006detail6reduce28DeviceReduceSingleTileKernelINS2_10policy_hubIxjN4cuda3std3__44plusIxEEE10Policy1000EPxSC_iS9_xxNS7_10__identityEEEvT0_T1_T2_T3_T4_T6__param_4];
	cvta.to.global.u64 	%rd1, %rd37;
	setp.ne.s32 	%p1, %r34, 0;
	@%p1 bra 	$L__BB8_3;
	mov.u32 	%r224, %tid.x;
	setp.ne.s32 	%p57, %r224, 0;
	@%p57 bra 	$L__BB8_39;
	st.global.u64 	[%rd1], %rd36;
	bra.uni 	$L__BB8_39;
$L__BB8_3:
	setp.gt.s32 	%p2, %r34, 3583;
	@%p2 bra 	$L__BB8_21;
	mov.u32 	%r1, %tid.x;
	setp.ge.s32 	%p19, %r1, %r34;
	mov.b64 	%rd271, 0;
	mov.u32 	%r228, %r1;
	@%p19 bra 	$L__BB8_6;
	mul.wide.u32 	%rd146, %r1, 8;
	add.s64 	%rd145, %rd35, %rd146;
	// begin inline asm
	ld.global.nc.u64 %rd271, [%rd145];
	// end inline asm
	add.s32 	%r228, %r1, 512;
$L__BB8_6:
	setp.ge.s32 	%p20, %r228, %r34;
	@%p20 bra 	$L__BB8_12;
	not.b32 	%r100, %r228;
	add.s32 	%r4, %r34, %r100;
	and.b32  	%r101, %r4, 1536;
	setp.eq.s32 	%p21, %r101, 1536;
	@%p21 bra 	$L__BB8_10;
	mul.wide.u32 	%rd148, %r228, 8;
	add.s64 	%rd266, %rd35, %rd148;
	shr.u32 	%r102, %r4, 9;
	add.s32 	%r103, %r102, 1;
	and.b32  	%r104, %r103, 3;
	neg.s32 	%r226, %r104;
$L__BB8_9:
	.pragma "nounroll";
	// begin inline asm
	ld.global.nc.u64 %rd149, [%rd266];
	// end inline asm
	add.s64 	%rd271, %rd149, %rd271;
	add.s32 	%r228, %r228, 512;
	add.s64 	%rd266, %rd266, 4096;
	add.s32 	%r226, %r226, 1;
	setp.ne.s32 	%p22, %r226, 0;
	@%p22 bra 	$L__BB8_9;
$L__BB8_10:
	setp.lt.u32 	%p23, %r4, 1536;
	@%p23 bra 	$L__BB8_12;
$L__BB8_11:
	mul.wide.s32 	%rd159, %r228, 8;
	add.s64 	%rd152, %rd35, %rd159;
	// begin inline asm
	ld.global.nc.u64 %rd151, [%rd152];
	// end inline asm
	add.s64 	%rd160, %rd151, %rd271;
	add.s64 	%rd154, %rd152, 4096;
	// begin inline asm
	ld.global.nc.u64 %rd153, [%rd154];
	// end inline asm
	add.s64 	%rd161, %rd153, %rd160;
	add.s64 	%rd156, %rd152, 8192;
	// begin inline asm
	ld.global.nc.u64 %rd155, [%rd156];
	// end inline asm
	add.s64 	%rd162, %rd155, %rd161;
	add.s64 	%rd158, %rd152, 12288;
	// begin inline asm
	ld.global.nc.u64 %rd157, [%rd158];
	// end inline asm
	add.s64 	%rd271, %rd157, %rd162;
	add.s32 	%r228, %r228, 2048;
	setp.lt.s32 	%p24, %r228, %r34;
	@%p24 bra 	$L__BB8_11;
$L__BB8_12:
	setp.lt.s32 	%p25, %r34, 512;
	@%p25 bra 	$L__BB8_17;
	// begin inline asm
	mov.u32 %r168, %laneid;
	// end inline asm
	mov.b64 	{%r170, %r175}, %rd271;
	mov.b32 	%r176, 1;
	mov.b32 	%r217, 31;
	mov.b32 	%r218, -1;
	// begin inline asm
	shfl.sync.down.b32 %r169, %r170, %r176, %r217, %r218;
	// end inline asm
	// begin inline asm
	shfl.sync.down.b32 %r174, %r175, %r176, %r217, %r218;
	// end inline asm
	mov.b64 	%rd221, {%r169, %r174};
	setp.gt.s32 	%p49, %r168, 30;
	selp.b64 	%rd222, 0, %rd221, %p49;
	add.s64 	%rd223, %rd222, %rd271;
	mov.b64 	{%r180, %r185}, %rd223;
	mov.b32 	%r186, 2;
	// begin inline asm
	shfl.sync.down.b32 %r179, %r180, %r186, %r217, %r218;
	// end inline asm
	// begin inline asm
	shfl.sync.down.b32 %r184, %r185, %r186, %r217, %r218;
	// end inline asm
	mov.b64 	%rd224, {%r179, %r184};
	setp.gt.s32 	%p50, %r168, 29;
	selp.b64 	%rd225, 0, %rd224, %p50;
	add.s64 	%rd226, %rd225, %rd223;
	mov.b64 	{%r190, %r195}, %rd226;
	mov.b32 	%r196, 4;
	// begin inline asm
	shfl.sync.down.b32 %r189, %r190, %r196, %r217, %r218;
	// end inline asm
	// begin inline asm
	shfl.sync.down.b32 %r194, %r195, %r196, %r217, %r218;
	// end inline asm
	mov.b64 	%rd227, {%r189, %r194};
	setp.gt.s32 	%p51, %r168, 27;
	selp.b64 	%rd228, 0, %rd227, %p51;
	add.s64 	%rd229, %rd228, %rd226;
	mov.b64 	{%r200, %r205}, %rd229;
	mov.b32 	%r206, 8;
	// begin inline asm
	shfl.sync.down.b32 %r199, %r200, %r206, %r217, %r218;
	// end inline asm
	// begin inline asm
	shfl.sync.down.b32 %r204, %r205, %r206, %r217, %r218;
	// end inline asm
	mov.b64 	%rd230, {%r199, %r204};
	setp.gt.s32 	%p52, %r168, 23;
	selp.b64 	%rd231, 0, %rd230, %p52;
	add.s64 	%rd232, %rd231, %rd229;
	mov.b64 	{%r210, %r215}, %rd232;
	mov.b32 	%r216, 16;
	// begin inline asm
	shfl.sync.down.b32 %r209, %r210, %r216, %r217, %r218;
	// end inline asm
	// begin inline asm
	shfl.sync.down.b32 %r214, %r215, %r216, %r217, %r218;
	// end inline asm
	mov.b64 	%rd233, {%r209, %r214};
	setp.gt.s32 	%p53, %r168, 15;
	selp.b64 	%rd234, 0, %rd233, %p53;
	add.s64 	%rd280, %rd234, %rd232;
	setp.ne.s32 	%p54, %r168, 0;
	@%p54 bra 	$L__BB8_15;
	shr.u32 	%r219, %r1, 2;
	and.b32  	%r220, %r219, 248;
	mov.u32 	%r221, _ZZN3cub18CUB_300001_SM_10006detail6reduce28DeviceReduceSingleTileKernelINS2_10policy_hubIxjN4cuda3std3__44plusIxEEE10Policy1000EPxSC_iS9_xxNS7_10__identityEEEvT0_T1_T2_T3_T4_T6_E12temp_storage;
	add.s32 	%r222, %r221, %r220;
	st.shared.u64 	[%r222+16], %rd280;
$L__BB8_15:
	bar.sync 	0;
	setp.ne.s32 	%p55, %r1, 0;
	@%p55 bra 	$L__BB8_37;
	ld.shared.u64 	%rd235, [_ZZN3cub18CUB_300001_SM_10006detail6reduce28DeviceReduceSingleTileKernelINS2_10policy_hubIxjN4cuda3std3__44plusIxEEE10Policy1000EPxSC_iS9_xxNS7_10__identityEEEvT0_T1_T2_T3_T4_T6_E12temp_storage+24];
	add.s64 	%rd236, %rd235, %rd280;
	ld.shared.u64 	%rd237, [_ZZN3cub18CUB_300001_SM_10006detail6reduce28DeviceReduceSingleTileKernelINS2_10policy_hubIxjN4cuda3std3__44plusIxEEE10Policy1000EPxSC_iS9_xxNS7_10__identityEEEvT0_T1_T2_T3_T4_T6_E12temp_storage+32];
	add.s64 	%rd238, %rd236, %rd237;
	ld.shared.u64 	%rd239, [_ZZN3cub18CUB_300001_SM_10006detail6reduce28DeviceReduceSingleTileKernelINS2_10policy_hubIxjN4cuda3std3__44plusIxEEE10Policy1000EPxSC_iS9_xxNS7_10__identityEEEvT0_T1_T2_T3_T4_T6_E12temp_storage+40];
	add.s64 	%rd240, %rd238, %rd239;
	ld.shared.u64 	%rd241, [_ZZN3cub18CUB_300001_SM_10006detail6reduce28DeviceReduceSingleTileKernelINS2_10policy_hubIxjN4cuda3std3__44plusIxEEE10Policy1000EPxSC_iS9_xxNS7_10__identityEEEvT0_T1_T2_T3_T4_T6_E12temp_storage+48];
	add.s64 	%rd242, %rd240, %rd241;
	ld.shared.u64 	%rd243, [_ZZN3cub18CUB_300001_SM_10006detail6reduce28DeviceReduceSingleTileKernelINS2_10policy_hubIxjN4cuda3std3__44plusIxEEE10Policy1000EPxSC_iS9_xxNS7_10__identityEEEvT0_T1_T2_T3_T4_T6_E12temp_storage+56];
	add.s64 	%rd244, %rd242, %rd243;
	ld.shared.u64 	%rd245, [_ZZN3cub18CUB_300001_SM_10006detail6reduce28DeviceReduceSingleTileKernelINS2_10policy_hubIxjN4cuda3std3__44plusIxEEE10Policy1000EPxSC_iS9_xxNS7_10__identityEEEvT0_T1_T2_T3_T4_T6_E12temp_storage+64];
	add.s64 	%rd246, %rd244, %rd245;
	ld.shared.u64 	%rd247, [_ZZN3cub18CUB_300001_SM_10006detail6reduce28DeviceReduceSingleTileKernelINS2_10policy_hubIxjN4cuda3std3__44plusIxEEE10Policy1000EPxSC_iS9_xxNS7_10__identityEEEvT0_T1_T2_T3_T4_T6_E12temp_storage+72];
	add.s64 	%rd248, %rd246, %rd247;
	ld.shared.u64 	%rd249, [_ZZN3cub18CUB_300001_SM_10006detail6reduce28DeviceReduceSingleTileKernelINS2_10policy_hubIxjN4cuda3std3__44plusIxEEE10Policy1000EPxSC_iS9_xxNS7_10__identityEEEvT0_T1_T2_T3_T4_T6_E12temp_storage+80];
	add.s64 	%rd250, %rd248, %rd249;
	ld.shared.u64 	%rd251, [_ZZN3cub18CUB_300001_SM_10006detail6reduce28DeviceReduceSingleTileKernelINS2_10policy_hubIxjN4cuda3std3__44plusIxEEE10Policy1000EPxSC_iS9_xxNS7_10__identityEEEvT0_T1_T2_T3_T4_T6_E12temp_storage+88];
	add.s64 	%rd252, %rd250, %rd251;
	ld.shared.u64 	%rd253, [_ZZN3cub18CUB_300001_SM_10006detail6reduce28DeviceReduceSingleTileKernelINS2_10policy_hubIxjN4cuda3std3__44plusIxEEE10Policy1000EPxSC_iS9_xxNS7_10__identityEEEvT0_T1_T2_T3_T4_T6_E12temp_storage+96];
	add.s64 	%rd254, %rd252, %rd253;
	ld.shared.u64 	%rd255, [_ZZN3cub18CUB_300001_SM_10006detail6reduce28DeviceReduceSingleTileKernelINS2_10policy_hubIxjN4cuda3std3__44plusIxEEE10Policy1000EPxSC_iS9_xxNS7_10__identityEEEvT0_T1_T2_T3_T4_T6_E12temp_storage+104];
	add.s64 	%rd256, %rd254, %rd255;
	ld.shared.u64 	%rd257, [_ZZN3cub18CUB_300001_SM_10006detail6reduce28DeviceReduceSingleTileKernelINS2_10policy_hubIxjN4cuda3std3__44plusIxEEE10Policy1000EPxSC_iS9_xxNS7_10__identityEEEvT0_T1_T2_T3_T4_T6_E12temp_storage+112];
	add.s64 	%rd258, %rd256, %rd257;
	ld.shared.u64 	%rd259, [_ZZN3cub18CUB_300001_SM_10006detail6reduce28DeviceReduceSingleTileKernelINS2_10policy_hubIxjN4cuda3std3__44plusIxEEE10Policy1000EPxSC_iS9_xxNS7_10__identityEEEvT0_T1_T2_T3_T4_T6_E12temp_storage+120];
	add.s64 	%rd260, %rd258, %rd259;
	ld.shared.u64 	%rd261, [_ZZN3cub18CUB_300001_SM_10006detail6reduce28DeviceReduceSingleTileKernelINS2_10policy_hubIxjN4cuda3std3__44plusIxEEE10Policy1000EPxSC_iS9_xxNS7_10__identityEEEvT0_T1_T2_T3_T4_T6_E12temp_storage+128];
	add.s64 	%rd262, %rd260, %rd261;
	ld.shared.u64 	%rd263, [_ZZN3cub18CUB_300001_SM_10006detail6reduce28DeviceReduceSingleTileKernelINS2_10policy_hubIxjN4cuda3std3__44plusIxEEE10Policy1000EPxSC_iS9_xxNS7_10__identityEEEvT0_T1_T2_T3_T4_T6_E12temp_storage+136];
	add.s64 	%rd280, %rd262, %rd263;
	bra.uni 	$L__BB8_37;
$L__BB8_17:
	// begin inline asm
	mov.u32 %r105, %laneid;
	// end inline asm
	and.b32  	%r156, %r1, 992;
	add.s32 	%r157, %r156, 32;
	setp.gt.s32 	%p26, %r157, %r34;
	not.b32 	%r158, %r156;
	add.s32 	%r159, %r34, %r158;
	selp.b32 	%r154, %r159, 31, %p26;
	mov.b64 	{%r107, %r112}, %rd271;
	mov.b32 	%r113, 1;
	mov.b32 	%r155, -1;
	// begin inline asm
	shfl.sync.down.b32 %r106, %r107, %r113, %r154, %r155;
	// end inline asm
	// begin inline asm
	shfl.sync.down.b32 %r111, %r112, %r113, %r154, %r155;
	// end inline asm
	mov.b64 	%rd163, {%r106, %r111};
	setp.lt.s32 	%p27, %r105, %r154;
	selp.b64 	%rd164, %rd163, 0, %p27;
	add.s64 	%rd165, %rd164, %rd271;
	mov.b64 	{%r117, %r122}, %rd165;
	mov.b32 	%r123, 2;
	// begin inline asm
	shfl.sync.down.b32 %r116, %r117, %r123, %r154, %r155;
	// end inline asm
	// begin inline asm
	shfl.sync.down.b32 %r121, %r122, %r123, %r154, %r155;
	// end inline asm
	mov.b64 	%rd166, {%r116, %r121};
	add.s32 	%r160, %r105, 2;
	setp.gt.s32 	%p28, %r160, %r154;
	selp.b64 	%rd167, 0, %rd166, %p28;
	add.s64 	%rd168, %rd167, %rd165;
	mov.b64 	{%r127, %r132}, %rd168;
	mov.b32 	%r133, 4;
	// begin inline asm
	shfl.sync.down.b32 %r126, %r127, %r133, %r154, %r155;
	// end inline asm
	// begin inline asm
	shfl.sync.down.b32 %r131, %r132, %r133, %r154, %r155;
	// end inline asm
	mov.b64 	%rd169, {%r126, %r131};
	add.s32 	%r161, %r105, 4;
	setp.gt.s32 	%p29, %r161, %r154;
	selp.b64 	%rd170, 0, %rd169, %p29;
	add.s64 	%rd171, %rd170, %rd168;
	mov.b64 	{%r137, %r142}, %rd171;
	mov.b32 	%r143, 8;
	// begin inline asm
	shfl.sync.down.b32 %r136, %r137, %r143, %r154, %r155;
	// end inline asm
	// begin inline asm
	shfl.sync.down.b32 %r141, %r142, %r143, %r154, %r155;
	// end inline asm
	mov.b64 	%rd172, {%r136, %r141};
	add.s32 	%r162, %r105, 8;
	setp.gt.s32 	%p30, %r162, %r154;
	selp.b64 	%rd173, 0, %rd172, %p30;
	add.s64 	%rd174, %rd173, %rd171;
	mov.b64 	{%r147, %r152}, %rd174;
	mov.b32 	%r153, 16;
	// begin inline asm
	shfl.sync.down.b32 %r146, %r147, %r153, %r154, %r155;
	// end inline asm
	// begin inline asm
	shfl.sync.down.b32 %r151, %r152, %r153, %r154, %r155;
	// end inline asm
	mov.b64 	%rd175, {%r146, %r151};
	add.s32 	%r163, %r105, 16;
	setp.gt.s32 	%p31, %r163, %r154;
	selp.b64 	%rd176, 0, %rd175, %p31;
	add.s64 	%rd280, %rd176, %rd174;
	setp.ne.s32 	%p32, %r105, 0;
	@%p32 bra 	$L__BB8_19;
	shr.u32 	%r164, %r1, 2;
	and.b32  	%r165, %r164, 248;
	mov.u32 	%r166, _ZZN3cub18CUB_300001_SM_10006detail6reduce28DeviceReduceSingleTileKernelINS2_10policy_hubIxjN4cuda3std3__44plusIxEEE10Policy1000EPxSC_iS9_xxNS7_10__identityEEEvT0_T1_T2_T3_T4_T6_E12temp_storage;
	add.s32 	%r167, %r166, %r165;
	st.shared.u64 	[%r167+16], %rd280;
$L__BB8_19:
	bar.sync 	0;
	setp.ne.s32 	%p33, %r1, 0;
	@%p33 bra 	$L__BB8_37;
	setp.gt.s32 	%p34, %r34, 32;
	ld.shared.u64 	%rd177, [_ZZN3cub18CUB_300001_SM_10006detail6reduce28DeviceReduceSingleTileKernelINS2_10policy_hubIxjN4cuda3std3__44plusIxEEE10Policy1000EPxSC_iS9_xxNS7_10__identityEEEvT0_T1_T2_T3_T4_T6_E12temp_storage+24];
	selp.b64 	%rd178, %rd177, 0, %p34;
	add.s64 	%rd179, %rd178, %rd280;
	setp.gt.s32 	%p35, %r34, 64;
	ld.shared.u64 	%rd180, [_ZZN3cub18CUB_300001_SM_10006detail6reduce28DeviceReduceSingleTileKernelINS2_10policy_hubIxjN4cuda3std3__44plusIxEEE10Policy1000EPxSC_iS9_xxNS7_10__identityEEEvT0_T1_T2_T3_T4_T6_E12temp_storage+32];
	selp.b64 	%rd181, %rd180, 0, %p35;
	add.s64 	%rd182, %rd179, %rd181;
	setp.gt.s32 	%p36, %r34, 96;
	ld.shared.u64 	%rd183, [_ZZN3cub18CUB_300001_SM_10006detail6reduce28DeviceReduceSingleTileKernelINS2_10policy_hubIxjN4cuda3std3__44plusIxEEE10Policy1000EPxSC_iS9_xxNS7_10__identityEEEvT0_T1_T2_T3_T4_T6_E12temp_storage+40];
	selp.b64 	%rd184, %rd183, 0, %p36;
	add.s64 	%rd185, %rd182, %rd184;
	setp.gt.s32 	%p37, %r34, 128;
	ld.shared.u64 	%rd186, [_ZZN3cub18CUB_300001_SM_10006detail6reduce28DeviceReduceSingleTileKernelINS2_10policy_hubIxjN4cuda3std3__44plusIxEEE10Policy1000EPxSC_iS9_xxNS7_10__identityEEEvT0_T1_T2_T3_T4_T6_E12temp_storage+48];
	selp.b64 	%rd187, %rd186, 0, %p37;
	add.s64 	%rd188, %rd185, %rd187;
	setp.gt.s32 	%p38, %r34, 160;
	ld.shared.u64 	%rd189, [_ZZN3cub18CUB_300001_SM_10006detail6reduce28DeviceReduceSingleTileKernelINS2_10policy_hubIxjN4cuda3std3__44plusIxEEE10Policy1000EPxSC_iS9_xxNS7_10__identityEEEvT0_T1_T2_T3_T4_T6_E12temp_storage+56];
	selp.b64 	%rd190, %rd189, 0, %p38;
	add.s64 	%rd191, %rd188, %rd190;
	setp.gt.s32 	%p39, %r34, 192;
	ld.shared.u64 	%rd192, [_ZZN3cub18CUB_300001_SM_10006detail6reduce28DeviceReduceSingleTileKernelINS2_10policy_hubIxjN4cuda3std3__44plusIxEEE10Policy1000EPxSC_iS9_xxNS7_10__identityEEEvT0_T1_T2_T3_T4_T6_E12temp_storage+64];
	selp.b64 	%rd193, %rd192, 0, %p39;
	add.s64 	%rd194, %rd191, %rd193;
	setp.gt.s32 	%p40, %r34, 224;
	ld.shared.u64 	%rd195, [_ZZN3cub18CUB_300001_SM_10006detail6reduce28DeviceReduceSingleTileKernelINS2_10policy_hubIxjN4cuda3std3__44plusIxEEE10Policy1000EPxSC_iS9_xxNS7_10__identityEEEvT0_T1_T2_T3_T4_T6_E12temp_storage+72];
	selp.b64 	%rd196, %rd195, 0, %p40;
	add.s64 	%rd197, %rd194, %rd196;
	setp.gt.s32 	%p41, %r34, 256;
	ld.shared.u64 	%rd198, [_ZZN3cub18CUB_300001_SM_10006detail6reduce28DeviceReduceSingleTileKernelINS2_10policy_hubIxjN4cuda3std3__44plusIxEEE10Policy1000EPxSC_iS9_xxNS7_10__identityEEEvT0_T1_T2_T3_T4_T6_E12temp_storage+80];
	selp.b64 	%rd199, %rd198, 0, %p41;
	add.s64 	%rd200, %rd197, %rd199;
	setp.gt.s32 	%p42, %r34, 288;
	ld.shared.u64 	%rd201, [_ZZN3cub18CUB_300001_SM_10006detail6reduce28DeviceReduceSingleTileKernelINS2_10policy_hubIxjN4cuda3std3__44plusIxEEE10Policy1000EPxSC_iS9_xxNS7_10__identityEEEvT0_T1_T2_T3_T4_T6_E12temp_storage+88];
	selp.b64 	%rd202, %rd201, 0, %p42;
	add.s64 	%rd203, %rd200, %rd202;
	setp.gt.s32 	%p43, %r34, 320;
	ld.shared.u64 	%rd204, [_ZZN3cub18CUB_300001_SM_10006detail6reduce28DeviceReduceSingleTileKernelINS2_10policy_hubIxjN4cuda3std3__44plusIxEEE10Policy1000EPxSC_iS9_xxNS7_10__identityEEEvT0_T1_T2_T3_T4_T6_E12temp_storage+96];
	selp.b64 	%rd205, %rd204, 0, %p43;
	add.s64 	%rd206, %rd203, %rd205;
	setp.gt.s32 	%p44, %r34, 352;
	ld.shared.u64 	%rd207, [_ZZN3cub18CUB_300001_SM_10006detail6reduce28DeviceReduceSingleTileKernelINS2_10policy_hubIxjN4cuda3std3__44plusIxEEE10Policy1000EPxSC_iS9_xxNS7_10__identityEEEvT0_T1_T2_T3_T4_T6_E12temp_storage+104];
	selp.b64 	%rd208, %rd207, 0, %p44;
	add.s64 	%rd209, %rd206, %rd208;
	setp.gt.s32 	%p45, %r34, 384;
	ld.shared.u64 	%rd210, [_ZZN3cub18CUB_300001_SM_10006detail6reduce28DeviceReduceSingleTileKernelINS2_10policy_hubIxjN4cuda3std3__44plusIxEEE10Policy1000EPxSC_iS9_xxNS7_10__identityEEEvT0_T1_T2_T3_T4_T6_E12temp_storage+112];
	selp.b64 	%rd211, %rd210, 0, %p45;
	add.s64 	%rd212, %rd209, %rd211;
	setp.gt.s32 	%p46, %r34, 416;
	ld.shared.u64 	%rd213, [_ZZN3cub18CUB_300001_SM_10006detail6reduce28DeviceReduceSingleTileKernelINS2_10policy_hubIxjN4cuda3std3__44plusIxEEE10Policy1000EPxSC_iS9_xxNS7_10__identityEEEvT0_T1_T2_T3_T4_T6_E12temp_storage+120];
	selp.b64 	%rd214, %rd213, 0, %p46;
	add.s64 	%rd215, %rd212, %rd214;
	setp.gt.s32 	%p47, %r34, 448;
	ld.shared.u64 	%rd216, [_ZZN3cub18CUB_300001_SM_10006detail6reduce28DeviceReduceSingleTileKernelINS2_10policy_hubIxjN4cuda3std3__44plusIxEEE10Policy1000EPxSC_iS9_xxNS7_10__identityEEEvT0_T1_T2_T3_T4_T6_E12temp_storage+128];
	selp.b64 	%rd217, %rd216, 0, %p47;
	add.s64 	%rd218, %rd215, %rd217;
	setp.gt.s32 	%p48, %r34, 480;
	ld.shared.u64 	%rd219, [_ZZN3cub18CUB_300001_SM_10006detail6reduce28DeviceReduceSingleTileKernelINS2_10policy_hubIxjN4cuda3std3__44plusIxEEE10Policy1000EPxSC_iS9_xxNS7_10__identityEEEvT0_T1_T2_T3_T4_T6_E12temp_storage+136];
	selp.b64 	%rd220, %rd219, 0, %p48;
	add.s64 	%rd280, %rd218, %rd220;
	bra.uni 	$L__BB8_37;
$L__BB8_21:
	mov.u32 	%r13, %tid.x;
	mul.wide.u32 	%rd52, %r13, 8;
	add.s64 	%rd39, %rd35, %rd52;
	// begin inline asm
	ld.global.nc.u64 %rd38, [%rd39];
	// end inline asm
	add.s64 	%rd41, %rd39, 4096;
	// begin inline asm
	ld.global.nc.u64 %rd40, [%rd41];
	// end inline asm
	add.s64 	%rd43, %rd39, 8192;
	// begin inline asm
	ld.global.nc.u64 %rd42, [%rd43];
	// end inline asm
	add.s64 	%rd45, %rd39, 12288;
	// begin inline asm
	ld.global.nc.u64 %rd44, [%rd45];
	// end inline asm
	add.s64 	%rd47, %rd39, 16384;
	// begin inline asm
	ld.global.nc.u64 %rd46, [%rd47];
	// end inline asm
	add.s64 	%rd49, %rd39, 20480;
	// begin inline asm
	ld.global.nc.u64 %rd48, [%rd49];
	// end inline asm
	add.s64 	%rd51, %rd39, 24576;
	// begin inline asm
	ld.global.nc.u64 %rd50, [%rd51];
	// end inline asm
	add.s64 	%rd53, %rd40, %rd38;
	add.s64 	%rd54, %rd42, %rd53;
	add.s64 	%rd55, %rd44, %rd54;
	add.s64 	%rd56, %rd46, %rd55;
	add.s64 	%rd57, %rd48, %rd56;
	add.s64 	%rd279, %rd50, %rd57;
	setp.lt.u32 	%p3, %r34, 7168;
	mov.b32 	%r231, 3584;
	@%p3 bra 	$L__BB8_25;
	add.s32 	%r14, %r34, -3584;
	mov.b32 	%r231, 3584;
$L__BB8_23:
	add.s32 	%r37, %r231, %r13;
	mul.wide.u32 	%rd72, %r37, 8;
	add.s64 	%rd59, %rd35, %rd72;
	// begin inline asm
	ld.global.nc.u64 %rd58, [%rd59];
	// end inline asm
	add.s64 	%rd61, %rd59, 4096;
	// begin inline asm
	ld.global.nc.u64 %rd60, [%rd61];
	// end inline asm
	add.s64 	%rd63, %rd59, 8192;
	// begin inline asm
	ld.global.nc.u64 %rd62, [%rd63];
	// end inline asm
	add.s64 	%rd65, %rd59, 12288;
	// begin inline asm
	ld.global.nc.u64 %rd64, [%rd65];
	// end inline asm
	add.s64 	%rd67, %rd59, 16384;
	// begin inline asm
	ld.global.nc.u64 %rd66, [%rd67];
	// end inline asm
	add.s64 	%rd69, %rd59, 20480;
	// begin inline asm
	ld.global.nc.u64 %rd68, [%rd69];
	// end inline asm
	add.s64 	%rd71, %rd59, 24576;
	// begin inline asm
	ld.global.nc.u64 %rd70, [%rd71];
	// end inline asm
	add.s64 	%rd73, %rd58, %rd279;
	add.s64 	%rd74, %rd60, %rd73;
	add.s64 	%rd75, %rd62, %rd74;
	add.s64 	%rd76, %rd64, %rd75;
	add.s64 	%rd77, %rd66, %rd76;
	add.s64 	%rd78, %rd68, %rd77;
	add.s64 	%rd279, %rd70, %rd78;
	sub.s32 	%r38, %r34, %r231;
	setp.lt.s32 	%p4, %r38, 3584;
	@%p4 bra 	$L__BB8_33;
	add.s32 	%r231, %r231, 3584;
	setp.le.s32 	%p5, %r231, %r14;
	@%p5 bra 	$L__BB8_23;
$L__BB8_25:
	setp.le.s32 	%p6, %r34, %r231;
	@%p6 bra 	$L__BB8_33;
	sub.s32 	%r18, %r34, %r231;
	setp.ge.s32 	%p7, %r13, %r18;
	@%p7 bra 	$L__BB8_33;
	not.b32 	%r39, %r13;
	add.s32 	%r40, %r34, %r39;
	sub.s32 	%r19, %r40, %r231;
	and.b32  	%r41, %r19, 1536;
	setp.eq.s32 	%p8, %r41, 1536;
	mov.u32 	%r235, %r13;
	@%p8 bra 	$L__BB8_30;
	add.s32 	%r233, %r13, %r231;
	shr.u32 	%r42, %r19, 9;
	add.s32 	%r43, %r42, 1;
	and.b32  	%r44, %r43, 3;
	neg.s32 	%r232, %r44;
	mov.u32 	%r235, %r13;
$L__BB8_29:
	.pragma "nounroll";
	mul.wide.u32 	%rd82, %r233, 8;
	add.s64 	%rd81, %rd35, %rd82;
	// begin inline asm
	ld.global.nc.u64 %rd80, [%rd81];
	// end inline asm
	add.s64 	%rd279, %rd80, %rd279;
	add.s32 	%r235, %r235, 512;
	add.s32 	%r233, %r233, 512;
	add.s32 	%r232, %r232, 1;
	setp.ne.s32 	%p9, %r232, 0;
	@%p9 bra 	$L__BB8_29;
$L__BB8_30:
	setp.lt.u32 	%p10, %r19, 1536;
	@%p10 bra 	$L__BB8_33;
	cvt.u64.u32 	%rd83, %r235;
	cvt.u64.u32 	%rd84, %r231;
	add.s64 	%rd85, %rd83, %rd84;
	shl.b64 	%rd86, %rd85, 3;
	add.s64 	%rd87, %rd86, %rd35;
	add.s64 	%rd277, %rd87, 8192;
	add.s32 	%r236, %r235, %r231;
$L__BB8_32:
	mul.wide.u32 	%rd96, %r236, 8;
	add.s64 	%rd89, %rd35, %rd96;
	// begin inline asm
	ld.global.nc.u64 %rd88, [%rd89];
	// end inline asm
	add.s64 	%rd97, %rd88, %rd279;
	add.s64 	%rd91, %rd277, -4096;
	// begin inline asm
	ld.global.nc.u64 %rd90, [%rd91];
	// end inline asm
	add.s64 	%rd98, %rd90, %rd97;
	// begin inline asm
	ld.global.nc.u64 %rd92, [%rd277];
	// end inline asm
	add.s64 	%rd99, %rd92, %rd98;
	add.s64 	%rd95, %rd277, 4096;
	// begin inline asm
	ld.global.nc.u64 %rd94, [%rd95];
	// end inline asm
	add.s64 	%rd279, %rd94, %rd99;
	add.s32 	%r235, %r235, 2048;
	add.s64 	%rd277, %rd277, 16384;
	add.s32 	%r236, %r236, 2048;
	setp.lt.s32 	%p11, %r235, %r18;
	@%p11 bra 	$L__BB8_32;
$L__BB8_33:
	// begin inline asm
	mov.u32 %r45, %laneid;
	// end inline asm
	mov.b64 	{%r47, %r52}, %rd279;
	mov.b32 	%r53, 1;
	mov.b32 	%r94, 31;
	mov.b32 	%r95, -1;
	// begin inline asm
	shfl.sync.down.b32 %r46, %r47, %r53, %r94, %r95;
	// end inline asm
	// begin inline asm
	shfl.sync.down.b32 %r51, %r52, %r53, %r94, %r95;
	// end inline asm
	mov.b64 	%rd100, {%r46, %r51};
	setp.gt.s32 	%p12, %r45, 30;
	selp.b64 	%rd101, 0, %rd100, %p12;
	add.s64 	%rd102, %rd101, %rd279;
	mov.b64 	{%r57, %r62}, %rd102;
	mov.b32 	%r63, 2;
	// begin inline asm
	shfl.sync.down.b32 %r56, %r57, %r63, %r94, %r95;
	// end inline asm
	// begin inline asm
	shfl.sync.down.b32 %r61, %r62, %r63, %r94, %r95;
	// end inline asm
	mov.b64 	%rd103, {%r56, %r61};
	setp.gt.s32 	%p13, %r45, 29;
	selp.b64 	%rd104, 0, %rd103, %p13;
	add.s64 	%rd105, %rd104, %rd102;
	mov.b64 	{%r67, %r72}, %rd105;
	mov.b32 	%r73, 4;
	// begin inline asm
	shfl.sync.down.b32 %r66, %r67, %r73, %r94, %r95;
	// end inline asm
	// begin inline asm
	shfl.sync.down.b32 %r71, %r72, %r73, %r94, %r95;
	// end inline asm
	mov.b64 	%rd106, {%r66, %r71};
	setp.gt.s32 	%p14, %r45, 27;
	selp.b64 	%rd107, 0, %rd106, %p14;
	add.s64 	%rd108, %rd107, %rd105;
	mov.b64 	{%r77, %r82}, %rd108;
	mov.b32 	%r83, 8;
	// begin inline asm
	shfl.sync.down.b32 %r76, %r77, %r83, %r94, %r95;
	// end inline asm
	// begin inline asm
	shfl.sync.down.b32 %r81, %r82, %r83, %r94, %r95;
	// end inline asm
	mov.b64 	%rd109, {%r76, %r81};
	setp.gt.s32 	%p15, %r45, 23;
	selp.b64 	%rd110, 0, %rd109, %p15;
	add.s64 	%rd111, %rd110, %rd108;
	mov.b64 	{%r87, %r92}, %rd111;
	mov.b32 	%r93, 16;
	// begin inline asm
	shfl.sync.down.b32 %r86, %r87, %r93, %r94, %r95;
	// end inline asm
	// begin inline asm
	shfl.sync.down.b32 %r91, %r92, %r93, %r94, %r95;
	// end inline asm
	mov.b64 	%rd112, {%r86, %r91};
	setp.gt.s32 	%p16, %r45, 15;
	selp.b64 	%rd113, 0, %rd112, %p16;
	add.s64 	%rd280, %rd113, %rd111;
	setp.ne.s32 	%p17, %r45, 0;
	@%p17 bra 	$L__BB8_35;
	shr.u32 	%r96, %r13, 2;
	and.b32  	%r97, %r96, 248;
	mov.u32 	%r98, _ZZN3cub18CUB_300001_SM_10006detail6reduce28DeviceReduceSingleTileKernelINS2_10policy_hubIxjN4cuda3std3__44plusIxEEE10Policy1000EPxSC_iS9_xxNS7_10__identityEEEvT0_T1_T2_T3_T4_T6_E12temp_storage;
	add.s32 	%r99, %r98, %r97;
	st.shared.u64 	[%r99+16], %rd280;
$L__BB8_35:
	bar.sync 	0;
	setp.ne.s32 	%p18, %r13, 0;
	@%p18 bra 	$L__BB8_37;
	ld.shared.u64 	%rd114, [_ZZN3cub18CUB_300001_SM_10006detail6reduce28DeviceReduceSingleTileKernelINS2_10policy_hubIxjN4cuda3std3__44plusIxEEE10Policy1000EPxSC_iS9_xxNS7_10__identityEEEvT0_T1_T2_T3_T4_T6_E12temp_storage+24];
	add.s64 	%rd115, %rd114, %rd280;
	ld.shared.u64 	%rd116, [_ZZN3cub18CUB_300001_SM_10006detail6reduce28DeviceReduceSingleTileKernelINS2_10policy_hubIxjN4cuda3std3__44plusIxEEE10Policy1000EPxSC_iS9_xxNS7_10__identityEEEvT0_T1_T2_T3_T4_T6_E12temp_storage+32];
	add.s64 	%rd117, %rd115, %rd116;
	ld.shared.u64 	%rd118, [_ZZN3cub18CUB_300001_SM_10006detail6reduce28DeviceReduceSingleTileKernelINS2_10policy_hubIxjN4cuda3std3__44plusIxEEE10Policy1000EPxSC_iS9_xxNS7_10__identityEEEvT0_T1_T2_T3_T4_T6_E12temp_storage+40];
	add.s64 	%rd119, %rd117, %rd118;
	ld.shared.u64 	%rd120, [_ZZN3cub18CUB_300001_SM_10006detail6reduce28DeviceReduceSingleTileKernelINS2_10policy_hubIxjN4cuda3std3__44plusIxEEE10Policy1000EPxSC_iS9_xxNS7_10__identityEEEvT0_T1_T2_T3_T4_T6_E12temp_storage+48];
	add.s64 	%rd121, %rd119, %rd120;
	ld.shared.u64 	%rd122, [_ZZN3cub18CUB_300001_SM_10006detail6reduce28DeviceReduceSingleTileKernelINS2_10policy_hubIxjN4cuda3std3__44plusIxEEE10Policy1000EPxSC_iS9_xxNS7_10__identityEEEvT0_T1_T2_T3_T4_T6_E12temp_storage+56];
	add.s64 	%rd123, %rd121, %rd122;
	ld.shared.u64 	%rd124, [_ZZN3cub18CUB_300001_SM_10006detail6reduce28DeviceReduceSingleTileKernelINS2_10policy_hubIxjN4cuda3std3__44plusIxEEE10Policy1000EPxSC_iS9_xxNS7_10__identityEEEvT0_T1_T2_T3_T4_T6_E12temp_storage+64];
	add.s64 	%rd125, %rd123, %rd124;
	ld.shared.u64 	%rd126, [_ZZN3cub18CUB_300001_SM_10006detail6reduce28DeviceReduceSingleTileKernelINS2_10policy_hubIxjN4cuda3std3__44plusIxEEE10Policy1000EPxSC_iS9_xxNS7_10__identityEEEvT0_T1_T2_T3_T4_T6_E12temp_storage+72];
	add.s64 	%rd127, %rd125, %rd126;
	ld.shared.u64 	%rd128, [_ZZN3cub18CUB_300001_SM_10006detail6reduce28DeviceReduceSingleTileKernelINS2_10policy_hubIxjN4cuda3std3__44plusIxEEE10Policy1000EPxSC_iS9_xxNS7_10__identityEEEvT0_T1_T2_T3_T4_T6_E12temp_storage+80];
	add.s64 	%rd129, %rd127, %rd128;
	ld.shared.u64 	%rd130, [_ZZN3cub18CUB_300001_SM_10006detail6reduce28DeviceReduceSingleTileKernelINS2_10policy_hubIxjN4cuda3std3__44plusIxEEE10Policy1000EPxSC_iS9_xxNS7_10__identityEEEvT0_T1_T2_T3_T4_T6_E12temp_storage+88];
	add.s64 	%rd131, %rd129, %rd130;
	ld.shared.u64 	%rd132, [_ZZN3cub18CUB_300001_SM_10006detail6reduce28DeviceReduceSingleTileKernelINS2_10policy_hubIxjN4cuda3std3__44plusIxEEE10Policy1000EPxSC_iS9_xxNS7_10__identityEEEvT0_T1_T2_T3_T4_T6_E12temp_storage+96];
	add.s64 	%rd133, %rd131, %rd132;
	ld.shared.u64 	%rd134, [_ZZN3cub18CUB_300001_SM_10006detail6reduce28DeviceReduceSingleTileKernelINS2_10policy_hubIxjN4cuda3std3__44plusIxEEE10Policy1000EPxSC_iS9_xxNS7_10__identityEEEvT0_T1_T2_T3_T4_T6_E12temp_storage+104];
	add.s64 	%rd135, %rd133, %rd134;
	ld.shared.u64 	%rd136, [_ZZN3cub18CUB_300001_SM_10006detail6reduce28DeviceReduceSingleTileKernelINS2_10policy_hubIxjN4cuda3std3__44plusIxEEE10Policy1000EPxSC_iS9_xxNS7_10__identityEEEvT0_T1_T2_T3_T4_T6_E12temp_storage+112];
	add.s64 	%rd137, %rd135, %rd136;
	ld.shared.u64 	%rd138, [_ZZN3cub18CUB_300001_SM_10006detail6reduce28DeviceReduceSingleTileKernelINS2_10policy_hubIxjN4cuda3std3__44plusIxEEE10Policy1000EPxSC_iS9_xxNS7_10__identityEEEvT0_T1_T2_T3_T4_T6_E12temp_storage+120];
	add.s64 	%rd139, %rd137, %rd138;
	ld.shared.u64 	%rd140, [_ZZN3cub18CUB_300001_SM_10006detail6reduce28DeviceReduceSingleTileKernelINS2_10policy_hubIxjN4cuda3std3__44plusIxEEE10Policy1000EPxSC_iS9_xxNS7_10__identityEEEvT0_T1_T2_T3_T4_T6_E12temp_storage+128];
	add.s64 	%rd141, %rd139, %rd140;
	ld.shared.u64 	%rd142, [_ZZN3cub18CUB_300001_SM_10006detail6reduce28DeviceReduceSingleTileKernelINS2_10policy_hubIxjN4cuda3std3__44plusIxEEE10Policy1000EPxSC_iS9_xxNS7_10__identityEEEvT0_T1_T2_T3_T4_T6_E12temp_storage+136];
	add.s64 	%rd280, %rd141, %rd142;
$L__BB8_37:
	mov.u32 	%r223, %tid.x;
	setp.ne.s32 	%p56, %r223, 0;
	@%p56 bra 	$L__BB8_39;
	add.s64 	%rd264, %rd280, %rd36;
	st.global.u64 	[%rd1], %rd264;
$L__BB8_39:
	ret;

}
	// .globl	_ZN3cub18CUB_300001_SM_10006detail6reduce28DeviceReduceSingleTileKernelINS2_10policy_hubIxyN4cuda3std3__44plusIxEEE10Policy1000EN6thrust24THRUST_300001_SM_1000_NS10device_ptrIiEEPxyS9_xxNS7_10__identityEEEvT0_T1_T2_T3_T4_T6_
.visible .entry _ZN3cub18CUB_300001_SM_10006detail6reduce28DeviceReduceSingleTileKernelINS2_10policy_hubIxyN4cuda3std3__44plusIxEEE10Policy1000EN6thrust24THRUST_300001_SM_1000_NS10device_ptrIiEEPxyS9_xxNS7_10__identityEEEvT0_T1_T2_T3_T4_T6_(
	.param .align 8 .b8 _ZN3cub18CUB_300001_SM_10006detail6reduce28DeviceReduceSingleTileKernelINS2_10policy_hubIxyN4cuda3std3__44plusIxEEE10Policy1000EN6thrust24THRUST_300001_SM_1000_NS10device_ptrIiEEPxyS9_xxNS7_10__identityEEEvT0_T1_T2_T3_T4_T6__param_0[8],
	.param .u64 .ptr .align 1 _ZN3cub18CUB_300001_SM_10006detail6reduce28DeviceReduceSingleTileKernelINS2_10policy_hubIxyN4cuda3std3__44plusIxEEE10Policy1000EN6thrust24THRUST_300001_SM_1000_NS10device_ptrIiEEPxyS9_xxNS7_10__identityEEEvT0_T1_T2_T3_T4_T6__param_1,
	.param .u64 _ZN3cub18CUB_300001_SM_10006detail6reduce28DeviceReduceSingleTileKernelINS2_10policy_hubIxyN4cuda3std3__44plusIxEEE10Policy1000EN6thrust24THRUST_300001_SM_1000_NS10device_ptrIiEEPxyS9_xxNS7_10__identityEEEvT0_T1_T2_T3_T4_T6__param_2,
	.param .align 1 .b8 _ZN3cub18CUB_300001_SM_10006detail6reduce28DeviceReduceSingleTileKernelINS2_10policy_hubIxyN4cuda3std3__44plusIxEEE10Policy1000EN6thrust24THRUST_300001_SM_1000_NS10device_ptrIiEEPxyS9_xxNS7_10__identityEEEvT0_T1_T2_T3_T4_T6__param_3[1],
	.param .u64 _ZN3cub18CUB_300001_SM_10006detail6reduce28DeviceReduceSingleTileKernelINS2_10policy_hubIxyN4cuda3std3__44plusIxEEE10Policy1000EN6thrust24THRUST_300001_SM_1000_NS10device_ptrIiEEPxyS9_xxNS7_10__identityEEEvT0_T1_T2_T3_T4_T6__param_4,
	.param .align 1 .b8 _ZN3cub18CUB_300001_SM_10006detail6reduce28DeviceReduceSingleTileKernelINS2_10policy_hubIxyN4cuda3std3__44plusIxEEE10Policy1000EN6thrust24THRUST_300001_SM_1000_NS10device_ptrIiEEPxyS9_xxNS7_10__identityEEEvT0_T1_T2_T3_T4_T6__param_5[1]
)
.maxntid 512
.minnctapersm 1
{
	.reg .pred 	%p<67>;
	.reg .b32 	%r<246>;
	.reg .b64 	%rd<403>;
	// demoted variable
	.shared .align 8 .b8 _ZZN3cub18CUB_300001_SM_10006detail6reduce28DeviceReduceSingleTileKernelINS2_10policy_hubIxyN4cuda3std3__44plusIxEEE10Policy1000EN6thrust24THRUST_300001_SM_1000_NS10device_ptrIiEEPxyS9_xxNS7_10__identityEEEvT0_T1_T2_T3_T4_T6_E12temp_storage[152];
	ld.param.u64 	%rd57, [_ZN3cub18CUB_300001_SM_10006detail6reduce28DeviceReduceSingleTileKernelINS2_10policy_hubIxyN4cuda3std3__44plusIxEEE10Policy1000EN6thrust24THRUST_300001_SM_1000_NS10device_ptrIiEEPxyS9_xxNS7_10__identityEEEvT0_T1_T2_T3_T4_T6__param_0];
	ld.param.u64 	%rd60, [_ZN3cub18CUB_300001_SM_10006detail6reduce28DeviceReduceSingleTileKernelINS2_10policy_hubIxyN4cuda3std3__44plusIxEEE10Policy1000EN6thrust24THRUST_300001_SM_1000_NS10device_ptrIiEEPxyS9_xxNS7_10__identityEEEvT0_T1_T2_T3_T4_T6__param_1];
	ld.param.u64 	%rd58, [_ZN3cub18CUB_300001_SM_10006detail6reduce28DeviceReduceSingleTileKernelINS2_10policy_hubIxyN4cuda3std3__44plusIxEEE10Policy1000EN6thrust24THRUST_300001_SM_1000_NS10device_ptrIiEEPxyS9_xxNS7_10__identityEEEvT0_T1_T2_T3_T4_T6__param_2];
	ld.param.u64 	%rd59, [_ZN3cub18CUB_300001_SM_10006detail6reduce28DeviceReduceSingleTileKernelINS2_10policy_hubIxyN4cuda3std3__44plusIxEEE10Policy1000EN6thrust24THRUST_300001_SM_1000_NS10device_ptrIiEEPxyS9_xxNS7_10__identityEEEvT0_T1_T2_T3_T4_T6__param_4];
	cvta.to.global.u64 	%rd1, %rd60;
	setp.ne.s64 	%p1, %rd58, 0;
	@%p1 bra 	$L__BB9_3;
	mov.u32 	%r231, %tid.x;
	setp.ne.s32 	%p66, %r231, 0;
	@%p66 bra 	$L__BB9_51;
	st.global.u64 	[%rd1], %rd59;
	bra.uni 	$L__BB9_51;
$L__BB9_3:
	cvta.to.global.u64 	%rd2, %rd57;
	setp.gt.u64 	%p2, %rd58, 3583;
	@%p2 bra 	$L__BB9_28;
	cvt.u32.u64 	%r1, %rd58;
	mov.u32 	%r2, %tid.x;
	setp.ge.u32 	%p24, %r2, %r1;
	mov.b64 	%rd386, 0;
	mov.u32 	%r235, %r2;
	@%p24 bra 	$L__BB9_6;
	mul.wide.u32 	%rd207, %r2, 4;
	add.s64 	%rd208, %rd2, %rd207;
	ld.global.s32 	%rd386, [%rd208];
	add.s32 	%r235, %r2, 512;
$L__BB9_6:
	setp.ge.u32 	%p25, %r235, %r1;
	@%p25 bra 	$L__BB9_19;
	not.b32 	%r108, %r235;
	add.s32 	%r109, %r108, %r1;
	shr.u32 	%r110, %r109, 9;
	add.s32 	%r5, %r110, 1;
	and.b32  	%r6, %r5, 15;
	setp.lt.u32 	%p26, %r109, 7680;
	@%p26 bra 	$L__BB9_10;
	and.b32  	%r111, %r5, 16777200;
	neg.s32 	%r233, %r111;
	mul.wide.u32 	%rd210, %r235, 4;
	add.s64 	%rd211, %rd210, %rd2;
	add.s64 	%rd377, %rd211, 16384;
$L__BB9_9:
	.pragma "nounroll";
	ld.global.s32 	%rd212, [%rd377+-16384];
	add.s64 	%rd213, %rd386, %rd212;
	ld.global.s32 	%rd214, [%rd377+-14336];
	add.s64 	%rd215, %rd213, %rd214;
	ld.global.s32 	%rd216, [%rd377+-12288];
	add.s64 	%rd217, %rd215, %rd216;
	ld.global.s32 	%rd218, [%rd377+-10240];
	add.s64 	%rd219, %rd217, %rd218;
	ld.global.s32 	%rd220, [%rd377+-8192];
	add.s64 	%rd221, %rd219, %rd220;
	ld.global.s32 	%rd222, [%rd377+-6144];
	add.s64 	%rd223, %rd221, %rd222;
	ld.global.s32 	%rd224, [%rd377+-4096];
	add.s64 	%rd225, %rd223, %rd224;
	ld.global.s32 	%rd226, [%rd377+-2048];
	add.s64 	%rd227, %rd225, %rd226;
	ld.global.s32 	%rd228, [%rd377];
	add.s64 	%rd229, %rd227, %rd228;
	ld.global.s32 	%rd230, [%rd377+2048];
	add.s64 	%rd231, %rd229, %rd230;
	ld.global.s32 	%rd232, [%rd377+4096];
	add.s64 	%rd233, %rd231, %rd232;
	ld.global.s32 	%rd234, [%rd377+6144];
	add.s64 	%rd235, %rd233, %rd234;
	ld.global.s32 	%rd236, [%rd377+8192];
	add.s64 	%rd237, %rd235, %rd236;
	ld.global.s32 	%rd238, [%rd377+10240];
	add.s64 	%rd239, %rd237, %rd238;
	ld.global.s32 	%rd240, [%rd377+12288];
	add.s64 	%rd241, %rd239, %rd240;
	ld.global.s32 	%rd242, [%rd377+14336];
	add.s64 	%rd386, %rd241, %rd242;
	add.s32 	%r235, %r235, 8192;
	add.s32 	%r233, %r233, 16;
	add.s64 	%rd377, %rd377, 32768;
	setp.ne.s32 	%p27, %r233, 0;
	@%p27 bra 	$L__BB9_9;
$L__BB9_10:
	setp.eq.s32 	%p28, %r6, 0;
	@%p28 bra 	$L__BB9_19;
	and.b32  	%r13, %r5, 7;
	setp.lt.u32 	%p29, %r6, 8;
	@%p29 bra 	$L__BB9_13;
	mul.wide.s32 	%rd244, %r235, 4;
	add.s64 	%rd245, %rd2, %rd244;
	ld.global.s32 	%rd246, [%rd245];
	add.s64 	%rd247, %rd386, %rd246;
	ld.global.s32 	%rd248, [%rd245+2048];
	add.s64 	%rd249, %rd247, %rd248;
	ld.global.s32 	%rd250, [%rd245+4096];
	add.s64 	%rd251, %rd249, %rd250;
	ld.global.s32 	%rd252, [%rd245+6144];
	add.s64 	%rd253, %rd251, %rd252;
	ld.global.s32 	%rd254, [%rd245+8192];
	add.s64 	%rd255, %rd253, %rd254;
	ld.global.s32 	%rd256, [%rd245+10240];
	add.s64 	%rd257, %rd255, %rd256;
	ld.global.s32 	%rd258, [%rd245+12288];
	add.s64 	%rd259, %rd257, %rd258;
	ld.global.s32 	%rd260, [%rd245+14336];
	add.s64 	%rd386, %rd259, %rd260;
	add.s32 	%r235, %r235, 4096;
$L__BB9_13:
	setp.eq.s32 	%p30, %r13, 0;
	@%p30 bra 	$L__BB9_19;
	and.b32  	%r16, %r5, 3;
	setp.lt.u32 	%p31, %r13, 4;
	@%p31 bra 	$L__BB9_16;
	mul.wide.s32 	%rd262, %r235, 4;
	add.s64 	%rd263, %rd2, %rd262;
	ld.global.s32 	%rd264, [%rd263];
	add.s64 	%rd265, %rd386, %rd264;
	ld.global.s32 	%rd266, [%rd263+2048];
	add.s64 	%rd267, %rd265, %rd266;
	ld.global.s32 	%rd268, [%rd263+4096];
	add.s64 	%rd269, %rd267, %rd268;
	ld.global.s32 	%rd270, [%rd263+6144];
	add.s64 	%rd386, %rd269, %rd270;
	add.s32 	%r235, %r235, 2048;
$L__BB9_16:
	setp.eq.s32 	%p32, %r16, 0;
	@%p32 bra 	$L__BB9_19;
	neg.s32 	%r238, %r16;
$L__BB9_18:
	.pragma "nounroll";
	mul.wide.s32 	%rd271, %r235, 4;
	add.s64 	%rd272, %rd2, %rd271;
	ld.global.s32 	%rd273, [%rd272];
	add.s64 	%rd386, %rd386, %rd273;
	add.s32 	%r235, %r235, 512;
	add.s32 	%r238, %r238, 1;
	setp.ne.s32 	%p33, %r238, 0;
	@%p33 bra 	$L__BB9_18;
$L__BB9_19:
	setp.lt.u64 	%p34, %rd58, 512;
	@%p34 bra 	$L__BB9_24;
	// begin inline asm
	mov.u32 %r175, %laneid;
	// end inline asm
	mov.b64 	{%r177, %r182}, %rd386;
	mov.b32 	%r183, 1;
	mov.b32 	%r224, 31;
	mov.b32 	%r225, -1;
	// begin inline asm
	shfl.sync.down.b32 %r176, %r177, %r183, %r224, %r225;
	// end inline asm
	// begin inline asm
	shfl.sync.down.b32 %r181, %r182, %r183, %r224, %r225;
	// end inline asm
	mov.b64 	%rd332, {%r176, %r181};
	setp.gt.s32 	%p58, %r175, 30;
	selp.b64 	%rd333, 0, %rd332, %p58;
	add.s64 	%rd334, %rd333, %rd386;
	mov.b64 	{%r187, %r192}, %rd334;
	mov.b32 	%r193, 2;
	// begin inline asm
	shfl.sync.down.b32 %r186, %r187, %r193, %r224, %r225;
	// end inline asm
	// begin inline asm
	shfl.sync.down.b32 %r191, %r192, %r193, %r224, %r225;
	// end inline asm
	mov.b64 	%rd335, {%r186, %r191};
	setp.gt.s32 	%p59, %r175, 29;
	selp.b64 	%rd336, 0, %rd335, %p59;
	add.s64 	%rd337, %rd336, %rd334;
	mov.b64 	{%r197, %r202}, %rd337;
	mov.b32 	%r203, 4;
	// begin inline asm
	shfl.sync.down.b32 %r196, %r197, %r203, %r224, %r225;
	// end inline asm
	// begin inline asm
	shfl.sync.down.b32 %r201, %r202, %r203, %r224, %r225;
	// end inline asm
	mov.b64 	%rd338, {%r196, %r201};
	setp.gt.s32 	%p60, %r175, 27;
	selp.b64 	%rd339, 0, %rd338, %p60;
	add.s64 	%rd340, %rd339, %rd337;
	mov.b64 	{%r207, %r212}, %rd340;
	mov.b32 	%r213, 8;
	// begin inline asm
	shfl.sync.down.b32 %r206, %r207, %r213, %r224, %r225;
	// end inline asm
	// begin inline asm
	shfl.sync.down.b32 %r211, %r212, %r213, %r224, %r225;
	// end inline asm
	mov.b64 	%rd341, {%r206, %r211};
	setp.gt.s32 	%p61, %r175, 23;
	selp.b64 	%rd342, 0, %rd341, %p61;
	add.s64 	%rd343, %rd342, %rd340;
	mov.b64 	{%r217, %r222}, %rd343;
	mov.b32 	%r223, 16;
	// begin inline asm
	shfl.sync.down.b32 %r216, %r217, %r223, %r224, %r225;
	// end inline asm
	// begin inline asm
	shfl.sync.down.b32 %r221, %r222, %r223, %r224, %r225;
	// end inline asm
	mov.b64 	%rd344, {%r216, %r221};
	setp.gt.s32 	%p62, %r175, 15;
	selp.b64 	%rd345, 0, %rd344, %p62;
	add.s64 	%rd402, %rd345, %rd343;
	setp.ne.s32 	%p63, %r175, 0;
	@%p63 bra 	$L__BB9_22;
	shr.u32 	%r226, %r2, 2;
	and.b32  	%r227, %r226, 248;
	mov.u32 	%r228, _ZZN3cub18CUB_300001_SM_10006detail6reduce28DeviceReduceSingleTileKernelINS2_10policy_hubIxyN4cuda3std3__44plusIxEEE10Policy1000EN6thrust24THRUST_300001_SM_1000_NS10device_ptrIiEEPxyS9_xxNS7_10__identityEEEvT0_T1_T2_T3_T4_T6_E12temp_storage;
	add.s32 	%r229, %r228, %r227;
	st.shared.u64 	[%r229+16], %rd402;
$L__BB9_22:
	bar.sync 	0;
	setp.ne.s32 	%p64, %r2, 0;
	@%p64 bra 	$L__BB9_49;
	ld.shared.u64 	%rd346, [_ZZN3cub18CUB_300001_SM_10006detail6reduce28DeviceReduceSingleTileKernelINS2_10policy_hubIxyN4cuda3std3__44plusIxEEE10Policy1000EN6thrust24THRUST_300001_SM_1000_NS10device_ptrIiEEPxyS9_xxNS7_10__identityEEEvT0_T1_T2_T3_T4_T6_E12temp_storage+24];
	add.s64 	%rd347, %rd346, %rd402;
	ld.shared.u64 	%rd348, [_ZZN3cub18CUB_300001_SM_10006detail6reduce28DeviceReduceSingleTileKernelINS2_10policy_hubIxyN4cuda3std3__44plusIxEEE10Policy1000EN6thrust24THRUST_300001_SM_1000_NS10device_ptrIiEEPxyS9_xxNS7_10__identityEEEvT0_T1_T2_T3_T4_T6_E12temp_storage+32];
	add.s64 	%rd349, %rd347, %rd348;
	ld.shared.u64 	%rd350, [_ZZN3cub18CUB_300001_SM_10006detail6reduce28DeviceReduceSingleTileKernelINS2_10policy_hubIxyN4cuda3std3__44plusIxEEE10Policy1000EN6thrust24THRUST_300001_SM_1000_NS10device_ptrIiEEPxyS9_xxNS7_10__identityEEEvT0_T1_T2_T3_T4_T6_E12temp_storage+40];
	add.s64 	%rd351, %rd349, %rd350;
	ld.shared.u64 	%rd352, [_ZZN3cub18CUB_300001_SM_10006detail6reduce28DeviceReduceSingleTileKernelINS2_10policy_hubIxyN4cuda3std3__44plusIxEEE10Policy1000EN6thrust24THRUST_300001_SM_1000_NS10device_ptrIiEEPxyS9_xxNS7_10__identityEEEvT0_T1_T2_T3_T4_T6_E12temp_storage+48];
	add.s64 	%rd353, %rd351, %rd352;
	ld.shared.u64 	%rd354, [_ZZN3cub18CUB_300001_SM_10006detail6reduce28DeviceReduceSingleTileKernelINS2_10policy_hubIxyN4cuda3std3__44plusIxEEE10Policy1000EN6thrust24THRUST_300001_SM_1000_NS10device_ptrIiEEPxyS9_xxNS7_10__identityEEEvT0_T1_T2_T3_T4_T6_E12temp_storage+56];
	add.s64 	%rd355, %rd353, %rd354;
	ld.shared.u64 	%rd356, [_ZZN3cub18CUB_300001_SM_10006detail6reduce28DeviceReduceSingleTileKernelINS2_10policy_hubIxyN4cuda3std3__44plusIxEEE10Policy1000EN6thrust24THRUST_300001_SM_1000_NS10device_ptrIiEEPxyS9_xxNS7_10__identityEEEvT0_T1_T2_T3_T4_T6_E12temp_storage+64];
	add.s64 	%rd357, %rd355, %rd356;
	ld.shared.u64 	%rd358, [_ZZN3cub18CUB_300001_SM_10006detail6reduce28DeviceReduceSingleTileKernelINS2_10policy_hubIxyN4cuda3std3__44plusIxEEE10Policy1000EN6thrust24THRUST_300001_SM_1000_NS10device_ptrIiEEPxyS9_xxNS7_10__identityEEEvT0_T1_T2_T3_T4_T6_E12temp_storage+72];
	add.s64 	%rd359, %rd357, %rd358;
	ld.shared.u64 	%rd360, [_ZZN3cub18CUB_300001_SM_10006detail6reduce28DeviceReduceSingleTileKernelINS2_10policy_hubIxyN4cuda3std3__44plusIxEEE10Policy1000EN6thrust24THRUST_300001_SM_1000_NS10device_ptrIiEEPxyS9_xxNS7_10__identityEEEvT0_T1_T2_T3_T4_T6_E12temp_storage+80];
	add.s64 	%rd361, %rd359, %rd360;
	ld.shared.u64 	%rd362, [_ZZN3cub18CUB_300001_SM_10006detail6reduce28DeviceReduceSingleTileKernelINS2_10policy_hubIxyN4cuda3std3__44plusIxEEE10Policy1000EN6thrust24THRUST_300001_SM_1000_NS10device_ptrIiEEPxyS9_xxNS7_10__identityEEEvT0_T1_T2_T3_T4_T6_E12temp_storage+88];
	add.s64 	%rd363, %rd361, %rd362;
	ld.shared.u64 	%rd364, [_ZZN3cub18CUB_300001_SM_10006detail6reduce28DeviceReduceSingleTileKernelINS2_10policy_hubIxyN4cuda3std3__44plusIxEEE10Policy1000EN6thrust24THRUST_300001_SM_1000_NS10device_ptrIiEEPxyS9_xxNS7_10__identityEEEvT0_T1_T2_T3_T4_T6_E12temp_storage+96];
	add.s64 	%rd365, %rd363, %rd364;
	ld.shared.u64 	%rd366, [_ZZN3cub18CUB_300001_SM_10006detail6reduce28DeviceReduceSingleTileKernelINS2_10policy_hubIxyN4cuda3std3__44plusIxEEE10Policy1000EN6thrust24THRUST_300001_SM_1000_NS10device_ptrIiEEPxyS9_xxNS7_10__identityEEEvT0_T1_T2_T3_T4_T6_E12temp_storage+104];
	add.s64 	%rd367, %rd365, %rd366;
	ld.shared.u64 	%rd368, [_ZZN3cub18CUB_300001_SM_10006detail6reduce28DeviceReduceSingleTileKernelINS2_10policy_hubIxyN4cuda3std3__44plusIxEEE10Policy1000EN6thrust24THRUST_300001_SM_1000_NS10device_ptrIiEEPxyS9_xxNS7_10__identityEEEvT0_T1_T2_T3_T4_T6_E12temp_storage+112];
	add.s64 	%rd369, %rd367, %rd368;
	ld.shared.u64 	%rd370, [_ZZN3cub18CUB_300001_SM_10006detail6reduce28DeviceReduceSingleTileKernelINS2_10policy_hubIxyN4cuda3std3__44plusIxEEE10Policy1000EN6thrust24THRUST_300001_SM_1000_NS10device_ptrIiEEPxyS9_xxNS7_10__identityEEEvT0_T1_T2_T3_T4_T6_E12temp_storage+120];
	add.s64 	%rd371, %rd369, %rd370;
	ld.shared.u64 	%rd372, [_ZZN3cub18CUB_300001_SM_10006detail6reduce28DeviceReduceSingleTileKernelINS2_10policy_hubIxyN4cuda3std3__44plusIxEEE10Policy1000EN6thrust24THRUST_300001_SM_1000_NS10device_ptrIiEEPxyS9_xxNS7_10__identityEEEvT0_T1_T2_T3_T4_T6_E12temp_storage+128];
	add.s64 	%rd373, %rd371, %rd372;
	ld.shared.u64 	%rd374, [_ZZN3cub18CUB_300001_SM_10006detail6reduce28DeviceReduceSingleTileKernelINS2_10policy_hubIxyN4cuda3std3__44plusIxEEE10Policy1000EN6thrust24THRUST_300001_SM_1000_NS10device_ptrIiEEPxyS9_xxNS7_10__identityEEEvT0_T1_T2_T3_T4_T6_E12temp_storage+136];
	add.s64 	%rd402, %rd373, %rd374;
	bra.uni 	$L__BB9_49;
$L__BB9_24:
	// begin inline asm
	mov.u32 %r112, %laneid;
	// end inline asm
	and.b32  	%r163, %r2, 992;
	add.s32 	%r164, %r163, 32;
	setp.gt.u32 	%p35, %r164, %r1;
	not.b32 	%r165, %r163;
	add.s32 	%r166, %r1, %r165;
	selp.b32 	%r161, %r166, 31, %p35;
	mov.b64 	{%r114, %r119}, %rd386;
	mov.b32 	%r120, 1;
	mov.b32 	%r162, -1;
	// begin inline asm
	shfl.sync.down.b32 %r113, %r114, %r120, %r161, %r162;
	// end inline asm
	// begin inline asm
	shfl.sync.down.b32 %r118, %r119, %r120, %r161, %r162;
	// end inline asm
	mov.b64 	%rd274, {%r113, %r118};
	setp.lt.s32 	%p36, %r112, %r161;
	selp.b64 	%rd275, %rd274, 0, %p36;
	add.s64 	%rd276, %rd275, %rd386;
	mov.b64 	{%r124, %r129}, %rd276;
	mov.b32 	%r130, 2;
	// begin inline asm
	shfl.sync.down.b32 %r123, %r124, %r130, %r161, %r162;
	// end inline asm
	// begin inline asm
	shfl.sync.down.b32 %r128, %r129, %r130, %r161, %r162;
	// end inline asm
	mov.b64 	%rd277, {%r123, %r128};
	add.s32 	%r167, %r112, 2;
	setp.gt.s32 	%p37, %r167, %r161;
	selp.b64 	%rd278, 0, %rd277, %p37;
	add.s64 	%rd279, %rd278, %rd276;
	mov.b64 	{%r134, %r139}, %rd279;
	mov.b32 	%r140, 4;
	// begin inline asm
	shfl.sync.down.b32 %r133, %r134, %r140, %r161, %r162;
	// end inline asm
	// begin inline asm
	shfl.sync.down.b32 %r138, %r139, %r140, %r161, %r162;
	// end inline asm
	mov.b64 	%rd280, {%r133, %r138};
	add.s32 	%r168, %r112, 4;
	setp.gt.s32 	%p38, %r168, %r161;
	selp.b64 	%rd281, 0, %rd280, %p38;
	add.s64 	%rd282, %rd281, %rd279;
	mov.b64 	{%r144, %r149}, %rd282;
	mov.b32 	%r150, 8;
	// begin inline asm
	shfl.sync.down.b32 %r143, %r144, %r150, %r161, %r162;
	// end inline asm
	// begin inline asm
	shfl.sync.down.b32 %r148, %r149, %r150, %r161, %r162;
	// end inline asm
	mov.b64 	%rd283, {%r143, %r148};
	add.s32 	%r169, %r112, 8;
	setp.gt.s32 	%p39, %r169, %r161;
	selp.b64 	%rd284, 0, %rd283, %p39;
	add.s64 	%rd285, %rd284, %rd282;
	mov.b64 	{%r154, %r159}, %rd285;
	mov.b32 	%r160, 16;
	// begin inline asm
	shfl.sync.down.b32 %r153, %r154, %r160, %r161, %r162;
	// end inline asm
	// begin inline asm
	shfl.sync.down.b32 %r158, %r159, %r160, %r161, %r162;
	// end inline asm
	mov.b64 	%rd286, {%r153, %r158};
	add.s32 	%r170, %r112, 16;
	setp.gt.s32 	%p40, %r170, %r161;
	selp.b64 	%rd287, 0, %rd286, %p40;
	add.s64 	%rd402, %rd287, %rd285;
	setp.ne.s32 	%p41, %r112, 0;
	@%p41 bra 	$L__BB9_26;
	shr.u32 	%r171, %r2, 2;
	and.b32  	%r172, %r171, 248;
	mov.u32 	%r173, _ZZN3cub18CUB_300001_SM_10006detail6reduce28DeviceReduceSingleTileKernelINS2_10policy_hubIxyN4cuda3std3__44plusIxEEE10Policy1000EN6thrust24THRUST_300001_SM_1000_NS10device_ptrIiEEPxyS9_xxNS7_10__identityEEEvT0_T1_T2_T3_T4_T6_E12temp_storage;
	add.s32 	%r174, %r173, %r172;
	st.shared.u64 	[%r174+16], %rd402;
$L__BB9_26:
	bar.sync 	0;
	setp.ne.s32 	%p42, %r2, 0;
	@%p42 bra 	$L__BB9_49;
	setp.gt.u64 	%p43, %rd58, 32;
	ld.shared.u64 	%rd288, [_ZZN3cub18CUB_300001_SM_10006detail6reduce28DeviceReduceSingleTileKernelINS2_10policy_hubIxyN4cuda3std3__44plusIxEEE10Policy1000EN6thrust24THRUST_300001_SM_1000_NS10device_ptrIiEEPxyS9_xxNS7_10__identityEEEvT0_T1_T2_T3_T4_T6_E12temp_storage+24];
	selp.b64 	%rd289, %rd288, 0, %p43;
	add.s64 	%rd290, %rd289, %rd402;
	setp.gt.u64 	%p44, %rd58, 64;
	ld.shared.u64 	%rd291, [_ZZN3cub18CUB_300001_SM_10006detail6reduce28DeviceReduceSingleTileKernelINS2_10policy_hubIxyN4cuda3std3__44plusIxEEE10Policy1000EN6thrust24THRUST_300001_SM_1000_NS10device_ptrIiEEPxyS9_xxNS7_10__identityEEEvT0_T1_T2_T3_T4_T6_E12temp_storage+32];
	selp.b64 	%rd292, %rd291, 0, %p44;
	add.s64 	%rd293, %rd290, %rd292;
	setp.gt.u64 	%p45, %rd58, 96;
	ld.shared.u64 	%rd294, [_ZZN3cub18CUB_300001_SM_10006detail6reduce28DeviceReduceSingleTileKernelINS2_10policy_hubIxyN4cuda3std3__44plusIxEEE10Policy1000EN6thrust24THRUST_300001_SM_1000_NS10device_ptrIiEEPxyS9_xxNS7_10__identityEEEvT0_T1_T2_T3_T4_T6_E12temp_storage+40];
	selp.b64 	%rd295, %rd294, 0, %p45;
	add.s64 	%rd296, %rd293, %rd295;
	setp.gt.u64 	%p46, %rd58, 128;
	ld.shared.u64 	%rd297, [_ZZN3cub18CUB_300001_SM_10006detail6reduce28DeviceReduceSingleTileKernelINS2_10policy_hubIxyN4cuda3std3__44plusIxEEE10Policy1000EN6thrust24THRUST_300001_SM_1000_NS10device_ptrIiEEPxyS9_xxNS7_10__identityEEEvT0_T1_T2_T3_T4_T6_E12temp_storage+48];
	selp.b64 	%rd298, %rd297, 0, %p46;
	add.s64 	%rd299, %rd296, %rd298;
	setp.gt.u64 	%p47, %rd58, 160;
	ld.shared.u64 	%rd300, [_ZZN3cub18CUB_300001_SM_10006detail6reduce28DeviceReduceSingleTileKernelINS2_10policy_hubIxyN4cuda3std3__44plusIxEEE10Policy1000EN6thrust24THRUST_300001_SM_1000_NS10device_ptrIiEEPxyS9_xxNS7_10__identityEEEvT0_T1_T2_T3_T4_T6_E12temp_storage+56];
	selp.b64 	%rd301, %rd300, 0, %p47;
	add.s64 	%rd302, %rd299, %rd301;
	setp.gt.u64 	%p48, %rd58, 192;
	ld.shared.u64 	%rd303, [_ZZN3cub18CUB_300001_SM_10006detail6reduce28DeviceReduceSingleTileKernelINS2_10policy_hubIxyN4cuda3std3__44plusIxEEE10Policy1000EN6thrust24THRUST_300001_SM_1000_NS10device_ptrIiEEPxyS9_xxNS7_10__identityEEEvT0_T1_T2_T3_T4_T6_E12temp_storage+64];
	selp.b64 	%rd304, %rd303, 0, %p48;
	add.s64 	%rd305, %rd302, %rd304;
	setp.gt.u64 	%p49, %rd58, 224;
	ld.shared.u64 	%rd306, [_ZZN3cub18CUB_300001_SM_10006detail6reduce28DeviceReduceSingleTileKernelINS2_10policy_hubIxyN4cuda3std3__44plusIxEEE10Policy1000EN6thrust24THRUST_300001_SM_1000_NS10device_ptrIiEEPxyS9_xxNS7_10__identityEEEvT0_T1_T2_T3_T4_T6_E12temp_storage+72];
	selp.b64 	%rd307, %rd306, 0, %p49;
	add.s64 	%rd308, %rd305, %rd307;
	setp.gt.u64 	%p50, %rd58, 256;
	ld.shared.u64 	%rd309, [_ZZN3cub18CUB_300001_SM_10006detail6reduce28DeviceReduceSingleTileKernelINS2_10policy_hubIxyN4cuda3std3__44plusIxEEE10Policy1000EN6thrust24THRUST_300001_SM_1000_NS10device_ptrIiEEPxyS9_xxNS7_10__identityEEEvT0_T1_T2_T3_T4_T6_E12temp_storage+80];
	selp.b64 	%rd310, %rd309, 0, %p50;
	add.s64 	%rd311, %rd308, %rd310;
	setp.gt.u64 	%p51, %rd58, 288;
	ld.shared.u64 	%rd312, [_ZZN3cub18CUB_300001_SM_10006detail6reduce28DeviceReduceSingleTileKernelINS2_10policy_hubIxyN4cuda3std3__44plusIxEEE10Policy1000EN6thrust24THRUST_300001_SM_1000_NS10device_ptrIiEEPxyS9_xxNS7_10__identityEEEvT0_T1_T2_T3_T4_T6_E12temp_storage+88];
	selp.b64 	%rd313, %rd312, 0, %p51;
	add.s64 	%rd314, %rd311, %rd313;
	setp.gt.u64 	%p52, %rd58, 320;
	ld.shared.u64 	%rd315, [_ZZN3cub18CUB_300001_SM_10006detail6reduce28DeviceReduceSingleTileKernelINS2_10policy_hubIxyN4cuda3std3__44plusIxEEE10Policy1000EN6thrust24THRUST_300001_SM_1000_NS10device_ptrIiEEPxyS9_xxNS7_10__identityEEEvT0_T1_T2_T3_T4_T6_E12temp_storage+96];
	selp.b64 	%rd316, %rd315, 0, %p52;
	add.s64 	%rd317, %rd314, %rd316;
	setp.gt.u64 	%p53, %rd58, 352;
	ld.shared.u64 	%rd318, [_ZZN3cub18CUB_300001_SM_10006detail6reduce28DeviceReduceSingleTileKernelINS2_10policy_hubIxyN4cuda3std3__44plusIxEEE10Policy1000EN6thrust24THRUST_300001_SM_1000_NS10device_ptrIiEEPxyS9_xxNS7_10__identityEEEvT0_T1_T2_T3_T4_T6_E12temp_storage+104];
	selp.b64 	%rd319, %rd318, 0, %p53;
	add.s64 	%rd320, %rd317, %rd319;
	setp.gt.u64 	%p54, %rd58, 384;
	ld.shared.u64 	%rd321, [_ZZN3cub18CUB_300001_SM_10006detail6reduce28DeviceReduceSingleTileKernelINS2_10policy_hubIxyN4cuda3std3__44plusIxEEE10Policy1000EN6thrust24THRUST_300001_SM_1000_NS10device_ptrIiEEPxyS9_xxNS7_10__identityEEEvT0_T1_T2_T3_T4_T6_E12temp_storage+112];
	selp.b64 	%rd322, %rd321, 0, %p54;
	add.s64 	%rd323, %rd320, %rd322;
	setp.gt.u64 	%p55, %rd58, 416;
	ld.shared.u64 	%rd324, [_ZZN3cub18CUB_300001_SM_10006detail6reduce28DeviceReduceSingleTileKernelINS2_10policy_hubIxyN4cuda3std3__44plusIxEEE10Policy1000EN6thrust24THRUST_300001_SM_1000_NS10device_ptrIiEEPxyS9_xxNS7_10__identityEEEvT0_T1_T2_T3_T4_T6_E12temp_storage+120];
	selp.b64 	%rd325, %rd324, 0, %p55;
	add.s64 	%rd326, %rd323, %rd325;
	setp.gt.u64 	%p56, %rd58, 448;
	ld.shared.u64 	%rd327, [_ZZN3cub18CUB_300001_SM_10006detail6reduce28DeviceReduceSingleTileKernelINS2_10policy_hubIxyN4cuda3std3__44plusIxEEE10Policy1000EN6thrust24THRUST_300001_SM_1000_NS10device_ptrIiEEPxyS9_xxNS7_10__identityEEEvT0_T1_T2_T3_T4_T6_E12temp_storage+128];
	selp.b64 	%rd328, %rd327, 0, %p56;
	add.s64 	%rd329, %rd326, %rd328;
	setp.gt.u64 	%p57, %rd58, 480;
	ld.shared.u64 	%rd330, [_ZZN3cub18CUB_300001_SM_10006detail6reduce28DeviceReduceSingleTileKernelINS2_10policy_hubIxyN4cuda3std3__44plusIxEEE10Policy1000EN6thrust24THRUST_300001_SM_1000_NS10device_ptrIiEEPxyS9_xxNS7_10__identityEEEvT0_T1_T2_T3_T4_T6_E12temp_storage+136];
	selp.b64 	%rd331, %rd330, 0, %p57;
	add.s64 	%rd402, %rd329, %rd331;
	bra.uni 	$L__BB9_49;
$L__BB9_28:
	mov.u32 	%r24, %tid.x;
	cvt.u64.u32 	%rd25, %r24;
	mul.wide.u32 	%rd62, %r24, 4;
	add.s64 	%rd26, %rd2, %rd62;
	ld.global.s32 	%rd63, [%rd26];
	ld.global.s32 	%rd64, [%rd26+2048];
	ld.global.s32 	%rd65, [%rd26+4096];
	ld.global.s32 	%rd66, [%rd26+6144];
	ld.global.s32 	%rd67, [%rd26+8192];
	ld.global.s32 	%rd68, [%rd26+10240];
	ld.global.s32 	%rd69, [%rd26+12288];
	add.s64 	%rd70, %rd64, %rd63;
	add.s64 	%rd71, %rd70, %rd65;
	add.s64 	%rd72, %rd71, %rd66;
	add.s64 	%rd73, %rd72, %rd67;
	add.s64 	%rd74, %rd73, %rd68;
	add.s64 	%rd401, %rd74, %rd69;
	add.s64 	%rd28, %rd58, -3584;
	setp.lt.u64 	%p3, %rd28, 3584;
	mov.b64 	%rd390, 3584;
	@%p3 bra 	$L__BB9_32;
	mov.b64 	%rd390, 3584;
$L__BB9_30:
	shl.b64 	%rd76, %rd390, 2;
	add.s64 	%rd77, %rd26, %rd76;
	ld.global.s32 	%rd78, [%rd77];
	ld.global.s32 	%rd79, [%rd77+2048];
	ld.global.s32 	%rd80, [%rd77+4096];
	ld.global.s32 	%rd81, [%rd77+6144];
	ld.global.s32 	%rd82, [%rd77+8192];
	ld.global.s32 	%rd83, [%rd77+10240];
	ld.global.s32 	%rd84, [%rd77+12288];
	add.s64 	%rd85, %rd401, %rd78;
	add.s64 	%rd86, %rd85, %rd79;
	add.s64 	%rd87, %rd86, %rd80;
	add.s64 	%rd88, %rd87, %rd81;
	add.s64 	%rd89, %rd88, %rd82;
	add.s64 	%rd90, %rd89, %rd83;
	add.s64 	%rd401, %rd90, %rd84;
	sub.s64 	%rd91, %rd58, %rd390;
	setp.lt.u64 	%p4, %rd91, 3584;
	@%p4 bra 	$L__BB9_45;
	add.s64 	%rd390, %rd390, 3584;
	setp.le.u64 	%p5, %rd390, %rd28;
	@%p5 bra 	$L__BB9_30;
$L__BB9_32:
	setp.le.u64 	%p6, %rd58, %rd390;
	cvt.u32.u64 	%r42, %rd390;
	cvt.u32.u64 	%r43, %rd58;
	sub.s32 	%r44, %r43, %r42;
	setp.ge.s32 	%p7, %r24, %r44;
	or.pred  	%p8, %p6, %p7;
	@%p8 bra 	$L__BB9_45;
	not.b32 	%r47, %r24;
	add.s32 	%r48, %r47, %r43;
	sub.s32 	%r50, %r48, %r42;
	shr.u32 	%r51, %r50, 9;
	add.s32 	%r25, %r51, 1;
	and.b32  	%r26, %r25, 15;
	setp.lt.u32 	%p9, %r50, 7680;
	mov.u32 	%r242, %r24;
	@%p9 bra 	$L__BB9_36;
	and.b32  	%r52, %r25, 16777200;
	neg.s32 	%r240, %r52;
	add.s64 	%rd93, %rd390, %rd25;
	shl.b64 	%rd94, %rd93, 2;
	add.s64 	%rd95, %rd94, %rd2;
	add.s64 	%rd391, %rd95, 16384;
	mov.u32 	%r242, %r24;
$L__BB9_35:
	.pragma "nounroll";
	ld.global.s32 	%rd96, [%rd391+-16384];
	add.s64 	%rd97, %rd401, %rd96;
	ld.global.s32 	%rd98, [%rd391+-14336];
	add.s64 	%rd99, %rd97, %rd98;
	ld.global.s32 	%rd100, [%rd391+-12288];
	add.s64 	%rd101, %rd99, %rd100;
	ld.global.s32 	%rd102, [%rd391+-10240];
	add.s64 	%rd103, %rd101, %rd102;
	ld.global.s32 	%rd104, [%rd391+-8192];
	add.s64 	%rd105, %rd103, %rd104;
	ld.global.s32 	%rd106, [%rd391+-6144];
	add.s64 	%rd107, %rd105, %rd106;
	ld.global.s32 	%rd108, [%rd391+-4096];
	add.s64 	%rd109, %rd107, %rd108;
	ld.global.s32 	%rd110, [%rd391+-2048];
	add.s64 	%rd111, %rd109, %rd110;
	ld.global.s32 	%rd112, [%rd391];
	add.s64 	%rd113, %rd111, %rd112;
	ld.global.s32 	%rd114, [%rd391+2048];
	add.s64 	%rd115, %rd113, %rd114;
	ld.global.s32 	%rd116, [%rd391+4096];
	add.s64 	%rd117, %rd115, %rd116;
	ld.global.s32 	%rd118, [%rd391+6144];
	add.s64 	%rd119, %rd117, %rd118;
	ld.global.s32 	%rd120, [%rd391+8192];
	add.s64 	%rd121, %rd119, %rd120;
	ld.global.s32 	%rd122, [%rd391+10240];
	add.s64 	%rd123, %rd121, %rd122;
	ld.global.s32 	%rd124, [%rd391+12288];
	add.s64 	%rd125, %rd123, %rd124;
	ld.global.s32 	%rd126, [%rd391+14336];
	add.s64 	%rd401, %rd125, %rd126;
	add.s32 	%r242, %r242, 8192;
	add.s32 	%r240, %r240, 16;
	add.s64 	%rd391, %rd391, 32768;
	setp.ne.s32 	%p10, %r240, 0;
	@%p10 bra 	$L__BB9_35;
$L__BB9_36:
	setp.eq.s32 	%p11, %r26, 0;
	@%p11 bra 	$L__BB9_45;
	and.b32  	%r33, %r25, 7;
	setp.lt.u32 	%p12, %r26, 8;
	@%p12 bra 	$L__BB9_39;
	cvt.u64.u32 	%rd128, %r242;
	add.s64 	%rd129, %rd390, %rd128;
	shl.b64 	%rd130, %rd129, 2;
	add.s64 	%rd131, %rd2, %rd130;
	ld.global.s32 	%rd132, [%rd131];
	add.s64 	%rd133, %rd401, %rd132;
	ld.global.s32 	%rd134, [%rd131+2048];
	add.s64 	%rd135, %rd133, %rd134;
	ld.global.s32 	%rd136, [%rd131+4096];
	add.s64 	%rd137, %rd135, %rd136;
	ld.global.s32 	%rd138, [%rd131+6144];
	add.s64 	%rd139, %rd137, %rd138;
	ld.global.s32 	%rd140, [%rd131+8192];
	add.s64 	%rd141, %rd139, %rd140;
	ld.global.s32 	%rd142, [%rd131+10240];
	add.s64 	%rd143, %rd141, %rd142;
	ld.global.s32 	%rd144, [%rd131+12288];
	add.s64 	%rd145, %rd143, %rd144;
	ld.global.s32 	%rd146, [%rd131+14336];
	add.s64 	%rd401, %rd145, %rd146;
	add.s32 	%r242, %r242, 4096;
$L__BB9_39:
	setp.eq.s32 	%p13, %r33, 0;
	@%p13 bra 	$L__BB9_45;
	and.b32  	%r36, %r25, 3;
	setp.lt.u32 	%p14, %r33, 4;
	@%p14 bra 	$L__BB9_42;
	cvt.u64.u32 	%rd148, %r242;
	add.s64 	%rd149, %rd390, %rd148;
	shl.b64 	%rd150, %rd149, 2;
	add.s64 	%rd151, %rd2, %rd150;
	ld.global.s32 	%rd152, [%rd151];
	add.s64 	%rd153, %rd401, %rd152;
	ld.global.s32 	%rd154, [%rd151+2048];
	add.s64 	%rd155, %rd153, %rd154;
	ld.global.s32 	%rd156, [%rd151+4096];
	add.s64 	%rd157, %rd155, %rd156;
	ld.global.s32 	%rd158, [%rd151+6144];
	add.s64 	%rd401, %rd157, %rd158;
	add.s32 	%r242, %r242, 2048;
$L__BB9_42:
	setp.eq.s32 	%p15, %r36, 0;
	@%p15 bra 	$L__BB9_45;
	cvt.u64.u32 	%rd159, %r242;
	add.s64 	%rd160, %rd390, %rd159;
	shl.b64 	%rd161, %rd160, 2;
	add.s64 	%rd399, %rd2, %rd161;
	neg.s32 	%r245, %r36;
$L__BB9_44:
	.pragma "nounroll";
	ld.global.s32 	%rd162, [%rd399];
	add.s64 	%rd401, %rd401, %rd162;
	add.s64 	%rd399, %rd399, 2048;
	add.s32 	%r245, %r245, 1;
	setp.ne.s32 	%p16, %r245, 0;
	@%p16 bra 	$L__BB9_44;
$L__BB9_45:
	// begin inline asm
	mov.u32 %r53, %laneid;
	// end inline asm
	mov.b64 	{%r55, %r60}, %rd401;
	mov.b32 	%r61, 1;
	mov.b32 	%r102, 31;
	mov.b32 	%r103, -1;
	// begin inline asm
	shfl.sync.down.b32 %r54, %r55, %r61, %r102, %r103;
	// end inline asm
	// begin inline asm
	shfl.sync.down.b32 %r59, %r60, %r61, %r102, %r103;
	// end inline asm
	mov.b64 	%rd163, {%r54, %r59};
	setp.gt.s32 	%p17, %r53, 30;
	selp.b64 	%rd164, 0, %rd163, %p17;
	add.s64 	%rd165, %rd164, %rd401;
	mov.b64 	{%r65, %r70}, %rd165;
	mov.b32 	%r71, 2;
	// begin inline asm
	shfl.sync.down.b32 %r64, %r65, %r71, %r102, %r103;
	// end inline asm
	// begin inline asm
	shfl.sync.down.b32 %r69, %r70, %r71, %r102, %r103;
	// end inline asm
	mov.b64 	%rd166, {%r64, %r69};
	setp.gt.s32 	%p18, %r53, 29;
	selp.b64 	%rd167, 0, %rd166, %p18;
	add.s64 	%rd168, %rd167, %rd165;
	mov.b64 	{%r75, %r80}, %rd168;
	mov.b32 	%r81, 4;
	// begin inline asm
	shfl.sync.down.b32 %r74, %r75, %r81, %r102, %r103;
	// end inline asm
	// begin inline asm
	shfl.sync.down.b32 %r79, %r80, %r81, %r102, %r103;
	// end inline asm
	mov.b64 	%rd169, {%r74, %r79};
	setp.gt.s32 	%p19, %r53, 27;
	selp.b64 	%rd170, 0, %rd169, %p19;
	add.s64 	%rd171, %rd170, %rd168;
	mov.b64 	{%r85, %r90}, %rd171;
	mov.b32 	%r91, 8;
	// begin inline asm
	shfl.sync.down.b32 %r84, %r85, %r91, %r102, %r103;
	// end inline asm
	// begin inline asm
	shfl.sync.down.b32 %r89, %r90, %r91, %r102, %r103;
	// end inline asm
	mov.b64 	%rd172, {%r84, %r89};
	setp.gt.s32 	%p20, %r53, 23;
	selp.b64 	%rd173, 0, %rd172, %p20;
	add.s64 	%rd174, %rd173, %rd171;
	mov.b64 	{%r95, %r100}, %rd174;
	mov.b32 	%r101, 16;
	// begin inline asm
	shfl.sync.down.b32 %r94, %r95, %r101, %r102, %r103;
	// end inline asm
	// begin inline asm
	shfl.sync.down.b32 %r99, %r100, %r101, %r102, %r103;
	// end inline asm
	mov.b64 	%rd175, {%r94, %r99};
	setp.gt.s32 	%p21, %r53, 15;
	selp.b64 	%rd176, 0, %rd175, %p21;
	add.s64 	%rd402, %rd176, %rd174;
	setp.ne.s32 	%p22, %r53, 0;
	@%p22 bra 	$L__BB9_47;
	shr.u32 	%r104, %r24, 2;
	and.b32  	%r105, %r104, 248;
	mov.u32 	%r106, _ZZN3cub18CUB_300001_SM_10006detail6reduce28DeviceReduceSingleTileKernelINS2_10policy_hubIxyN4cuda3std3__44plusIxEEE10Policy1000EN6thrust24THRUST_300001_SM_1000_NS10device_ptrIiEEPxyS9_xxNS7_10__identityEEEvT0_T1_T2_T3_T4_T6_E12temp_storage;
	add.s32 	%r107, %r106, %r105;
	st.shared.u64 	[%r107+16], %rd402;
$L__BB9_47:
	bar.sync 	0;
	setp.ne.s32 	%p23, %r24, 0;
	@%p23 bra 	$L__BB9_49;
	ld.shared.u64 	%rd177, [_ZZN3cub18CUB_300001_SM_10006detail6reduce28DeviceReduceSingleTileKernelINS2_10policy_hubIxyN4cuda3std3__44plusIxEEE10Policy1000EN6thrust24THRUST_300001_SM_1000_NS10device_ptrIiEEPxyS9_xxNS7_10__identityEEEvT0_T1_T2_T3_T4_T6_E12temp_storage+24];
	add.s64 	%rd178, %rd177, %rd402;
	ld.shared.u64 	%rd179, [_ZZN3cub18CUB_300001_SM_10006detail6reduce28DeviceReduceSingleTileKernelINS2_10policy_hubIxyN4cuda3std3__44plusIxEEE10Policy1000EN6thrust24THRUST_300001_SM_1000_NS10device_ptrIiEEPxyS9_xxNS7_10__identityEEEvT0_T1_T2_T3_T4_T6_E12temp_storage+32];
	add.s64 	%rd180, %rd178, %rd179;
	ld.shared.u64 	%rd181, [_ZZN3cub18CUB_300001_SM_10006detail6reduce28DeviceReduceSingleTileKernelINS2_10policy_hubIxyN4cuda3std3__44plusIxEEE10Policy1000EN6thrust24THRUST_300001_SM_1000_NS10device_ptrIiEEPxyS9_xxNS7_10__identityEEEvT0_T1_T2_T3_T4_T6_E12temp_storage+40];
	add.s64 	%rd182, %rd180, %rd181;
	ld.shared.u64 	%rd183, [_ZZN3cub18CUB_300001_SM_10006detail6reduce28DeviceReduceSingleTileKernelINS2_10policy_hubIxyN4cuda3std3__44plusIxEEE10Policy1000EN6thrust24THRUST_300001_SM_1000_NS10device_ptrIiEEPxyS9_xxNS7_10__identityEEEvT0_T1_T2_T3_T4_T6_E12temp_storage+48];
	add.s64 	%rd184, %rd182, %rd183;
	ld.shared.u64 	%rd185, [_ZZN3cub18CUB_300001_SM_10006detail6reduce28DeviceReduceSingleTileKernelINS2_10policy_hubIxyN4cuda3std3__44plusIxEEE10Policy1000EN6thrust24THRUST_300001_SM_1000_NS10device_ptrIiEEPxyS9_xxNS7_10__identityEEEvT0_T1_T2_T3_T4_T6_E12temp_storage+56];
	add.s64 	%rd186, %rd184, %rd185;
	ld.shared.u64 	%rd187, [_ZZN3cub18CUB_300001_SM_10006detail6reduce28DeviceReduceSingleTileKernelINS2_10policy_hubIxyN4cuda3std3__44plusIxEEE10Policy1000EN6thrust24THRUST_300001_SM_1000_NS10device_ptrIiEEPxyS9_xxNS7_10__identityEEEvT0_T1_T2_T3_T4_T6_E12temp_storage+64];
	add.s64 	%rd188, %rd186, %rd187;
	ld.shared.u64 	%rd189, [_ZZN3cub18CUB_300001_SM_10006detail6reduce28DeviceReduceSingleTileKernelINS2_10policy_hubIxyN4cuda3std3__44plusIxEEE10Policy1000EN6thrust24THRUST_300001_SM_1000_NS10device_ptrIiEEPxyS9_xxNS7_10__identityEEEvT0_T1_T2_T3_T4_T6_E12temp_storage+72];
	add.s64 	%rd190, %rd188, %rd189;
	ld.shared.u64 	%rd191, [_ZZN3cub18CUB_300001_SM_10006detail6reduce28DeviceReduceSingleTileKernelINS2_10policy_hubIxyN4cuda3std3__44plusIxEEE10Policy1000EN6thrust24THRUST_300001_SM_1000_NS10device_ptrIiEEPxyS9_xxNS7_10__identityEEEvT0_T1_T2_T3_T4_T6_E12temp_storage+80];
	add.s64 	%rd192, %rd190, %rd191;
	ld.shared.u64 	%rd193, [_ZZN3cub18CUB_300001_SM_10006detail6reduce28DeviceReduceSingleTileKernelINS2_10policy_hubIxyN4cuda3std3__44plusIxEEE10Policy1000EN6thrust24THRUST_300001_SM_1000_NS10device_ptrIiEEPxyS9_xxNS7_10__identityEEEvT0_T1_T2_T3_T4_T6_E12temp_storage+88];
	add.s64 	%rd194, %rd192, %rd193;
	ld.shared.u64 	%rd195, [_ZZN3cub18CUB_300001_SM_10006detail6reduce28DeviceReduceSingleTileKernelINS2_10policy_hubIxyN4cuda3std3__44plusIxEEE10Policy1000EN6thrust24THRUST_300001_SM_1000_NS10device_ptrIiEEPxyS9_xxNS7_10__identityEEEvT0_T1_T2_T3_T4_T6_E12temp_storage+96];
	add.s64 	%rd196, %rd194, %rd195;
	ld.shared.u64 	%rd197, [_ZZN3cub18CUB_300001_SM_10006detail6reduce28DeviceReduceSingleTileKernelINS2_10policy_hubIxyN4cuda3std3__44plusIxEEE10Policy1000EN6thrust24THRUST_300001_SM_1000_NS10device_ptrIiEEPxyS9_xxNS7_10__identityEEEvT0_T1_T2_T3_T4_T6_E12temp_storage+104];
	add.s64 	%rd198, %rd196, %rd197;
	ld.shared.u64 	%rd199, [_ZZN3cub18CUB_300001_SM_10006detail6reduce28DeviceReduceSingleTileKernelINS2_10policy_hubIxyN4cuda3std3__44plusIxEEE10Policy1000EN6thrust24THRUST_300001_SM_1000_NS10device_ptrIiEEPxyS9_xxNS7_10__identityEEEvT0_T1_T2_T3_T4_T6_E12temp_storage+112];
	add.s64 	%rd200, %rd198, %rd199;
	ld.shared.u64 	%rd201, [_ZZN3cub18CUB_300001_SM_10006detail6reduce28DeviceReduceSingleTileKernelINS2_10policy_hubIxyN4cuda3std3__44plusIxEEE10Policy1000EN6thrust24THRUST_300001_SM_1000_NS10device_ptrIiEEPxyS9_xxNS7_10__identityEEEvT0_T1_T2_T3_T4_T6_E12temp_storage+120];
	add.s64 	%rd202, %rd200, %rd201;
	ld.shared.u64 	%rd203, [_ZZN3cub18CUB_300001_SM_10006detail6reduce28DeviceReduceSingleTileKernelINS2_10policy_hubIxyN4cuda3std3__44plusIxEEE10Policy1000EN6thrust24THRUST_300001_SM_1000_NS10device_ptrIiEEPxyS9_xxNS7_10__identityEEEvT0_T1_T2_T3_T4_T6_E12temp_storage+128];
	add.s64 	%rd204, %rd202, %rd203;
	ld.shared.u64 	%rd205, [_ZZN3cub18CUB_300001_SM_10006detail6reduce28DeviceReduceSingleTileKernelINS2_10policy_hubIxyN4cuda3std3__44plusIxEEE10Policy1000EN6thrust24THRUST_300001_SM_1000_NS10device_ptrIiEEPxyS9_xxNS7_10__identityEEEvT0_T1_T2_T3_T4_T6_E12temp_storage+136];
	add.s64 	%rd402, %rd204, %rd205;
$L__BB9_49:
	mov.u32 	%r230, %tid.x;
	setp.ne.s32 	%p65, %r230, 0;
	@%p65 bra 	$L__BB9_51;
	add.s64 	%rd375, %rd402, %rd59;
	st.global.u64 	[%rd1], %rd375;
$L__BB9_51:
	ret;

}
	// .globl	_ZN3cub18CUB_300001_SM_10006detail6reduce18DeviceReduceKernelINS2_10policy_hubIxyN4cuda3std3__44plusIxEEE10Policy1000EN6thrust24THRUST_300001_SM_1000_NS10device_ptrIiEEyS9_xNS7_10__identityEEEvT0_PT3_T1_NS0_13GridEvenShareISK_EET2_T4_
.visible .entry _ZN3cub18CUB_300001_SM_10006detail6reduce18DeviceReduceKernelINS2_10policy_hubIxyN4cuda3std3__44plusIxEEE10Policy1000EN6thrust24THRUST_300001_SM_1000_NS10device_ptrIiEEyS9_xNS7_10__identityEEEvT0_PT3_T1_NS0_13GridEvenShareISK_EET2_T4_(
	.param .align 8 .b8 _ZN3cub18CUB_300001_SM_10006detail6reduce18DeviceReduceKernelINS2_10policy_hubIxyN4cuda3std3__44plusIxEEE10Policy1000EN6thrust24THRUST_300001_SM_1000_NS10device_ptrIiEEyS9_xNS7_10__identityEEEvT0_PT3_T1_NS0_13GridEvenShareISK_EET2_T4__param_0[8],
	.param .u64 .ptr .align 1 _ZN3cub18CUB_300001_SM_10006detail6reduce18DeviceReduceKernelINS2_10policy_hubIxyN4cuda3std3__44plusIxEEE10Policy1000EN6thrust24THRUST_300001_SM_1000_NS10device_ptrIiEEyS9_xNS7_10__identityEEEvT0_PT3_T1_NS0_13GridEvenShareISK_EET2_T4__param_1,
	.param .u64 _ZN3cub18CUB_300001_SM_10006detail6reduce18DeviceReduceKernelINS2_10policy_hubIxyN4cuda3std3__44plusIxEEE10Policy1000EN6thrust24THRUST_300001_SM_1000_NS10device_ptrIiEEyS9_xNS7_10__identityEEEvT0_PT3_T1_NS0_13GridEvenShareISK_EET2_T4__param_2,
	.param .align 8 .b8 _ZN3cub18CUB_300001_SM_10006detail6reduce18DeviceReduceKernelINS2_10policy_hubIxyN4cuda3std3__44plusIxEEE10Policy1000EN6thrust24THRUST_300001_SM_1000_NS10device_ptrIiEEyS9_xNS7_10__identityEEEvT0_PT3_T1_NS0_13GridEvenShareISK_EET2_T4__param_3[72],
	.param .align 1 .b8 _ZN3cub18CUB_300001_SM_10006detail6reduce18DeviceReduceKernelINS2_10policy_hubIxyN4cuda3std3__44plusIxEEE10Policy1000EN6thrust24THRUST_300001_SM_1000_NS10device_ptrIiEEyS9_xNS7_10__identityEEEvT0_PT3_T1_NS0_13GridEvenShareISK_EET2_T4__param_4[1],
	.param .align 1 .b8 _ZN3cub18CUB_300001_SM_10006detail6reduce18DeviceReduceKernelINS2_10policy_hubIxyN4cuda3std3__44plusIxEEE10Policy1000EN6thrust24THRUST_300001_SM_1000_NS10device_ptrIiEEyS9_xNS7_10__identityEEEvT0_PT3_T1_NS0_13GridEvenShareISK_EET2_T4__param_5[1]
)
.maxntid 512
{
	.reg .pred 	%p<65>;
	.reg .b16 	%rs<4>;
	.reg .b32 	%r<280>;
	.reg .b64 	%rd<420>;
	// demoted variable
	.shared .align 8 .b8 _ZZN3cub18CUB_300001_SM_10006detail6reduce18DeviceReduceKernelINS2_10policy_hubIxyN4cuda3std3__44plusIxEEE10Policy1000EN6thrust24THRUST_300001_SM_1000_NS10device_ptrIiEEyS9_xNS7_10__identityEEEvT0_PT3_T1_NS0_13GridEvenShareISK_EET2_T4_E12temp_storage[152];
	ld.param.u64 	%rd1, [_ZN3cub18CUB_300001_SM_10006detail6reduce18DeviceReduceKernelINS2_10policy_hubIxyN4cuda3std3__44plusIxEEE10Policy1000EN6thrust24THRUST_300001_SM_1000_NS10device_ptrIiEEyS9_xNS7_10__identityEEEvT0_PT3_T1_NS0_13GridEvenShareISK_EET2_T4__param_3+32];
	ld.param.u32 	%r1, [_ZN3cub18CUB_300001_SM_10006detail6reduce18DeviceReduceKernelINS2_10policy_hubIxyN4cuda3std3__44plusIxEEE10Policy1000EN6thrust24THRUST_300001_SM_1000_NS10device_ptrIiEEyS9_xNS7_10__identityEEEvT0_PT3_T1_NS0_13GridEvenShareISK_EET2_T4__param_3+40];
	ld.param.u64 	%rd64, [_ZN3cub18CUB_300001_SM_10006detail6reduce18DeviceReduceKernelINS2_10policy_hubIxyN4cuda3std3__44plusIxEEE10Policy1000EN6thrust24THRUST_300001_SM_1000_NS10device_ptrIiEEyS9_xNS7_10__identityEEEvT0_PT3_T1_NS0_13GridEvenShareISK_EET2_T4__param_0];
	cvta.to.global.u64 	%rd2, %rd64;
	mov.u32 	%r2, %ctaid.x;
	mul.lo.s32 	%r50, %r1, 3584;
	cvt.s64.s32 	%rd3, %r50;
	mul.lo.s32 	%r51, %r2, 3584;
	cvt.u64.u32 	%rd4, %r51;
	sub.s64 	%rd5, %rd1, %rd4;
	setp.gt.u64 	%p1, %rd5, 3583;
	@%p1 bra 	$L__BB10_25;
	cvt.u32.u64 	%r136, %rd4;
	cvt.u32.u64 	%r3, %rd1;
	sub.s32 	%r4, %r3, %r136;
	mov.u32 	%r5, %tid.x;
	setp.ge.s32 	%p23, %r5, %r4;
	mov.b64 	%rd403, 0;
	mov.u32 	%r267, %r5;
	@%p23 bra 	$L__BB10_3;
	add.s32 	%r138, %r136, %r5;
	mul.wide.u32 	%rd214, %r138, 4;
	add.s64 	%rd215, %rd2, %rd214;
	ld.global.s32 	%rd403, [%rd215];
	add.s32 	%r267, %r5, 512;
$L__BB10_3:
	setp.ge.s32 	%p24, %r267, %r4;
	@%p24 bra 	$L__BB10_16;
	not.b32 	%r140, %r267;
	add.s32 	%r141, %r140, %r3;
	sub.s32 	%r142, %r141, %r136;
	shr.u32 	%r143, %r142, 9;
	add.s32 	%r8, %r143, 1;
	and.b32  	%r9, %r8, 15;
	setp.lt.u32 	%p25, %r142, 7680;
	@%p25 bra 	$L__BB10_7;
	and.b32  	%r144, %r8, 16777200;
	neg.s32 	%r265, %r144;
	mul.wide.u32 	%rd217, %r2, 14336;
	mul.wide.u32 	%rd218, %r267, 4;
	add.s64 	%rd219, %rd217, %rd218;
	add.s64 	%rd220, %rd219, %rd2;
	add.s64 	%rd394, %rd220, 16384;
$L__BB10_6:
	.pragma "nounroll";
	ld.global.s32 	%rd221, [%rd394+-16384];
	add.s64 	%rd222, %rd403, %rd221;
	ld.global.s32 	%rd223, [%rd394+-14336];
	add.s64 	%rd224, %rd222, %rd223;
	ld.global.s32 	%rd225, [%rd394+-12288];
	add.s64 	%rd226, %rd224, %rd225;
	ld.global.s32 	%rd227, [%rd394+-10240];
	add.s64 	%rd228, %rd226, %rd227;
	ld.global.s32 	%rd229, [%rd394+-8192];
	add.s64 	%rd230, %rd228, %rd229;
	ld.global.s32 	%rd231, [%rd394+-6144];
	add.s64 	%rd232, %rd230, %rd231;
	ld.global.s32 	%rd233, [%rd394+-4096];
	add.s64 	%rd234, %rd232, %rd233;
	ld.global.s32 	%rd235, [%rd394+-2048];
	add.s64 	%rd236, %rd234, %rd235;
	ld.global.s32 	%rd237, [%rd394];
	add.s64 	%rd238, %rd236, %rd237;
	ld.global.s32 	%rd239, [%rd394+2048];
	add.s64 	%rd240, %rd238, %rd239;
	ld.global.s32 	%rd241, [%rd394+4096];
	add.s64 	%rd242, %rd240, %rd241;
	ld.global.s32 	%rd243, [%rd394+6144];
	add.s64 	%rd244, %rd242, %rd243;
	ld.global.s32 	%rd245, [%rd394+8192];
	add.s64 	%rd246, %rd244, %rd245;
	ld.global.s32 	%rd247, [%rd394+10240];
	add.s64 	%rd248, %rd246, %rd247;
	ld.global.s32 	%rd249, [%rd394+12288];
	add.s64 	%rd250, %rd248, %rd249;
	ld.global.s32 	%rd251, [%rd394+14336];
	add.s64 	%rd403, %rd250, %rd251;
	add.s32 	%r267, %r267, 8192;
	add.s32 	%r265, %r265, 16;
	add.s64 	%rd394, %rd394, 32768;
	setp.ne.s32 	%p26, %r265, 0;
	@%p26 bra 	$L__BB10_6;
$L__BB10_7:
	setp.eq.s32 	%p27, %r9, 0;
	@%p27 bra 	$L__BB10_16;
	and.b32  	%r16, %r8, 7;
	setp.lt.u32 	%p28, %r9, 8;
	@%p28 bra 	$L__BB10_10;
	cvt.s64.s32 	%rd253, %r267;
	add.s64 	%rd254, %rd253, %rd4;
	shl.b64 	%rd255, %rd254, 2;
	add.s64 	%rd256, %rd2, %rd255;
	ld.global.s32 	%rd257, [%rd256];
	add.s64 	%rd258, %rd403, %rd257;
	ld.global.s32 	%rd259, [%rd256+2048];
	add.s64 	%rd260, %rd258, %rd259;
	ld.global.s32 	%rd261, [%rd256+4096];
	add.s64 	%rd262, %rd260, %rd261;
	ld.global.s32 	%rd263, [%rd256+6144];
	add.s64 	%rd264, %rd262, %rd263;
	ld.global.s32 	%rd265, [%rd256+8192];
	add.s64 	%rd266, %rd264, %rd265;
	ld.global.s32 	%rd267, [%rd256+10240];
	add.s64 	%rd268, %rd266, %rd267;
	ld.global.s32 	%rd269, [%rd256+12288];
	add.s64 	%rd270, %rd268, %rd269;
	ld.global.s32 	%rd271, [%rd256+14336];
	add.s64 	%rd403, %rd270, %rd271;
	add.s32 	%r267, %r267, 4096;
$L__BB10_10:
	setp.eq.s32 	%p29, %r16, 0;
	@%p29 bra 	$L__BB10_16;
	and.b32  	%r19, %r8, 3;
	setp.lt.u32 	%p30, %r16, 4;
	@%p30 bra 	$L__BB10_13;
	cvt.s64.s32 	%rd273, %r267;
	add.s64 	%rd274, %rd273, %rd4;
	shl.b64 	%rd275, %rd274, 2;
	add.s64 	%rd276, %rd2, %rd275;
	ld.global.s32 	%rd277, [%rd276];
	add.s64 	%rd278, %rd403, %rd277;
	ld.global.s32 	%rd279, [%rd276+2048];
	add.s64 	%rd280, %rd278, %rd279;
	ld.global.s32 	%rd281, [%rd276+4096];
	add.s64 	%rd282, %rd280, %rd281;
	ld.global.s32 	%rd283, [%rd276+6144];
	add.s64 	%rd403, %rd282, %rd283;
	add.s32 	%r267, %r267, 2048;
$L__BB10_13:
	setp.eq.s32 	%p31, %r19, 0;
	@%p31 bra 	$L__BB10_16;
	mul.wide.u32 	%rd284, %r2, 14336;
	add.s64 	%rd21, %rd2, %rd284;
	neg.s32 	%r270, %r19;
$L__BB10_15:
	.pragma "nounroll";
	mul.wide.s32 	%rd285, %r267, 4;
	add.s64 	%rd286, %rd21, %rd285;
	ld.global.s32 	%rd287, [%rd286];
	add.s64 	%rd403, %rd403, %rd287;
	add.s32 	%r267, %r267, 512;
	add.s32 	%r270, %r270, 1;
	setp.ne.s32 	%p32, %r270, 0;
	@%p32 bra 	$L__BB10_15;
$L__BB10_16:
	setp.lt.s32 	%p33, %r4, 512;
	@%p33 bra 	$L__BB10_21;
	// begin inline asm
	mov.u32 %r208, %laneid;
	// end inline asm
	mov.b64 	{%r210, %r215}, %rd403;
	mov.b32 	%r216, 1;
	mov.b32 	%r257, 31;
	mov.b32 	%r258, -1;
	// begin inline asm
	shfl.sync.down.b32 %r209, %r210, %r216, %r257, %r258;
	// end inline asm
	// begin inline asm
	shfl.sync.down.b32 %r214, %r215, %r216, %r257, %r258;
	// end inline asm
	mov.b64 	%rd346, {%r209, %r214};
	setp.gt.s32 	%p57, %r208, 30;
	selp.b64 	%rd347, 0, %rd346, %p57;
	add.s64 	%rd348, %rd347, %rd403;
	mov.b64 	{%r220, %r225}, %rd348;
	mov.b32 	%r226, 2;
	// begin inline asm
	shfl.sync.down.b32 %r219, %r220, %r226, %r257, %r258;
	// end inline asm
	// begin inline asm
	shfl.sync.down.b32 %r224, %r225, %r226, %r257, %r258;
	// end inline asm
	mov.b64 	%rd349, {%r219, %r224};
	setp.gt.s32 	%p58, %r208, 29;
	selp.b64 	%rd350, 0, %rd349, %p58;
	add.s64 	%rd351, %rd350, %rd348;
	mov.b64 	{%r230, %r235}, %rd351;
	mov.b32 	%r236, 4;
	// begin inline asm
	shfl.sync.down.b32 %r229, %r230, %r236, %r257, %r258;
	// end inline asm
	// begin inline asm
	shfl.sync.down.b32 %r234, %r235, %r236, %r257, %r258;
	// end inline asm
	mov.b64 	%rd352, {%r229, %r234};
	setp.gt.s32 	%p59, %r208, 27;
	selp.b64 	%rd353, 0, %rd352, %p59;
	add.s64 	%rd354, %rd353, %rd351;
	mov.b64 	{%r240, %r245}, %rd354;
	mov.b32 	%r246, 8;
	// begin inline asm
	shfl.sync.down.b32 %r239, %r240, %r246, %r257, %r258;
	// end inline asm
	// begin inline asm
	shfl.sync.down.b32 %r244, %r245, %r246, %r257, %r258;
	// end inline asm
	mov.b64 	%rd355, {%r239, %r244};
	setp.gt.s32 	%p60, %r208, 23;
	selp.b64 	%rd356, 0, %rd355, %p60;
	add.s64 	%rd357, %rd356, %rd354;
	mov.b64 	{%r250, %r255}, %rd357;
	mov.b32 	%r256, 16;
	// begin inline asm
	shfl.sync.down.b32 %r249, %r250, %r256, %r257, %r258;
	// end inline asm
	// begin inline asm
	shfl.sync.down.b32 %r254, %r255, %r256, %r257, %r258;
	// end inline asm
	mov.b64 	%rd358, {%r249, %r254};
	setp.gt.s32 	%p61, %r208, 15;
	selp.b64 	%rd359, 0, %rd358, %p61;
	add.s64 	%rd419, %rd359, %rd357;
	setp.ne.s32 	%p62, %r208, 0;
	@%p62 bra 	$L__BB10_19;
	shr.u32 	%r259, %r5, 2;
	and.b32  	%r260, %r259, 248;
	mov.u32 	%r261, _ZZN3cub18CUB_300001_SM_10006detail6reduce18DeviceReduceKernelINS2_10policy_hubIxyN4cuda3std3__44plusIxEEE10Policy1000EN6thrust24THRUST_300001_SM_1000_NS10device_ptrIiEEyS9_xNS7_10__identityEEEvT0_PT3_T1_NS0_13GridEvenShareISK_EET2_T4_E12temp_storage;
	add.s32 	%r262, %r261, %r260;
	st.shared.u64 	[%r262+16], %rd419;
$L__BB10_19:
	bar.sync 	0;
	setp.ne.s32 	%p63, %r5, 0;
	@%p63 bra 	$L__BB10_46;
	ld.shared.u64 	%rd360, [_ZZN3cub18CUB_300001_SM_10006detail6reduce18DeviceReduceKernelINS2_10policy_hubIxyN4cuda3std3__44plusIxEEE10Policy1000EN6thrust24THRUST_300001_SM_1000_NS10device_ptrIiEEyS9_xNS7_10__identityEEEvT0_PT3_T1_NS0_13GridEvenShareISK_EET2_T4_E12temp_storage+24];
	add.s64 	%rd361, %rd360, %rd419;
	ld.shared.u64 	%rd362, [_ZZN3cub18CUB_300001_SM_10006detail6reduce18DeviceReduceKernelINS2_10policy_hubIxyN4cuda3std3__44plusIxEEE10Policy1000EN6thrust24THRUST_300001_SM_1000_NS10device_ptrIiEEyS9_xNS7_10__identityEEEvT0_PT3_T1_NS0_13GridEvenShareISK_EET2_T4_E12temp_storage+32];
	add.s64 	%rd363, %rd361, %rd362;
	ld.shared.u64 	%rd364, [_ZZN3cub18CUB_300001_SM_10006detail6reduce18DeviceReduceKernelINS2_10policy_hubIxyN4cuda3std3__44plusIxEEE10Policy1000EN6thrust24THRUST_300001_SM_1000_NS10device_ptrIiEEyS9_xNS7_10__identityEEEvT0_PT3_T1_NS0_13GridEvenShareISK_EET2_T4_E12temp_storage+40];
	add.s64 	%rd365, %rd363, %rd364;
	ld.shared.u64 	%rd366, [_ZZN3cub18CUB_300001_SM_10006detail6reduce18DeviceReduceKernelINS2_10policy_hubIxyN4cuda3std3__44plusIxEEE10Policy1000EN6thrust24THRUST_300001_SM_1000_NS10device_ptrIiEEyS9_xNS7_10__identityEEEvT0_PT3_T1_NS0_13GridEvenShareISK_EET2_T4_E12temp_storage+48];
	add.s64 	%rd367, %rd365, %rd366;
	ld.shared.u64 	%rd368, [_ZZN3cub18CUB_300001_SM_10006detail6reduce18DeviceReduceKernelINS2_10policy_hubIxyN4cuda3std3__44plusIxEEE10Policy1000EN6thrust24THRUST_300001_SM_1000_NS10device_ptrIiEEyS9_xNS7_10__identityEEEvT0_PT3_T1_NS0_13GridEvenShareISK_EET2_T4_E12temp_storage+56];
	add.s64 	%rd369, %rd367, %rd368;
	ld.shared.u64 	%rd370, [_ZZN3cub18CUB_300001_SM_10006detail6reduce18DeviceReduceKernelINS2_10policy_hubIxyN4cuda3std3__44plusIxEEE10Policy1000EN6thrust24THRUST_300001_SM_1000_NS10device_ptrIiEEyS9_xNS7_10__identityEEEvT0_PT3_T1_NS0_13GridEvenShareISK_EET2_T4_E12temp_storage+64];
	add.s64 	%rd371, %rd369, %rd370;
	ld.shared.u64 	%rd372, [_ZZN3cub18CUB_300001_SM_10006detail6reduce18DeviceReduceKernelINS2_10policy_hubIxyN4cuda3std3__44plusIxEEE10Policy1000EN6thrust24THRUST_300001_SM_1000_NS10device_ptrIiEEyS9_xNS7_10__identityEEEvT0_PT3_T1_NS0_13GridEvenShareISK_EET2_T4_E12temp_storage+72];
	add.s64 	%rd373, %rd371, %rd372;
	ld.shared.u64 	%rd374, [_ZZN3cub18CUB_300001_SM_10006detail6reduce18DeviceReduceKernelINS2_10policy_hubIxyN4cuda3std3__44plusIxEEE10Policy1000EN6thrust24THRUST_300001_SM_1000_NS10device_ptrIiEEyS9_xNS7_10__identityEEEvT0_PT3_T1_NS0_13GridEvenShareISK_EET2_T4_E12temp_storage+80];
	add.s64 	%rd375, %rd373, %rd374;
	ld.shared.u64 	%rd376, [_ZZN3cub18CUB_300001_SM_10006detail6reduce18DeviceReduceKernelINS2_10policy_hubIxyN4cuda3std3__44plusIxEEE10Policy1000EN6thrust24THRUST_300001_SM_1000_NS10device_ptrIiEEyS9_xNS7_10__identityEEEvT0_PT3_T1_NS0_13GridEvenShareISK_EET2_T4_E12temp_storage+88];
	add.s64 	%rd377, %rd375, %rd376;
	ld.shared.u64 	%rd378, [_ZZN3cub18CUB_300001_SM_10006detail6reduce18DeviceReduceKernelINS2_10policy_hubIxyN4cuda3std3__44plusIxEEE10Policy1000EN6thrust24THRUST_300001_SM_1000_NS10device_ptrIiEEyS9_xNS7_10__identityEEEvT0_PT3_T1_NS0_13GridEvenShareISK_EET2_T4_E12temp_storage+96];
	add.s64 	%rd379, %rd377, %rd378;
	ld.shared.u64 	%rd380, [_ZZN3cub18CUB_300001_SM_10006detail6reduce18DeviceReduceKernelINS2_10policy_hubIxyN4cuda3std3__44plusIxEEE10Policy1000EN6thrust24THRUST_300001_SM_1000_NS10device_ptrIiEEyS9_xNS7_10__identityEEEvT0_PT3_T1_NS0_13GridEvenShareISK_EET2_T4_E12temp_storage+104];
	add.s64 	%rd381, %rd379, %rd380;
	ld.shared.u64 	%rd382, [_ZZN3cub18CUB_300001_SM_10006detail6reduce18DeviceReduceKernelINS2_10policy_hubIxyN4cuda3std3__44plusIxEEE10Policy1000EN6thrust24THRUST_300001_SM_1000_NS10device_ptrIiEEyS9_xNS7_10__identityEEEvT0_PT3_T1_NS0_13GridEvenShareISK_EET2_T4_E12temp_storage+112];
	add.s64 	%rd383, %rd381, %rd382;
	ld.shared.u64 	%rd384, [_ZZN3cub18CUB_300001_SM_10006detail6reduce18DeviceReduceKernelINS2_10policy_hubIxyN4cuda3std3__44plusIxEEE10Policy1000EN6thrust24THRUST_300001_SM_1000_NS10device_ptrIiEEyS9_xNS7_10__identityEEEvT0_PT3_T1_NS0_13GridEvenShareISK_EET2_T4_E12temp_storage+120];
	add.s64 	%rd385, %rd383, %rd384;
	ld.shared.u64 	%rd386, [_ZZN3cub18CUB_300001_SM_10006detail6reduce18DeviceReduceKernelINS2_10policy_hubIxyN4cuda3std3__44plusIxEEE10Policy1000EN6thrust24THRUST_300001_SM_1000_NS10device_ptrIiEEyS9_xNS7_10__identityEEEvT0_PT3_T1_NS0_13GridEvenShareISK_EET2_T4_E12temp_storage+128];
	add.s64 	%rd387, %rd385, %rd386;
	ld.shared.u64 	%rd388, [_ZZN3cub18CUB_300001_SM_10006detail6reduce18DeviceReduceKernelINS2_10policy_hubIxyN4cuda3std3__44plusIxEEE10Policy1000EN6thrust24THRUST_300001_SM_1000_NS10device_ptrIiEEyS9_xNS7_10__identityEEEvT0_PT3_T1_NS0_13GridEvenShareISK_EET2_T4_E12temp_storage+136];
	add.s64 	%rd419, %rd387, %rd388;
	bra.uni 	$L__BB10_46;
$L__BB10_21:
	// begin inline asm
	mov.u32 %r145, %laneid;
	// end inline asm
	and.b32  	%r196, %r5, 992;
	add.s32 	%r197, %r196, 32;
	setp.gt.s32 	%p34, %r197, %r4;
	not.b32 	%r198, %r196;
	add.s32 	%r199, %r4, %r198;
	selp.b32 	%r194, %r199, 31, %p34;
	mov.b64 	{%r147, %r152}, %rd403;
	mov.b32 	%r153, 1;
	mov.b32 	%r195, -1;
	// begin inline asm
	shfl.sync.down.b32 %r146, %r147, %r153, %r194, %r195;
	// end inline asm
	// begin inline asm
	shfl.sync.down.b32 %r151, %r152, %r153, %r194, %r195;
	// end inline asm
	mov.b64 	%rd288, {%r146, %r151};
	setp.lt.s32 	%p35, %r145, %r194;
	selp.b64 	%rd289, %rd288, 0, %p35;
	add.s64 	%rd290, %rd289, %rd403;
	mov.b64 	{%r157, %r162}, %rd290;
	mov.b32 	%r163, 2;
	// begin inline asm
	shfl.sync.down.b32 %r156, %r157, %r163, %r194, %r195;
	// end inline asm
	// begin inline asm
	shfl.sync.down.b32 %r161, %r162, %r163, %r194, %r195;
	// end inline asm
	mov.b64 	%rd291, {%r156, %r161};
	add.s32 	%r200, %r145, 2;
	setp.gt.s32 	%p36, %r200, %r194;
	selp.b64 	%rd292, 0, %rd291, %p36;
	add.s64 	%rd293, %rd292, %rd290;
	mov.b64 	{%r167, %r172}, %rd293;
	mov.b32 	%r173, 4;
	// begin inline asm
	shfl.sync.down.b32 %r166, %r167, %r173, %r194, %r195;
	// end inline asm
	// begin inline asm
	shfl.sync.down.b32 %r171, %r172, %r173, %r194, %r195;
	// end inline asm
	mov.b64 	%rd294, {%r166, %r171};
	add.s32 	%r201, %r145, 4;
	setp.gt.s32 	%p37, %r201, %r194;
	selp.b64 	%rd295, 0, %rd294, %p37;
	add.s64 	%rd296, %rd295, %rd293;
	mov.b64 	{%r177, %r182}, %rd296;
	mov.b32 	%r183, 8;
	// begin inline asm
	shfl.sync.down.b32 %r176, %r177, %r183, %r194, %r195;
	// end inline asm
	// begin inline asm
	shfl.sync.down.b32 %r181, %r182, %r183, %r194, %r195;
	// end inline asm
	mov.b64 	%rd297, {%r176, %r181};
	add.s32 	%r202, %r145, 8;
	setp.gt.s32 	%p38, %r202, %r194;
	selp.b64 	%rd298, 0, %rd297, %p38;
	add.s64 	%rd299, %rd298, %rd296;
	mov.b64 	{%r187, %r192}, %rd299;
	mov.b32 	%r193, 16;
	// begin inline asm
	shfl.sync.down.b32 %r186, %r187, %r193, %r194, %r195;
	// end inline asm
	// begin inline asm
	shfl.sync.down.b32 %r191, %r192, %r193, %r194, %r195;
	// end inline asm
	mov.b64 	%rd300, {%r186, %r191};
	add.s32 	%r203, %r145, 16;
	setp.gt.s32 	%p39, %r203, %r194;
	selp.b64 	%rd301, 0, %rd300, %p39;
	add.s64 	%rd419, %rd301, %rd299;
	setp.ne.s32 	%p40, %r145, 0;
	@%p40 bra 	$L__BB10_23;
	shr.u32 	%r204, %r5, 2;
	and.b32  	%r205, %r204, 248;
	mov.u32 	%r206, _ZZN3cub18CUB_300001_SM_10006detail6reduce18DeviceReduceKernelINS2_10policy_hubIxyN4cuda3std3__44plusIxEEE10Policy1000EN6thrust24THRUST_300001_SM_1000_NS10device_ptrIiEEyS9_xNS7_10__identityEEEvT0_PT3_T1_NS0_13GridEvenShareISK_EET2_T4_E12temp_storage;
	add.s32 	%r207, %r206, %r205;
	st.shared.u64 	[%r207+16], %rd419;
$L__BB10_23:
	bar.sync 	0;
	setp.ne.s32 	%p41, %r5, 0;
	@%p41 bra 	$L__BB10_46;
	setp.gt.s32 	%p42, %r4, 32;
	ld.shared.u64 	%rd302, [_ZZN3cub18CUB_300001_SM_10006detail6reduce18DeviceReduceKernelINS2_10policy_hubIxyN4cuda3std3__44plusIxEEE10Policy1000EN6thrust24THRUST_300001_SM_1000_NS10device_ptrIiEEyS9_xNS7_10__identityEEEvT0_PT3_T1_NS0_13GridEvenShareISK_EET2_T4_E12temp_storage+24];
	selp.b64 	%rd303, %rd302, 0, %p42;
	add.s64 	%rd304, %rd303, %rd419;
	setp.gt.s32 	%p43, %r4, 64;
	ld.shared.u64 	%rd305, [_ZZN3cub18CUB_300001_SM_10006detail6reduce18DeviceReduceKernelINS2_10policy_hubIxyN4cuda3std3__44plusIxEEE10Policy1000EN6thrust24THRUST_300001_SM_1000_NS10device_ptrIiEEyS9_xNS7_10__identityEEEvT0_PT3_T1_NS0_13GridEvenShareISK_EET2_T4_E12temp_storage+32];
	selp.b64 	%rd306, %rd305, 0, %p43;
	add.s64 	%rd307, %rd304, %rd306;
	setp.gt.s32 	%p44, %r4, 96;
	ld.shared.u64 	%rd308, [_ZZN3cub18CUB_300001_SM_10006detail6reduce18DeviceReduceKernelINS2_10policy_hubIxyN4cuda3std3__44plusIxEEE10Policy1000EN6thrust24THRUST_300001_SM_1000_NS10device_ptrIiEEyS9_xNS7_10__identityEEEvT0_PT3_T1_NS0_13GridEvenShareISK_EET2_T4_E12temp_storage+40];
	selp.b64 	%rd309, %rd308, 0, %p44;
	add.s64 	%rd310, %rd307, %rd309;
	setp.gt.s32 	%p45, %r4, 128;
	ld.shared.u64 	%rd311, [_ZZN3cub18CUB_300001_SM_10006detail6reduce18DeviceReduceKernelINS2_10policy_hubIxyN4cuda3std3__44plusIxEEE10Policy1000EN6thrust24THRUST_300001_SM_1000_NS10device_ptrIiEEyS9_xNS7_10__identityEEEvT0_PT3_T1_NS0_13GridEvenShareISK_EET2_T4_E12temp_storage+48];
	selp.b64 	%rd312, %rd311, 0, %p45;
	add.s64 	%rd313, %rd310, %rd312;
	setp.gt.s32 	%p46, %r4, 160;
	ld.shared.u64 	%rd314, [_ZZN3cub18CUB_300001_SM_10006detail6reduce18DeviceReduceKernelINS2_10policy_hubIxyN4cuda3std3__44plusIxEEE10Policy1000EN6thrust24THRUST_300001_SM_1000_NS10device_ptrIiEEyS9_xNS7_10__identityEEEvT0_PT3_T1_NS0_13GridEvenShareISK_EET2_T4_E12temp_storage+56];
	selp.b64 	%rd315, %rd314, 0, %p46;
	add.s64 	%rd316, %rd313, %rd315;
	setp.gt.s32 	%p47, %r4, 192;
	ld.shared.u64 	%rd317, [_ZZN3cub18CUB_300001_SM_10006detail6reduce18DeviceReduceKernelINS2_10policy_hubIxyN4cuda3std3__44plusIxEEE10Policy1000EN6thrust24THRUST_300001_SM_1000_NS10device_ptrIiEEyS9_xNS7_10__identityEEEvT0_PT3_T1_NS0_13GridEvenShareISK_EET2_T4_E12temp_storage+64];
	selp.b64 	%rd318, %rd317, 0, %p47;
	add.s64 	%rd319, %rd316, %rd318;
	setp.gt.s32 	%p48, %r4, 224;
	ld.shared.u64 	%rd320, [_ZZN3cub18CUB_300001_SM_10006detail6reduce18DeviceReduceKernelINS2_10policy_hubIxyN4cuda3std3__44plusIxEEE10Policy1000EN6thrust24THRUST_300001_SM_1000_NS10device_ptrIiEEyS9_xNS7_10__identityEEEvT0_PT3_T1_NS0_13GridEvenShareISK_EET2_T4_E12temp_storage+72];
	selp.b64 	%rd321, %rd320, 0, %p48;
	add.s64 	%rd322, %rd319, %rd321;
	setp.gt.s32 	%p49, %r4, 256;
	ld.shared.u64 	%rd323, [_ZZN3cub18CUB_300001_SM_10006detail6reduce18DeviceReduceKernelINS2_10policy_hubIxyN4cuda3std3__44plusIxEEE10Policy1000EN6thrust24THRUST_300001_SM_1000_NS10device_ptrIiEEyS9_xNS7_10__identityEEEvT0_PT3_T1_NS0_13GridEvenShareISK_EET2_T4_E12temp_storage+80];
	selp.b64 	%rd324, %rd323, 0, %p49;
	add.s64 	%rd325, %rd322, %rd324;
	setp.gt.s32 	%p50, %r4, 288;
	ld.shared.u64 	%rd326, [_ZZN3cub18CUB_300001_SM_10006detail6reduce18DeviceReduceKernelINS2_10policy_hubIxyN4cuda3std3__44plusIxEEE10Policy1000EN6thrust24THRUST_300001_SM_1000_NS10device_ptrIiEEyS9_xNS7_10__identityEEEvT0_PT3_T1_NS0_13GridEvenShareISK_EET2_T4_E12temp_storage+88];
	selp.b64 	%rd327, %rd326, 0, %p50;
	add.s64 	%rd328, %rd325, %rd327;
	setp.gt.s32 	%p51, %r4, 320;
	ld.shared.u64 	%rd329, [_ZZN3cub18CUB_300001_SM_10006detail6reduce18DeviceReduceKernelINS2_10policy_hubIxyN4cuda3std3__44plusIxEEE10Policy1000EN6thrust24THRUST_300001_SM_1000_NS10device_ptrIiEEyS9_xNS7_10__identityEEEvT0_PT3_T1_NS0_13GridEvenShareISK_EET2_T4_E12temp_storage+96];
	selp.b64 	%rd330, %rd329, 0, %p51;
	add.s64 	%rd331, %rd328, %rd330;
	setp.gt.s32 	%p52, %r4, 352;
	ld.shared.u64 	%rd332, [_ZZN3cub18CUB_300001_SM_10006detail6reduce18DeviceReduceKernelINS2_10policy_hubIxyN4cuda3std3__44plusIxEEE10Policy1000EN6thrust24THRUST_300001_SM_1000_NS10device_ptrIiEEyS9_xNS7_10__identityEEEvT0_PT3_T1_NS0_13GridEvenShareISK_EET2_T4_E12temp_storage+104];
	selp.b64 	%rd333, %rd332, 0, %p52;
	add.s64 	%rd334, %rd331, %rd333;
	setp.gt.s32 	%p53, %r4, 384;
	ld.shared.u64 	%rd335, [_ZZN3cub18CUB_300001_SM_10006detail6reduce18DeviceReduceKernelINS2_10policy_hubIxyN4cuda3std3__44plusIxEEE10Policy1000EN6thrust24THRUST_300001_SM_1000_NS10device_ptrIiEEyS9_xNS7_10__identityEEEvT0_PT3_T1_NS0_13GridEvenShareISK_EET2_T4_E12temp_storage+112];
	selp.b64 	%rd336, %rd335, 0, %p53;
	add.s64 	%rd337, %rd334, %rd336;
	setp.gt.s32 	%p54, %r4, 416;
	ld.shared.u64 	%rd338, [_ZZN3cub18CUB_300001_SM_10006detail6reduce18DeviceReduceKernelINS2_10policy_hubIxyN4cuda3std3__44plusIxEEE10Policy1000EN6thrust24THRUST_300001_SM_1000_NS10device_ptrIiEEyS9_xNS7_10__identityEEEvT0_PT3_T1_NS0_13GridEvenShareISK_EET2_T4_E12temp_storage+120];
	selp.b64 	%rd339, %rd338, 0, %p54;
	add.s64 	%rd340, %rd337, %rd339;
	setp.gt.s32 	%p55, %r4, 448;
	ld.shared.u64 	%rd341, [_ZZN3cub18CUB_300001_SM_10006detail6reduce18DeviceReduceKernelINS2_10policy_hubIxyN4cuda3std3__44plusIxEEE10Policy1000EN6thrust24THRUST_300001_SM_1000_NS10device_ptrIiEEyS9_xNS7_10__identityEEEvT0_PT3_T1_NS0_13GridEvenShareISK_EET2_T4_E12temp_storage+128];
	selp.b64 	%rd342, %rd341, 0, %p55;
	add.s64 	%rd343, %rd340, %rd342;
	setp.gt.s32 	%p56, %r4, 480;
	ld.shared.u64 	%rd344, [_ZZN3cub18CUB_300001_SM_10006detail6reduce18DeviceReduceKernelINS2_10policy_hubIxyN4cuda3std3__44plusIxEEE10Policy1000EN6thrust24THRUST_300001_SM_1000_NS10device_ptrIiEEyS9_xNS7_10__identityEEEvT0_PT3_T1_NS0_13GridEvenShareISK_EET2_T4_E12temp_storage+136];
	selp.b64 	%rd345, %rd344, 0, %p56;
	add.s64 	%rd419, %rd343, %rd345;
	bra.uni 	$L__BB10_46;
$L__BB10_25:
	cvt.u32.u64 	%r52, %rd4;
	mov.u32 	%r27, %tid.x;
	add.s32 	%r53, %r52, %r27;
	mul.wide.u32 	%rd65, %r53, 4;
	add.s64 	%rd66, %rd2, %rd65;
	ld.global.s32 	%rd67, [%rd66];
	ld.global.s32 	%rd68, [%rd66+2048];
	ld.global.s32 	%rd69, [%rd66+4096];
	ld.global.s32 	%rd70, [%rd66+6144];
	ld.global.s32 	%rd71, [%rd66+8192];
	ld.global.s32 	%rd72, [%rd66+10240];
	ld.global.s32 	%rd73, [%rd66+12288];
	add.s64 	%rd74, %rd68, %rd67;
	add.s64 	%rd75, %rd74, %rd69;
	add.s64 	%rd76, %rd75, %rd70;
	add.s64 	%rd77, %rd76, %rd71;
	add.s64 	%rd78, %rd77, %rd72;
	add.s64 	%rd418, %rd78, %rd73;
	setp.lt.u64 	%p2, %rd5, %rd3;
	@%p2 bra 	$L__BB10_42;
	cvt.u32.u64 	%r55, %rd3;
	cvt.u64.u32 	%rd30, %r27;
	add.s64 	%rd405, %rd4, %rd3;
	cvt.u32.u64 	%r28, %rd1;
	not.b32 	%r57, %r27;
	add.s32 	%r58, %r57, %r28;
	sub.s32 	%r59, %r58, %r55;
	sub.s32 	%r272, %r59, %r52;
	add.s64 	%rd79, %rd405, %rd30;
	shl.b64 	%rd80, %rd79, 2;
	add.s64 	%rd81, %rd80, %rd2;
	add.s64 	%rd404, %rd81, 16384;
	mov.b32 	%r273, 0;
	mov.u64 	%rd407, %rd4;
$L__BB10_27:
	cvt.s64.s32 	%rd37, %r50;
	add.s64 	%rd407, %rd407, %rd37;
	add.s64 	%rd82, %rd1, -3584;
	setp.gt.u64 	%p3, %rd407, %rd82;
	@%p3 bra 	$L__BB10_29;
	mul.lo.s32 	%r61, %r1, 3584;
	cvt.s64.s32 	%rd83, %r61;
	add.s64 	%rd84, %rd407, %rd30;
	shl.b64 	%rd85, %rd84, 2;
	add.s64 	%rd86, %rd2, %rd85;
	ld.global.s32 	%rd87, [%rd86];
	ld.global.s32 	%rd88, [%rd86+2048];
	ld.global.s32 	%rd89, [%rd86+4096];
	ld.global.s32 	%rd90, [%rd86+6144];
	ld.global.s32 	%rd91, [%rd86+8192];
	ld.global.s32 	%rd92, [%rd86+10240];
	ld.global.s32 	%rd93, [%rd86+12288];
	add.s64 	%rd94, %rd418, %rd87;
	add.s64 	%rd95, %rd94, %rd88;
	add.s64 	%rd96, %rd95, %rd89;
	add.s64 	%rd97, %rd96, %rd90;
	add.s64 	%rd98, %rd97, %rd91;
	add.s64 	%rd99, %rd98, %rd92;
	add.s64 	%rd418, %rd99, %rd93;
	sub.s64 	%rd100, %rd1, %rd407;
	setp.lt.u64 	%p4, %rd100, %rd83;
	add.s32 	%r273, %r273, 1;
	add.s64 	%rd405, %rd405, %rd83;
	sub.s32 	%r272, %r272, %r61;
	mul.wide.s32 	%rd101, %r61, 4;
	add.s64 	%rd404, %rd404, %rd101;
	@%p4 bra 	$L__BB10_42;
	bra.uni 	$L__BB10_27;
$L__BB10_29:
	setp.le.u64 	%p5, %rd1, %rd407;
	cvt.u32.u64 	%r62, %rd407;
	cvt.u32.u64 	%r63, %rd1;
	sub.s32 	%r64, %r63, %r62;
	setp.ge.s32 	%p6, %r27, %r64;
	or.pred  	%p7, %p5, %p6;
	@%p7 bra 	$L__BB10_42;
	cvt.u32.u64 	%r66, %rd37;
	cvt.u32.u64 	%r67, %rd4;
	not.b32 	%r68, %r27;
	add.s32 	%r69, %r68, %r28;
	add.s32 	%r70, %r66, %r67;
	sub.s32 	%r71, %r69, %r70;
	mul.lo.s32 	%r72, %r1, %r273;
	mad.lo.s32 	%r73, %r72, -3584, %r71;
	shr.u32 	%r74, %r73, 9;
	add.s32 	%r34, %r74, 1;
	and.b32  	%r35, %r34, 15;
	setp.lt.u32 	%p8, %r73, 7680;
	mov.u32 	%r276, %r27;
	@%p8 bra 	$L__BB10_33;
	shr.u32 	%r75, %r272, 9;
	add.s32 	%r76, %r75, 1;
	and.b32  	%r77, %r76, 16777200;
	neg.s32 	%r274, %r77;
	mov.u32 	%r276, %r27;
$L__BB10_32:
	.pragma "nounroll";
	ld.global.s32 	%rd103, [%rd404+-16384];
	add.s64 	%rd104, %rd418, %rd103;
	ld.global.s32 	%rd105, [%rd404+-14336];
	add.s64 	%rd106, %rd104, %rd105;
	ld.global.s32 	%rd107, [%rd404+-12288];
	add.s64 	%rd108, %rd106, %rd107;
	ld.global.s32 	%rd109, [%rd404+-10240];
	add.s64 	%rd110, %rd108, %rd109;
	ld.global.s32 	%rd111, [%rd404+-8192];
	add.s64 	%rd112, %rd110, %rd111;
	ld.global.s32 	%rd113, [%rd404+-6144];
	add.s64 	%rd114, %rd112, %rd113;
	ld.global.s32 	%rd115, [%rd404+-4096];
	add.s64 	%rd116, %rd114, %rd115;
	ld.global.s32 	%rd117, [%rd404+-2048];
	add.s64 	%rd118, %rd116, %rd117;
	ld.global.s32 	%rd119, [%rd404];
	add.s64 	%rd120, %rd118, %rd119;
	ld.global.s32 	%rd121, [%rd404+2048];
	add.s64 	%rd122, %rd120, %rd121;
	ld.global.s32 	%rd123, [%rd404+4096];
	add.s64 	%rd124, %rd122, %rd123;
	ld.global.s32 	%rd125, [%rd404+6144];
	add.s64 	%rd126, %rd124, %rd125;
	ld.global.s32 	%rd127, [%rd404+8192];
	add.s64 	%rd128, %rd126, %rd127;
	ld.global.s32 	%rd129, [%rd404+10240];
	add.s64 	%rd130, %rd128, %rd129;
	ld.global.s32 	%rd131, [%rd404+12288];
	add.s64 	%rd132, %rd130, %rd131;
	ld.global.s32 	%rd133, [%rd404+14336];
	add.s64 	%rd418, %rd132, %rd133;
	add.s32 	%r276, %r276, 8192;
	add.s32 	%r274, %r274, 16;
	add.s64 	%rd404, %rd404, 32768;
	setp.ne.s32 	%p9, %r274, 0;
	@%p9 bra 	$L__BB10_32;
$L__BB10_33:
	setp.eq.s32 	%p10, %r35, 0;
	@%p10 bra 	$L__BB10_42;
	and.b32  	%r42, %r34, 7;
	setp.lt.u32 	%p11, %r35, 8;
	@%p11 bra 	$L__BB10_36;
	cvt.u64.u32 	%rd135, %r276;
	add.s64 	%rd136, %rd407, %rd135;
	shl.b64 	%rd137, %rd136, 2;
	add.s64 	%rd138, %rd2, %rd137;
	ld.global.s32 	%rd139, [%rd138];
	add.s64 	%rd140, %rd418, %rd139;
	ld.global.s32 	%rd141, [%rd138+2048];
	add.s64 	%rd142, %rd140, %rd141;
	ld.global.s32 	%rd143, [%rd138+4096];
	add.s64 	%rd144, %rd142, %rd143;
	ld.global.s32 	%rd145, [%rd138+6144];
	add.s64 	%rd146, %rd144, %rd145;
	ld.global.s32 	%rd147, [%rd138+8192];
	add.s64 	%rd148, %rd146, %rd147;
	ld.global.s32 	%rd149, [%rd138+10240];
	add.s64 	%rd150, %rd148, %rd149;
	ld.global.s32 	%rd151, [%rd138+12288];
	add.s64 	%rd152, %rd150, %rd151;
	ld.global.s32 	%rd153, [%rd138+14336];
	add.s64 	%rd418, %rd152, %rd153;
	add.s32 	%r276, %r276, 4096;
$L__BB10_36:
	setp.eq.s32 	%p12, %r42, 0;
	@%p12 bra 	$L__BB10_42;
	setp.lt.u32 	%p13, %r42, 4;
	@%p13 bra 	$L__BB10_39;
	cvt.u64.u32 	%rd155, %r276;
	add.s64 	%rd156, %rd407, %rd155;
	shl.b64 	%rd157, %rd156, 2;
	add.s64 	%rd158, %rd2, %rd157;
	ld.global.s32 	%rd159, [%rd158];
	add.s64 	%rd160, %rd418, %rd159;
	ld.global.s32 	%rd161, [%rd158+2048];
	add.s64 	%rd162, %rd160, %rd161;
	ld.global.s32 	%rd163, [%rd158+4096];
	add.s64 	%rd164, %rd162, %rd163;
	ld.global.s32 	%rd165, [%rd158+6144];
	add.s64 	%rd418, %rd164, %rd165;
	add.s32 	%r276, %r276, 2048;
$L__BB10_39:
	and.b32  	%r78, %r34, 3;
	setp.eq.s32 	%p14, %r78, 0;
	@%p14 bra 	$L__BB10_42;
	cvt.u64.u32 	%rd166, %r276;
	add.s64 	%rd167, %rd166, %rd405;
	shl.b64 	%rd168, %rd167, 2;
	add.s64 	%rd416, %rd2, %rd168;
	cvt.u16.u32 	%rs1, %r272;
	shr.u16 	%rs2, %rs1, 9;
	add.s16 	%rs3, %rs2, 1;
	cvt.u32.u16 	%r79, %rs3;
	and.b32  	%r80, %r79, 3;
	neg.s32 	%r279, %r80;
$L__BB10_41:
	.pragma "nounroll";
	ld.global.s32 	%rd169, [%rd416];
	add.s64 	%rd418, %rd418, %rd169;
	add.s64 	%rd416, %rd416, 2048;
	add.s32 	%r279, %r279, 1;
	setp.ne.s32 	%p15, %r279, 0;
	@%p15 bra 	$L__BB10_41;
$L__BB10_42:
	// begin inline asm
	mov.u32 %r81, %laneid;
	// end inline asm
	mov.b64 	{%r83, %r88}, %rd418;
	mov.b32 	%r89, 1;
	mov.b32 	%r130, 31;
	mov.b32 	%r131, -1;
	// begin inline asm
	shfl.sync.down.b32 %r82, %r83, %r89, %r130, %r131;
	// end inline asm
	// begin inline asm
	shfl.sync.down.b32 %r87, %r88, %r89, %r130, %r131;
	// end inline asm
	mov.b64 	%rd170, {%r82, %r87};
	setp.gt.s32 	%p16, %r81, 30;
	selp.b64 	%rd171, 0, %rd170, %p16;
	add.s64 	%rd172, %rd171, %rd418;
	mov.b64 	{%r93, %r98}, %rd172;
	mov.b32 	%r99, 2;
	// begin inline asm
	shfl.sync.down.b32 %r92, %r93, %r99, %r130, %r131;
	// end inline asm
	// begin inline asm
	shfl.sync.down.b32 %r97, %r98, %r99, %r130, %r131;
	// end inline asm
	mov.b64 	%rd173, {%r92, %r97};
	setp.gt.s32 	%p17, %r81, 29;
	selp.b64 	%rd174, 0, %rd173, %p17;
	add.s64 	%rd175, %rd174, %rd172;
	mov.b64 	{%r103, %r108}, %rd175;
	mov.b32 	%r109, 4;
	// begin inline asm
	shfl.sync.down.b32 %r102, %r103, %r109, %r130, %r131;
	// end inline asm
	// begin inline asm
	shfl.sync.down.b32 %r107, %r108, %r109, %r130, %r131;
	// end inline asm
	mov.b64 	%rd176, {%r102, %r107};
	setp.gt.s32 	%p18, %r81, 27;
	selp.b64 	%rd177, 0, %rd176, %p18;
	add.s64 	%rd178, %rd177, %rd175;
	mov.b64 	{%r113, %r118}, %rd178;
	mov.b32 	%r119, 8;
	// begin inline asm
	shfl.sync.down.b32 %r112, %r113, %r119, %r130, %r131;
	// end inline asm
	// begin inline asm
	shfl.sync.down.b32 %r117, %r118, %r119, %r130, %r131;
	// end inline asm
	mov.b64 	%rd179, {%r112, %r117};
	setp.gt.s32 	%p19, %r81, 23;
	selp.b64 	%rd180, 0, %rd179, %p19;
	add.s64 	%rd181, %rd180, %rd178;
	mov.b64 	{%r123, %r128}, %rd181;
	mov.b32 	%r129, 16;
	// begin inline asm
	shfl.sync.down.b32 %r122, %r123, %r129, %r130, %r131;
	// end inline asm
	// begin inline asm
	shfl.sync.down.b32 %r127, %r128, %r129, %r130, %r131;
	// end inline asm
	mov.b64 	%rd182, {%r122, %r127};
	setp.gt.s32 	%p20, %r81, 15;
	selp.b64 	%rd183, 0, %rd182, %p20;
	add.s64 	%rd419, %rd183, %rd181;
	setp.ne.s32 	%p21, %r81, 0;
	@%p21 bra 	$L__BB10_44;
	shr.u32 	%r132, %r27, 2;
	and.b32  	%r133, %r132, 248;
	mov.u32 	%r134, _ZZN3cub18CUB_300001_SM_10006detail6reduce18DeviceReduceKernelINS2_10policy_hubIxyN4cuda3std3__44plusIxEEE10Policy1000EN6thrust24THRUST_300001_SM_1000_NS10device_ptrIiEEyS9_xNS7_10__identityEEEvT0_PT3_T1_NS0_13GridEvenShareISK_EET2_T4_E12temp_storage;
	add.s32 	%r135, %r134, %r133;
	st.shared.u64 	[%r135+16], %rd419;
$L__BB10_44:
	bar.sync 	0;
	setp.ne.s32 	%p22, %r27, 0;
	@%p22 bra 	$L__BB10_46;
	ld.shared.u64 	%rd184, [_ZZN3cub18CUB_300001_SM_10006detail6reduce18DeviceReduceKernelINS2_10policy_hubIxyN4cuda3std3__44plusIxEEE10Policy1000EN6thrust24THRUST_300001_SM_1000_NS10device_ptrIiEEyS9_xNS7_10__identityEEEvT0_PT3_T1_NS0_13GridEvenShareISK_EET2_T4_E12temp_storage+24];
	add.s64 	%rd185, %rd184, %rd419;
	ld.shared.u64 	%rd186, [_ZZN3cub18CUB_300001_SM_10006detail6reduce18DeviceReduceKernelINS2_10policy_hubIxyN4cuda3std3__44plusIxEEE10Policy1000EN6thrust24THRUST_300001_SM_1000_NS10device_ptrIiEEyS9_xNS7_10__identityEEEvT0_PT3_T1_NS0_13GridEvenShareISK_EET2_T4_E12temp_storage+32];
	add.s64 	%rd187, %rd185, %rd186;
	ld.shared.u64 	%rd188, [_ZZN3cub18CUB_300001_SM_10006detail6reduce18DeviceReduceKernelINS2_10policy_hubIxyN4cuda3std3__44plusIxEEE10Policy1000EN6thrust24THRUST_300001_SM_1000_NS10device_ptrIiEEyS9_xNS7_10__identityEEEvT0_PT3_T1_NS0_13GridEvenShareISK_EET2_T4_E12temp_storage+40];
	add.s64 	%rd189, %rd187, %rd188;
	ld.shared.u64 	%rd190, [_ZZN3cub18CUB_300001_SM_10006detail6reduce18DeviceReduceKernelINS2_10policy_hubIxyN4cuda3std3__44plusIxEEE10Policy1000EN6thrust24THRUST_300001_SM_1000_NS10device_ptrIiEEyS9_xNS7_10__identityEEEvT0_PT3_T1_NS0_13GridEvenShareISK_EET2_T4_E12temp_storage+48];
	add.s64 	%rd191, %rd189, %rd190;
	ld.shared.u64 	%rd192, [_ZZN3cub18CUB_300001_SM_10006detail6reduce18DeviceReduceKernelINS2_10policy_hubIxyN4cuda3std3__44plusIxEEE10Policy1000EN6thrust24THRUST_300001_SM_1000_NS10device_ptrIiEEyS9_xNS7_10__identityEEEvT0_PT3_T1_NS0_13GridEvenShareISK_EET2_T4_E12temp_storage+56];
	add.s64 	%rd193, %rd191, %rd192;
	ld.shared.u64 	%rd194, [_ZZN3cub18CUB_300001_SM_10006detail6reduce18DeviceReduceKernelINS2_10policy_hubIxyN4cuda3std3__44plusIxEEE10Policy1000EN6thrust24THRUST_300001_SM_1000_NS10device_ptrIiEEyS9_xNS7_10__identityEEEvT0_PT3_T1_NS0_13GridEvenShareISK_EET2_T4_E12temp_storage+64];
	add.s64 	%rd195, %rd193, %rd194;
	ld.shared.u64 	%rd196, [_ZZN3cub18CUB_300001_SM_10006detail6reduce18DeviceReduceKernelINS2_10policy_hubIxyN4cuda3std3__44plusIxEEE10Policy1000EN6thrust24THRUST_300001_SM_1000_NS10device_ptrIiEEyS9_xNS7_10__identityEEEvT0_PT3_T1_NS0_13GridEvenShareISK_EET2_T4_E12temp_storage+72];
	add.s64 	%rd197, %rd195, %rd196;
	ld.shared.u64 	%rd198, [_ZZN3cub18CUB_300001_SM_10006detail6reduce18DeviceReduceKernelINS2_10policy_hubIxyN4cuda3std3__44plusIxEEE10Policy1000EN6thrust24THRUST_300001_SM_1000_NS10device_ptrIiEEyS9_xNS7_10__identityEEEvT0_PT3_T1_NS0_13GridEvenShareISK_EET2_T4_E12temp_storage+80];
	add.s64 	%rd199, %rd197, %rd198;
	ld.shared.u64 	%rd200, [_ZZN3cub18CUB_300001_SM_10006detail6reduce18DeviceReduceKernelINS2_10policy_hubIxyN4cuda3std3__44plusIxEEE10Policy1000EN6thrust24THRUST_300001_SM_1000_NS10device_ptrIiEEyS9_xNS7_10__identityEEEvT0_PT3_T1_NS0_13GridEvenShareISK_EET2_T4_E12temp_storage+88];
	add.s64 	%rd201, %rd199, %rd200;
	ld.shared.u64 	%rd202, [_ZZN3cub18CUB_300001_SM_10006detail6reduce18DeviceReduceKernelINS2_10policy_hubIxyN4cuda3std3__44plusIxEEE10Policy1000EN6thrust24THRUST_300001_SM_1000_NS10device_ptrIiEEyS9_xNS7_10__identityEEEvT0_PT3_T1_NS0_13GridEvenShareISK_EET2_T4_E12temp_storage+96];
	add.s64 	%rd203, %rd201, %rd202;
	ld.shared.u64 	%rd204, [_ZZN3cub18CUB_300001_SM_10006detail6reduce18DeviceReduceKernelINS2_10policy_hubIxyN4cuda3std3__44plusIxEEE10Policy1000EN6thrust24THRUST_300001_SM_1000_NS10device_ptrIiEEyS9_xNS7_10__identityEEEvT0_PT3_T1_NS0_13GridEvenShareISK_EET2_T4_E12temp_storage+104];
	add.s64 	%rd205, %rd203, %rd204;
	ld.shared.u64 	%rd206, [_ZZN3cub18CUB_300001_SM_10006detail6reduce18DeviceReduceKernelINS2_10policy_hubIxyN4cuda3std3__44plusIxEEE10Policy1000EN6thrust24THRUST_300001_SM_1000_NS10device_ptrIiEEyS9_xNS7_10__identityEEEvT0_PT3_T1_NS0_13GridEvenShareISK_EET2_T4_E12temp_storage+112];
	add.s64 	%rd207, %rd205, %rd206;
	ld.shared.u64 	%rd208, [_ZZN3cub18CUB_300001_SM_10006detail6reduce18DeviceReduceKernelINS2_10policy_hubIxyN4cuda3std3__44plusIxEEE10Policy1000EN6thrust24THRUST_300001_SM_1000_NS10device_ptrIiEEyS9_xNS7_10__identityEEEvT0_PT3_T1_NS0_13GridEvenShareISK_EET2_T4_E12temp_storage+120];
	add.s64 	%rd209, %rd207, %rd208;
	ld.shared.u64 	%rd210, [_ZZN3cub18CUB_300001_SM_10006detail6reduce18DeviceReduceKernelINS2_10policy_hubIxyN4cuda3std3__44plusIxEEE10Policy1000EN6thrust24THRUST_300001_SM_1000_NS10device_ptrIiEEyS9_xNS7_10__identityEEEvT0_PT3_T1_NS0_13GridEvenShareISK_EET2_T4_E12temp_storage+128];
	add.s64 	%rd211, %rd209, %rd210;
	ld.shared.u64 	%rd212, [_ZZN3cub18CUB_300001_SM_10006detail6reduce18DeviceReduceKernelINS2_10policy_hubIxyN4cuda3std3__44plusIxEEE10Policy1000EN6thrust24THRUST_300001_SM_1000_NS10device_ptrIiEEyS9_xNS7_10__identityEEEvT0_PT3_T1_NS0_13GridEvenShareISK_EET2_T4_E12temp_storage+136];
	add.s64 	%rd419, %rd211, %rd212;
$L__BB10_46:
	mov.u32 	%r263, %tid.x;
	setp.ne.s32 	%p64, %r263, 0;
	@%p64 bra 	$L__BB10_48;
	ld.param.u64 	%rd392, [_ZN3cub18CUB_300001_SM_10006detail6reduce18DeviceReduceKernelINS2_10policy_hubIxyN4cuda3std3__44plusIxEEE10Policy1000EN6thrust24THRUST_300001_SM_1000_NS10device_ptrIiEEyS9_xNS7_10__identityEEEvT0_PT3_T1_NS0_13GridEvenShareISK_EET2_T4__param_1];
	cvta.to.global.u64 	%rd389, %rd392;
	mul.wide.u32 	%rd390, %r2, 8;
	add.s64 	%rd391, %rd389, %rd390;
	st.global.u64 	[%rd391], %rd419;
$L__BB10_48:
	ret;

}
	// .globl	_ZN3cub18CUB_300001_SM_10006detail6reduce28DeviceReduceSingleTileKernelINS2_10policy_hubIxyN4cuda3std3__44plusIxEEE10Policy1000EPxSC_iS9_xxNS7_10__identityEEEvT0_T1_T2_T3_T4_T6_
.visible .entry _ZN3cub18CUB_300001_SM_10006detail6reduce28DeviceReduceSingleTileKernelINS2_10policy_hubIxyN4cuda3std3__44plusIxEEE10Policy1000EPxSC_iS9_xxNS7_10__identityEEEvT0_T1_T2_T3_T4_T6_(
	.param .u64 .ptr .align 1 _ZN3cub18CUB_300001_SM_10006detail6reduce28DeviceReduceSingleTileKernelINS2_10policy_hubIxyN4cuda3std3__44plusIxEEE10Policy1000EPxSC_iS9_xxNS7_10__identityEEEvT0_T1_T2_T3_T4_T6__param_0,
	.param .u64 .ptr .align 1 _ZN3cub18CUB_300001_SM_10006detail6reduce28DeviceReduceSingleTileKernelINS2_10policy_hubIxyN4cuda3std3__44plusIxEEE10Policy1000EPxSC_iS9_xxNS7_10__identityEEEvT0_T1_T2_T3_T4_T6__param_1,
	.param .u32 _ZN3cub18CUB_300001_SM_10006detail6reduce28DeviceReduceSingleTileKernelINS2_10policy_hubIxyN4cuda3std3__44plusIxEEE10Policy1000EPxSC_iS9_xxNS7_10__identityEEEvT0_T1_T2_T3_T4_T6__param_2,
	.param .align 1 .b8 _ZN3cub18CUB_300001_SM_10006detail6reduce28DeviceReduceSingleTileKernelINS2_10policy_hubIxyN4cuda3std3__44plusIxEEE10Policy1000EPxSC_iS9_xxNS7_10__identityEEEvT0_T1_T2_T3_T4_T6__param_3[1],
	.param .u64 _ZN3cub18CUB_300001_SM_10006detail6reduce28DeviceReduceSingleTileKernelINS2_10policy_hubIxyN4cuda3std3__44plusIxEEE10Policy1000EPxSC_iS9_xxNS7_10__identityEEEvT0_T1_T2_T3_T4_T6__param_4,
	.param .align 1 .b8 _ZN3cub18CUB_300001_SM_10006detail6reduce28DeviceReduceSingleTileKernelINS2_10policy_hubIxyN4cuda3std3__44plusIxEEE10Policy1000EPxSC_iS9_xxNS7_10__identityEEEvT0_T1_T2_T3_T4_T6__param_5[1]
)
.maxntid 512
.minnctapersm 1
{
	.reg .pred 	%p<58>;
	.reg .b32 	%r<238>;
	.reg .b64 	%rd<281>;
	// demoted variable
	.shared .align 8 .b8 _ZZN3cub18CUB_300001_SM_10006detail6reduce28DeviceReduceSingleTileKernelINS2_10policy_hubIxyN4cuda3std3__44plusIxEEE10Policy1000EPxSC_iS9_xxNS7_10__identityEEEvT0_T1_T2_T3_T4_T6_E12temp_storage[152];
	ld.param.u64 	%rd35, [_ZN3cub18CUB_300001_SM_10006detail6reduce28DeviceReduceSingleTileKernelINS2_10policy_hubIxyN4cuda3std3__44plusIxEEE10Policy1000EPxSC_iS9_xxNS7_10__identityEEEvT0_T1_T2_T3_T4_T6__param_0];
	ld.param.u64 	%rd37, [_ZN3cub18CUB_300001_SM_10006detail6reduce28DeviceReduceSingleTileKernelINS2_10policy_hubIxyN4cuda3std3__44plusIxEEE10Policy1000EPxSC_iS9_xxNS7_10__identityEEEvT0_T1_T2_T3_T4_T6__param_1];
	ld.param.u32 	%r34, [_ZN3cub18CUB_300001_SM_10006detail6reduce28DeviceReduceSingleTileKernelINS2_10policy_hubIxyN4cuda3std3__44plusIxEEE10Policy1000EPxSC_iS9_xxNS7_10__identityEEEvT0_T1_T2_T3_T4_T6__param_2];
	ld.param.u64 	%rd36, [_ZN3cub18CUB_300001_SM_10006detail6reduce28DeviceReduceSingleTileKernelINS2_10policy_hubIxyN4cuda3std3__44plusIxEEE10Policy1000EPxSC_iS9_xxNS7_10__identityEEEvT0_T1_T2_T3_T4_T6__param_4];
	cvta.to.global.u64 	%rd1, %rd37;
	setp.ne.s32 	%p1, %r34, 0;
	@%p1 bra 	$L__BB11_3;
	mov.u32 	%r224, %tid.x;
	setp.ne.s32 	%p57, %r224, 0;
	@%p57 bra 	$L__BB11_39;
	st.global.u64 	[%rd1], %rd36;
	bra.uni 	$L__BB11_39;
$L__BB11_3:
	setp.gt.s32 	%p2, %r34, 3583;
	@%p2 bra 	$L__BB11_21;
	mov.u32 	%r1, %tid.x;
	setp.ge.s32 	%p19, %r1, %r34;
	mov.b64 	%rd271, 0;
	mov.u32 	%r228, %r1;
	@%p19 bra 	$L__BB11_6;
	mul.wide.u32 	%rd146, %r1, 8;
	add.s64 	%rd145, %rd35, %rd146;
	// begin inline asm
	ld.global.nc.u64 %rd271, [%rd145];
	// end inline asm
	add.s32 	%r228, %r1, 512;
$L__BB11_6:
	setp.ge.s32 	%p20, %r228, %r34;
	@%p20 bra 	$L__BB11_12;
	not.b32 	%r100, %r228;
	add.s32 	%r4, %r34, %r100;
	and.b32  	%r101, %r4, 1536;
	setp.eq.s32 	%p21, %r101, 1536;
	@%p21 bra 	$L__BB11_10;
	mul.wide.u32 	%rd148, %r228, 8;
	add.s64 	%rd266, %rd35, %rd148;
	shr.u32 	%r102, %r4, 9;
	add.s32 	%r103, %r102, 1;
	and.b32  	%r104, %r103, 3;
	neg.s32 	%r226, %r104;
$L__BB11_9:
	.pragma "nounroll";
	// begin inline asm
	ld.global.nc.u64 %rd149, [%rd266];
	// end inline asm
	add.s64 	%rd271, %rd149, %rd271;
	add.s32 	%r228, %r228, 512;
	add.s64 	%rd266, %rd266, 4096;
	add.s32 	%r226, %r226, 1;
	setp.ne.s32 	%p22, %r226, 0;
	@%p22 bra 	$L__BB11_9;
$L__BB11_10:
	setp.lt.u32 	%p23, %r4, 1536;
	@%p23 bra 	$L__BB11_12;
$L__BB11_11:
	mul.wide.s32 	%rd159, %r228, 8;
	add.s64 	%rd152, %rd35, %rd159;
	// begin inline asm
	ld.global.nc.u64 %rd151, [%rd152];
	// end inline asm
	add.s64 	%rd160, %rd151, %rd271;
	add.s64 	%rd154, %rd152, 4096;
	// begin inline asm
	ld.global.nc.u64 %rd153, [%rd154];
	// end inline asm
	add.s64 	%rd161, %rd153, %rd160;
	add.s64 	%rd156, %rd152, 8192;
	// begin inline asm
	ld.global.nc.u64 %rd155, [%rd156];
	// end inline asm
	add.s64 	%rd162, %rd155, %rd161;
	add.s64 	%rd158, %rd152, 12288;
	// begin inline asm
	ld.global.nc.u64 %rd157, [%rd158];
	// end inline asm
	add.s64 	%rd271, %rd157, %rd162;
	add.s32 	%r228, %r228, 2048;
	setp.lt.s32 	%p24, %r228, %r34;
	@%p24 bra 	$L__BB11_11;
$L__BB11_12:
	setp.lt.s32 	%p25, %r34, 512;
	@%p25 bra 	$L__BB11_17;
	// begin inline asm
	mov.u32 %r168, %laneid;
	// end inline asm
	mov.b64 	{%r170, %r175}, %rd271;
	mov.b32 	%r176, 1;
	mov.b32 	%r217, 31;
	mov.b32 	%r218, -1;
	// begin inline asm
	shfl.sync.down.b32 %r169, %r170, %r176, %r217, %r218;
	// end inline asm
	// begin inline asm
	shfl.sync.down.b32 %r174, %r175, %r176, %r217, %r218;
	// end inline asm
	mov.b64 	%rd221, {%r169, %r174};
	setp.gt.s32 	%p49, %r168, 30;
	selp.b64 	%rd222, 0, %rd221, %p49;
	add.s64 	%rd223, %rd222, %rd271;
	mov.b64 	{%r180, %r185}, %rd223;
	mov.b32 	%r186, 2;
	// begin inline asm
	shfl.sync.down.b32 %r179, %r180, %r186, %r217, %r218;
	// end inline asm
	// begin inline asm
	shfl.sync.down.b32 %r184, %r185, %r186, %r217, %r218;
	// end inline asm
	mov.b64 	%rd224, {%r179, %r184};
	setp.gt.s32 	%p50, %r168, 29;
	selp.b64 	%rd225, 0, %rd224, %p50;
	add.s64 	%rd226, %rd225, %rd223;
	mov.b64 	{%r190, %r195}, %rd226;
	mov.b32 	%r196, 4;
	// begin inline asm
	shfl.sync.down.b32 %r189, %r190, %r196, %r217, %r218;
	// end inline asm
	// begin inline asm
	shfl.sync.down.b32 %r194, %r195, %r196, %r217, %r218;
	// end inline asm
	mov.b64 	%rd227, {%r189, %r194};
	setp.gt.s32 	%p51, %r168, 27;
	selp.b64 	%rd228, 0, %rd227, %p51;
	add.s64 	%rd229, %rd228, %rd226;
	mov.b64 	{%r200, %r205}, %rd229;
	mov.b32 	%r206, 8;
	// begin inline asm
	shfl.sync.down.b32 %r199, %r200, %r206, %r217, %r218;
	// end inline asm
	// begin inline asm
	shfl.sync.down.b32 %r204, %r205, %r206, %r217, %r218;
	// end inline asm
	mov.b64 	%rd230, {%r199, %r204};
	setp.gt.s32 	%p52, %r168, 23;
	selp.b64 	%rd231, 0, %rd230, %p52;
	add.s64 	%rd232, %rd231, %rd229;
	mov.b64 	{%r210, %r215}, %rd232;
	mov.b32 	%r216, 16;
	// begin inline asm
	shfl.sync.down.b32 %r209, %r210, %r216, %r217, %r218;
	// end inline asm
	// begin inline asm
	shfl.sync.down.b32 %r214, %r215, %r216, %r217, %r218;
	// end inline asm
	mov.b64 	%rd233, {%r209, %r214};
	setp.gt.s32 	%p53, %r168, 15;
	selp.b64 	%rd234, 0, %rd233, %p53;
	add.s64 	%rd280, %rd234, %rd232;
	setp.ne.s32 	%p54, %r168, 0;
	@%p54 bra 	$L__BB11_15;
	shr.u32 	%r219, %r1, 2;
	and.b32  	%r220, %r219, 248;
	mov.u32 	%r221, _ZZN3cub18CUB_300001_SM_10006detail6reduce28DeviceReduceSingleTileKernelINS2_10policy_hubIxyN4cuda3std3__44plusIxEEE10Policy1000EPxSC_iS9_xxNS7_10__identityEEEvT0_T1_T2_T3_T4_T6_E12temp_storage;
	add.s32 	%r222, %r221, %r220;
	st.shared.u64 	[%r222+16], %rd280;
$L__BB11_15:
	bar.sync 	0;
	setp.ne.s32 	%p55, %r1, 0;
	@%p55 bra 	$L__BB11_37;
	ld.shared.u64 	%rd235, [_ZZN3cub18CUB_300001_SM_10006detail6reduce28DeviceReduceSingleTileKernelINS2_10policy_hubIxyN4cuda3std3__44plusIxEEE10Policy1000EPxSC_iS9_xxNS7_10__identityEEEvT0_T1_T2_T3_T4_T6_E12temp_storage+24];
	add.s64 	%rd236, %rd235, %rd280;
	ld.shared.u64 	%rd237, [_ZZN3cub18CUB_300001_SM_10006detail6reduce28DeviceReduceSingleTileKernelINS2_10policy_hubIxyN4cuda3std3__44plusIxEEE10Policy1000EPxSC_iS9_xxNS7_10__identityEEEvT0_T1_T2_T3_T4_T6_E12temp_storage+32];
	add.s64 	%rd238, %rd236, %rd237;
	ld.shared.u64 	%rd239, [_ZZN3cub18CUB_300001_SM_10006detail6reduce28DeviceReduceSingleTileKernelINS2_10policy_hubIxyN4cuda3std3__44plusIxEEE10Policy1000EPxSC_iS9_xxNS7_10__identityEEEvT0_T1_T2_T3_T4_T6_E12temp_storage+40];
	add.s64 	%rd240, %rd238, %rd239;
	ld.shared.u64 	%rd241, [_ZZN3cub18CUB_300001_SM_10006detail6reduce28DeviceReduceSingleTileKernelINS2_10policy_hubIxyN4cuda3std3__44plusIxEEE10Policy1000EPxSC_iS9_xxNS7_10__identityEEEvT0_T1_T2_T3_T4_T6_E12temp_storage+48];
	add.s64 	%rd242, %rd240, %rd241;
	ld.shared.u64 	%rd243, [_ZZN3cub18CUB_300001_SM_10006detail6reduce28DeviceReduceSingleTileKernelINS2_10policy_hubIxyN4cuda3std3__44plusIxEEE10Policy1000EPxSC_iS9_xxNS7_10__identityEEEvT0_T1_T2_T3_T4_T6_E12temp_storage+56];
	add.s64 	%rd244, %rd242, %rd243;
	ld.shared.u64 	%rd245, [_ZZN3cub18CUB_300001_SM_10006detail6reduce28DeviceReduceSingleTileKernelINS2_10policy_hubIxyN4cuda3std3__44plusIxEEE10Policy1000EPxSC_iS9_xxNS7_10__identityEEEvT0_T1_T2_T3_T4_T6_E12temp_storage+64];
	add.s64 	%rd246, %rd244, %rd245;
	ld.shared.u64 	%rd247, [_ZZN3cub18CUB_300001_SM_10006detail6reduce28DeviceReduceSingleTileKernelINS2_10policy_hubIxyN4cuda3std3__44plusIxEEE10Policy1000EPxSC_iS9_xxNS7_10__identityEEEvT0_T1_T2_T3_T4_T6_E12temp_storage+72];
	add.s64 	%rd248, %rd246, %rd247;
	ld.shared.u64 	%rd249, [_ZZN3cub18CUB_300001_SM_10006detail6reduce28DeviceReduceSingleTileKernelINS2_10policy_hubIxyN4cuda3std3__44plusIxEEE10Policy1000EPxSC_iS9_xxNS7_10__identityEEEvT0_T1_T2_T3_T4_T6_E12temp_storage+80];
	add.s64 	%rd250, %rd248, %rd249;
	ld.shared.u64 	%rd251, [_ZZN3cub18CUB_300001_SM_10006detail6reduce28DeviceReduceSingleTileKernelINS2_10policy_hubIxyN4cuda3std3__44plusIxEEE10Policy1000EPxSC_iS9_xxNS7_10__identityEEEvT0_T1_T2_T3_T4_T6_E12temp_storage+88];
	add.s64 	%rd252, %rd250, %rd251;
	ld.shared.u64 	%rd253, [_ZZN3cub18CUB_300001_SM_10006detail6reduce28DeviceReduceSingleTileKernelINS2_10policy_hubIxyN4cuda3std3__44plusIxEEE10Policy1000EPxSC_iS9_xxNS7_10__identityEEEvT0_T1_T2_T3_T4_T6_E12temp_storage+96];
	add.s64 	%rd254, %rd252, %rd253;
	ld.shared.u64 	%rd255, [_ZZN3cub18CUB_300001_SM_10006detail6reduce28DeviceReduceSingleTileKernelINS2_10policy_hubIxyN4cuda3std3__44plusIxEEE10Policy1000EPxSC_iS9_xxNS7_10__identityEEEvT0_T1_T2_T3_T4_T6_E12temp_storage+104];
	add.s64 	%rd256, %rd254, %rd255;
	ld.shared.u64 	%rd257, [_ZZN3cub18CUB_300001_SM_10006detail6reduce28DeviceReduceSingleTileKernelINS2_10policy_hubIxyN4cuda3std3__44plusIxEEE10Policy1000EPxSC_iS9_xxNS7_10__identityEEEvT0_T1_T2_T3_T4_T6_E12temp_storage+112];
	add.s64 	%rd258, %rd256, %rd257;
	ld.shared.u64 	%rd259, [_ZZN3cub18CUB_300001_SM_10006detail6reduce28DeviceReduceSingleTileKernelINS2_10policy_hubIxyN4cuda3std3__44plusIxEEE10Policy1000EPxSC_iS9_xxNS7_10__identityEEEvT0_T1_T2_T3_T4_T6_E12temp_storage+120];
	add.s64 	%rd260, %rd258, %rd259;
	ld.shared.u64 	%rd261, [_ZZN3cub18CUB_300001_SM_10006detail6reduce28DeviceReduceSingleTileKernelINS2_10policy_hubIxyN4cuda3std3__44plusIxEEE10Policy1000EPxSC_iS9_xxNS7_10__identityEEEvT0_T1_T2_T3_T4_T6_E12temp_storage+128];
	add.s64 	%rd262, %rd260, %rd261;
	ld.shared.u64 	%rd263, [_ZZN3cub18CUB_300001_SM_10006detail6reduce28DeviceReduceSingleTileKernelINS2_10policy_hubIxyN4cuda3std3__44plusIxEEE10Policy1000EPxSC_iS9_xxNS7_10__identityEEEvT0_T1_T2_T3_T4_T6_E12temp_storage+136];
	add.s64 	%rd280, %rd262, %rd263;
	bra.uni 	$L__BB11_37;
$L__BB11_17:
	// begin inline asm
	mov.u32 %r105, %laneid;
	// end inline asm
	and.b32  	%r156, %r1, 992;
	add.s32 	%r157, %r156, 32;
	setp.gt.s32 	%p26, %r157, %r34;
	not.b32 	%r158, %r156;
	add.s32 	%r159, %r34, %r158;
	selp.b32 	%r154, %r159, 31, %p26;
	mov.b64 	{%r107, %r112}, %rd271;
	mov.b32 	%r113, 1;
	mov.b32 	%r155, -1;
	// begin inline asm
	shfl.sync.down.b32 %r106, %r107, %r113, %r154, %r155;
	// end inline asm
	// begin inline asm
	shfl.sync.down.b32 %r111, %r112, %r113, %r154, %r155;
	// end inline asm
	mov.b64 	%rd163, {%r106, %r111};
	setp.lt.s32 	%p27, %r105, %r154;
	selp.b64 	%rd164, %rd163, 0, %p27;
	add.s64 	%rd165, %rd164, %rd271;
	mov.b64 	{%r117, %r122}, %rd165;
	mov.b32 	%r123, 2;
	// begin inline asm
	shfl.sync.down.b32 %r116, %r117, %r123, %r154, %r155;
	// end inline asm
	// begin inline asm
	shfl.sync.down.b32 %r121, %r122, %r123, %r154, %r155;
	// end inline asm
	mov.b64 	%rd166, {%r116, %r121};
	add.s32 	%r160, %r105, 2;
	setp.gt.s32 	%p28, %r160, %r154;
	selp.b64 	%rd167, 0, %rd166, %p28;
	add.s64 	%rd168, %rd167, %rd165;
	mov.b64 	{%r127, %r132}, %rd168;
	mov.b32 	%r133, 4;
	// begin inline asm
	shfl.sync.down.b32 %r126, %r127, %r133, %r154, %r155;
	// end inline asm
	// begin inline asm
	shfl.sync.down.b32 %r131, %r132, %r133, %r154, %r155;
	// end inline asm
	mov.b64 	%rd169, {%r126, %r131};
	add.s32 	%r161, %r105, 4;
	setp.gt.s32 	%p29, %r161, %r154;
	selp.b64 	%rd170, 0, %rd169, %p29;
	add.s64 	%rd171, %rd170, %rd168;
	mov.b64 	{%r137, %r142}, %rd171;
	mov.b32 	%r143, 8;
	// begin inline asm
	shfl.sync.down.b32 %r136, %r137, %r143, %r154, %r155;
	// end inline asm
	// begin inline asm
	shfl.sync.down.b32 %r141, %r142, %r143, %r154, %r155;
	// end inline asm
	mov.b64 	%rd172, {%r136, %r141};
	add.s32 	%r162, %r105, 8;
	setp.gt.s32 	%p30, %r162, %r154;
	selp.b64 	%rd173, 0, %rd172, %p30;
	add.s64 	%rd174, %rd173, %rd171;
	mov.b64 	{%r147, %r152}, %rd174;
	mov.b32 	%r153, 16;
	// begin inline asm
	shfl.sync.down.b32 %r146, %r147, %r153, %r154, %r155;
	// end inline asm
	// begin inline asm
	shfl.sync.down.b32 %r151, %r152, %r153, %r154, %r155;
	// end inline asm
	mov.b64 	%rd175, {%r146, %r151};
	add.s32 	%r163, %r105, 16;
	setp.gt.s32 	%p31, %r163, %r154;
	selp.b64 	%rd176, 0, %rd175, %p31;
	add.s64 	%rd280, %rd176, %rd174;
	setp.ne.s32 	%p32, %r105, 0;
	@%p32 bra 	$L__BB11_19;
	shr.u32 	%r164, %r1, 2;
	and.b32  	%r165, %r164, 248;
	mov.u32 	%r166, _ZZN3cub18CUB_300001_SM_10006detail6reduce28DeviceReduceSingleTileKernelINS2_10policy_hubIxyN4cuda3std3__44plusIxEEE10Policy1000EPxSC_iS9_xxNS7_10__identityEEEvT0_T1_T2_T3_T4_T6_E12temp_storage;
	add.s32 	%r167, %r166, %r165;
	st.shared.u64 	[%r167+16], %rd280;
$L__BB11_19:
	bar.sync 	0;
	setp.ne.s32 	%p33, %r1, 0;
	@%p33 bra 	$L__BB11_37;
	setp.gt.s32 	%p34, %r34, 32;
	ld.shared.u64 	%rd177, [_ZZN3cub18CUB_300001_SM_10006detail6reduce28DeviceReduceSingleTileKernelINS2_10policy_hubIxyN4cuda3std3__44plusIxEEE10Policy1000EPxSC_iS9_xxNS7_10__identityEEEvT0_T1_T2_T3_T4_T6_E12temp_storage+24];
	selp.b64 	%rd178, %rd177, 0, %p34;
	add.s64 	%rd179, %rd178, %rd280;
	setp.gt.s32 	%p35, %r34, 64;
	ld.shared.u64 	%rd180, [_ZZN3cub18CUB_300001_SM_10006detail6reduce28DeviceReduceSingleTileKernelINS2_10policy_hubIxyN4cuda3std3__44plusIxEEE10Policy1000EPxSC_iS9_xxNS7_10__identityEEEvT0_T1_T2_T3_T4_T6_E12temp_storage+32];
	selp.b64 	%rd181, %rd180, 0, %p35;
	add.s64 	%rd182, %rd179, %rd181;
	setp.gt.s32 	%p36, %r34, 96;
	ld.shared.u64 	%rd183, [_ZZN3cub18CUB_300001_SM_10006detail6reduce28DeviceReduceSingleTileKernelINS2_10policy_hubIxyN4cuda3std3__44plusIxEEE10Policy1000EPxSC_iS9_xxNS7_10__identityEEEvT0_T1_T2_T3_T4_T6_E12temp_storage+40];
	selp.b64 	%rd184, %rd183, 0, %p36;
	add.s64 	%rd185, %rd182, %rd184;
	setp.gt.s32 	%p37, %r34, 128;
	ld.shared.u64 	%rd186, [_ZZN3cub18CUB_300001_SM_10006detail6reduce28DeviceReduceSingleTileKernelINS2_10policy_hubIxyN4cuda3std3__44plusIxEEE10Policy1000EPxSC_iS9_xxNS7_10__identityEEEvT0_T1_T2_T3_T4_T6_E12temp_storage+48];
	selp.b64 	%rd187, %rd186, 0, %p37;
	add.s64 	%rd188, %rd185, %rd187;
	setp.gt.s32 	%p38, %r34, 160;
	ld.shared.u64 	%rd189, [_ZZN3cub18CUB_300001_SM_10006detail6reduce28DeviceReduceSingleTileKernelINS2_10policy_hubIxyN4cuda3std3__44plusIxEEE10Policy1000EPxSC_iS9_xxNS7_10__identityEEEvT0_T1_T2_T3_T4_T6_E12temp_storage+56];
	selp.b64 	%rd190, %rd189, 0, %p38;
	add.s64 	%rd191, %rd188, %rd190;
	setp.gt.s32 	%p39, %r34, 192;
	ld.shared.u64 	%rd192, [_ZZN3cub18CUB_300001_SM_10006detail6reduce28DeviceReduceSingleTileKernelINS2_10policy_hubIxyN4cuda3std3__44plusIxEEE10Policy1000EPxSC_iS9_xxNS7_10__identityEEEvT0_T1_T2_T3_T4_T6_E12temp_storage+64];
	selp.b64 	%rd193, %rd192, 0, %p39;
	add.s64 	%rd194, %rd191, %rd193;
	setp.gt.s32 	%p40, %r34, 224;
	ld.shared.u64 	%rd195, [_ZZN3cub18CUB_300001_SM_10006detail6reduce28DeviceReduceSingleTileKernelINS2_10policy_hubIxyN4cuda3std3__44plusIxEEE10Policy1000EPxSC_iS9_xxNS7_10__identityEEEvT0_T1_T2_T3_T4_T6_E12temp_storage+72];
	selp.b64 	%rd196, %rd195, 0, %p40;
	add.s64 	%rd197, %rd194, %rd196;
	setp.gt.s32 	%p41, %r34, 256;
	ld.shared.u64 	%rd198, [_ZZN3cub18CUB_300001_SM_10006detail6reduce28DeviceReduceSingleTileKernelINS2_10policy_hubIxyN4cuda3std3__44plusIxEEE10Policy1000EPxSC_iS9_xxNS7_10__identityEEEvT0_T1_T2_T3_T4_T6_E12temp_storage+80];
	selp.b64 	%rd199, %rd198, 0, %p41;
	add.s64 	%rd200, %rd197, %rd199;
	setp.gt.s32 	%p42, %r34, 288;
	ld.shared.u64 	%rd201, [_ZZN3cub18CUB_300001_SM_10006detail6reduce28DeviceReduceSingleTileKernelINS2_10policy_hubIxyN4cuda3std3__44plusIxEEE10Policy1000EPxSC_iS9_xxNS7_10__identityEEEvT0_T1_T2_T3_T4_T6_E12temp_storage+88];
	selp.b64 	%rd202, %rd201, 0, %p42;
	add.s64 	%rd203, %rd200, %rd202;
	setp.gt.s32 	%p43, %r34, 320;
	ld.shared.u64 	%rd204, [_ZZN3cub18CUB_300001_SM_10006detail6reduce28DeviceReduceSingleTileKernelINS2_10policy_hubIxyN4cuda3std3__44plusIxEEE10Policy1000EPxSC_iS9_xxNS7_10__identityEEEvT0_T1_T2_T3_T4_T6_E12temp_storage+96];
	selp.b64 	%rd205, %rd204, 0, %p43;
	add.s64 	%rd206, %rd203, %rd205;
	setp.gt.s32 	%p44, %r34, 352;
	ld.shared.u64 	%rd207, [_ZZN3cub18CUB_300001_SM_10006detail6reduce28DeviceReduceSingleTileKernelINS2_10policy_hubIxyN4cuda3std3__44plusIxEEE10Policy1000EPxSC_iS9_xxNS7_10__identityEEEvT0_T1_T2_T3_T4_T6_E12temp_storage+104];
	selp.b64 	%rd208, %rd207, 0, %p44;
	add.s64 	%rd209, %rd206, %rd208;
	setp.gt.s32 	%p45, %r34, 384;
	ld.shared.u64 	%rd210, [_ZZN3cub18CUB_300001_SM_10006detail6reduce28DeviceReduceSingleTileKernelINS2_10policy_hubIxyN4cuda3std3__44plusIxEEE10Policy1000EPxSC_iS9_xxNS7_10__identityEEEvT0_T1_T2_T3_T4_T6_E12temp_storage+112];
	selp.b64 	%rd211, %rd210, 0, %p45;
	add.s64 	%rd212, %rd209, %rd211;
	setp.gt.s32 	%p46, %r34, 416;
	ld.shared.u64 	%rd213, [_ZZN3cub18CUB_300001_SM_10006detail6reduce28DeviceReduceSingleTileKernelINS2_10policy_hubIxyN4cuda3std3__44plusIxEEE10Policy1000EPxSC_iS9_xxNS7_10__identityEEEvT0_T1_T2_T3_T4_T6_E12temp_storage+120];
	selp.b64 	%rd214, %rd213, 0, %p46;
	add.s64 	%rd215, %rd212, %rd214;
	setp.gt.s32 	%p47, %r34, 448;
	ld.shared.u64 	%rd216, [_ZZN3cub18CUB_300001_SM_10006detail6reduce28DeviceReduceSingleTileKernelINS2_10policy_hubIxyN4cuda3std3__44plusIxEEE10Policy1000EPxSC_iS9_xxNS7_10__identityEEEvT0_T1_T2_T3_T4_T6_E12temp_storage+128];
	selp.b64 	%rd217, %rd216, 0, %p47;
	add.s64 	%rd218, %rd215, %rd217;
	setp.gt.s32 	%p48, %r34, 480;
	ld.shared.u64 	%rd219, [_ZZN3cub18CUB_300001_SM_10006detail6reduce28DeviceReduceSingleTileKernelINS2_10policy_hubIxyN4cuda3std3__44plusIxEEE10Policy1000EPxSC_iS9_xxNS7_10__identityEEEvT0_T1_T2_T3_T4_T6_E12temp_storage+136];
	selp.b64 	%rd220, %rd219, 0, %p48;
	add.s64 	%rd280, %rd218, %rd220;
	bra.uni 	$L__BB11_37;
$L__BB11_21:
	mov.u32 	%r13, %tid.x;
	mul.wide.u32 	%rd52, %r13, 8;
	add.s64 	%rd39, %rd35, %rd52;
	// begin inline asm
	ld.global.nc.u64 %rd38, [%rd39];
	// end inline asm
	add.s64 	%rd41, %rd39, 4096;
	// begin inline asm
	ld.global.nc.u64 %rd40, [%rd41];
	// end inline asm
	add.s64 	%rd43, %rd39, 8192;
	// begin inline asm
	ld.global.nc.u64 %rd42, [%rd43];
	// end inline asm
	add.s64 	%rd45, %rd39, 12288;
	// begin inline asm
	ld.global.nc.u64 %rd44, [%rd45];
	// end inline asm
	add.s64 	%rd47, %rd39, 16384;
	// begin inline asm
	ld.global.nc.u64 %rd46, [%rd47];
	// end inline asm
	add.s64 	%rd49, %rd39, 20480;
	// begin inline asm
	ld.global.nc.u64 %rd48, [%rd49];
	// end inline asm
	add.s64 	%rd51, %rd39, 24576;
	// begin inline asm
	ld.global.nc.u64 %rd50, [%rd51];
	// end inline asm
	add.s64 	%rd53, %rd40, %rd38;
	add.s64 	%rd54, %rd42, %rd53;
	add.s64 	%rd55, %rd44, %rd54;
	add.s64 	%rd56, %rd46, %rd55;
	add.s64 	%rd57, %rd48, %rd56;
	add.s64 	%rd279, %rd50, %rd57;
	setp.lt.u32 	%p3, %r34, 7168;
	mov.b32 	%r231, 3584;
	@%p3 bra 	$L__BB11_25;
	add.s32 	%r14, %r34, -3584;
	mov.b32 	%r231, 3584;
$L__BB11_23:
	add.s32 	%r37, %r231, %r13;
	mul.wide.u32 	%rd72, %r37, 8;
	add.s64 	%rd59, %rd35, %rd72;
	// begin inline asm
	ld.global.nc.u64 %rd58, [%rd59];
	// end inline asm
	add.s64 	%rd61, %rd59, 4096;
	// begin inline asm
	ld.global.nc.u64 %rd60, [%rd61];
	// end inline asm
	add.s64 	%rd63, %rd59, 8192;
	// begin inline asm
	ld.global.nc.u64 %rd62, [%rd63];
	// end inline asm
	add.s64 	%rd65, %rd59, 12288;
	// begin inline asm
	ld.global.nc.u64 %rd64, [%rd65];
	// end inline asm
	add.s64 	%rd67, %rd59, 16384;
	// begin inline asm
	ld.global.nc.u64 %rd66, [%rd67];
	// end inline asm
	add.s64 	%rd69, %rd59, 20480;
	// begin inline asm
	ld.global.nc.u64 %rd68, [%rd69];
	// end inline asm
	add.s64 	%rd71, %rd59, 24576;
	// begin inline asm
	ld.global.nc.u64 %rd70, [%rd71];
	// end inline asm
	add.s64 	%rd73, %rd58, %rd279;
	add.s64 	%rd74, %rd60, %rd73;
	add.s64 	%rd75, %rd62, %rd74;
	add.s64 	%rd76, %rd64, %rd75;
	add.s64 	%rd77, %rd66, %rd76;
	add.s64 	%rd78, %rd68, %rd77;
	add.s64 	%rd279, %rd70, %rd78;
	sub.s32 	%r38, %r34, %r231;
	setp.lt.s32 	%p4, %r38, 3584;
	@%p4 bra 	$L__BB11_33;
	add.s32 	%r231, %r231, 3584;
	setp.le.s32 	%p5, %r231, %r14;
	@%p5 bra 	$L__BB11_23;
$L__BB11_25:
	setp.le.s32 	%p6, %r34, %r231;
	@%p6 bra 	$L__BB11_33;
	sub.s32 	%r18, %r34, %r231;
	setp.ge.s32 	%p7, %r13, %r18;
	@%p7 bra 	$L__BB11_33;
	not.b32 	%r39, %r13;
	add.s32 	%r40, %r34, %r39;
	sub.s32 	%r19, %r40, %r231;
	and.b32  	%r41, %r19, 1536;
	setp.eq.s32 	%p8, %r41, 1536;
	mov.u32 	%r235, %r13;
	@%p8 bra 	$L__BB11_30;
	add.s32 	%r233, %r13, %r231;
	shr.u32 	%r42, %r19, 9;
	add.s32 	%r43, %r42, 1;
	and.b32  	%r44, %r43, 3;
	neg.s32 	%r232, %r44;
	mov.u32 	%r235, %r13;
$L__BB11_29:
	.pragma "nounroll";
	mul.wide.u32 	%rd82, %r233, 8;
	add.s64 	%rd81, %rd35, %rd82;
	// begin inline asm
	ld.global.nc.u64 %rd80, [%rd81];
	// end inline asm
	add.s64 	%rd279, %rd80, %rd279;
	add.s32 	%r235, %r235, 512;
	add.s32 	%r233, %r233, 512;
	add.s32 	%r232, %r232, 1;
	setp.ne.s32 	%p9, %r232, 0;
	@%p9 bra 	$L__BB11_29;
$L__BB11_30:
	setp.lt.u32 	%p10, %r19, 1536;
	@%p10 bra 	$L__BB11_33;
	cvt.u64.u32 	%rd83, %r235;
	cvt.u64.u32 	%rd84, %r231;
	add.s64 	%rd85, %rd83, %rd84;
	shl.b64 	%rd86, %rd85, 3;
	add.s64 	%rd87, %rd86, %rd35;
	add.s64 	%rd277, %rd87, 8192;
	add.s32 	%r236, %r235, %r231;
$L__BB11_32:
	mul.wide.u32 	%rd96, %r236, 8;
	add.s64 	%rd89, %rd35, %rd96;
	// begin inline asm
	ld.global.nc.u64 %rd88, [%rd89];
	// end inline asm
	add.s64 	%rd97, %rd88, %rd279;
	add.s64 	%rd91, %rd277, -4096;
	// begin inline asm
	ld.global.nc.u64 %rd90, [%rd91];
	// end inline asm
	add.s64 	%rd98, %rd90, %rd97;
	// begin inline asm
	ld.global.nc.u64 %rd92, [%rd277];
	// end inline asm
	add.s64 	%rd99, %rd92, %rd98;
	add.s64 	%rd95, %rd277, 4096;
	// begin inline asm
	ld.global.nc.u64 %rd94, [%rd95];
	// end inline asm
	add.s64 	%rd279, %rd94, %rd99;
	add.s32 	%r235, %r235, 2048;
	add.s64 	%rd277, %rd277, 16384;
	add.s32 	%r236, %r236, 2048;
	setp.lt.s32 	%p11, %r235, %r18;
	@%p11 bra 	$L__BB11_32;
$L__BB11_33:
	// begin inline asm
	mov.u32 %r45, %laneid;
	// end inline asm
	mov.b64 	{%r47, %r52}, %rd279;
	mov.b32 	%r53, 1;
	mov.b32 	%r94, 31;
	mov.b32 	%r95, -1;
	// begin inline asm
	shfl.sync.down.b32 %r46, %r47, %r53, %r94, %r95;
	// end inline asm
	// begin inline asm
	shfl.sync.down.b32 %r51, %r52, %r53, %r94, %r95;
	// end inline asm
	mov.b64 	%rd100, {%r46, %r51};
	setp.gt.s32 	%p12, %r45, 30;
	selp.b64 	%rd101, 0, %rd100, %p12;
	add.s64 	%rd102, %rd101, %rd279;
	mov.b64 	{%r57, %r62}, %rd102;
	mov.b32 	%r63, 2;
	// begin inline asm
	shfl.sync.down.b32 %r56, %r57, %r63, %r94, %r95;
	// end inline asm
	// begin inline asm
	shfl.sync.down.b32 %r61, %r62, %r63, %r94, %r95;
	// end inline asm
	mov.b64 	%rd103, {%r56, %r61};
	setp.gt.s32 	%p13, %r45, 29;
	selp.b64 	%rd104, 0, %rd103, %p13;
	add.s64 	%rd105, %rd104, %rd102;
	mov.b64 	{%r67, %r72}, %rd105;
	mov.b32 	%r73, 4;
	// begin inline asm
	shfl.sync.down.b32 %r66, %r67, %r73, %r94, %r95;
	// end inline asm
	// begin inline asm
	shfl.sync.down.b32 %r71, %r72, %r73, %r94, %r95;
	// end inline asm
	mov.b64 	%rd106, {%r66, %r71};
	setp.gt.s32 	%p14, %r45, 27;
	selp.b64 	%rd107, 0, %rd106, %p14;
	add.s64 	%rd108, %rd107, %rd105;
	mov.b64 	{%r77, %r82}, %rd108;
	mov.b32 	%r83, 8;
	// begin inline asm
	shfl.sync.down.b32 %r76, %r77, %r83, %r94, %r95;
	// end inline asm
	// begin inline asm
	shfl.sync.down.b32 %r81, %r82, %r83, %r94, %r95;
	// end inline asm
	mov.b64 	%rd109, {%r76, %r81};
	setp.gt.s32 	%p15, %r45, 23;
	selp.b64 	%rd110, 0, %rd109, %p15;
	add.s64 	%rd111, %rd110, %rd108;
	mov.b64 	{%r87, %r92}, %rd111;
	mov.b32 	%r93, 16;
	// begin inline asm
	shfl.sync.down.b32 %r86, %r87, %r93, %r94, %r95;
	// end inline asm
	// begin inline asm
	shfl.sync.down.b32 %r91, %r92, %r93, %r94, %r95;
	// end inline asm
	mov.b64 	%rd112, {%r86, %r91};
	setp.gt.s32 	%p16, %r45, 15;
	selp.b64 	%rd113, 0, %rd112, %p16;
	add.s64 	%rd280, %rd113, %rd111;
	setp.ne.s32 	%p17, %r45, 0;
	@%p17 bra 	$L__BB11_35;
	shr.u32 	%r96, %r13, 2;
	and.b32  	%r97, %r96, 248;
	mov.u32 	%r98, _ZZN3cub18CUB_300001_SM_10006detail6reduce28DeviceReduceSingleTileKernelINS2_10policy_hubIxyN4cuda3std3__44plusIxEEE10Policy1000EPxSC_iS9_xxNS7_10__identityEEEvT0_T1_T2_T3_T4_T6_E12temp_storage;
	add.s32 	%r99, %r98, %r97;
	st.shared.u64 	[%r99+16], %rd280;
$L__BB11_35:
	bar.sync 	0;
	setp.ne.s32 	%p18, %r13, 0;
	@%p18 bra 	$L__BB11_37;
	ld.shared.u64 	%rd114, [_ZZN3cub18CUB_300001_SM_10006detail6reduce28DeviceReduceSingleTileKernelINS2_10policy_hubIxyN4cuda3std3__44plusIxEEE10Policy1000EPxSC_iS9_xxNS7_10__identityEEEvT0_T1_T2_T3_T4_T6_E12temp_storage+24];
	add.s64 	%rd115, %rd114, %rd280;
	ld.shared.u64 	%rd116, [_ZZN3cub18CUB_300001_SM_10006detail6reduce28DeviceReduceSingleTileKernelINS2_10policy_hubIxyN4cuda3std3__44plusIxEEE10Policy1000EPxSC_iS9_xxNS7_10__identityEEEvT0_T1_T2_T3_T4_T6_E12temp_storage+32];
	add.s64 	%rd117, %rd115, %rd116;
	ld.shared.u64 	%rd118, [_ZZN3cub18CUB_300001_SM_10006detail6reduce28DeviceReduceSingleTileKernelINS2_10policy_hubIxyN4cuda3std3__44plusIxEEE10Policy1000EPxSC_iS9_xxNS7_10__identityEEEvT0_T1_T2_T3_T4_T6_E12temp_storage+40];
	add.s64 	%rd119, %rd117, %rd118;
	ld.shared.u64 	%rd120, [_ZZN3cub18CUB_300001_SM_10006detail6reduce28DeviceReduceSingleTileKernelINS2_10policy_hubIxyN4cuda3std3__44plusIxEEE10Policy1000EPxSC_iS9_xxNS7_10__identityEEEvT0_T1_T2_T3_T4_T6_E12temp_storage+48];
	add.s64 	%rd121, %rd119, %rd120;
	ld.shared.u64 	%rd122, [_ZZN3cub18CUB_300001_SM_10006detail6reduce28DeviceReduceSingleTileKernelINS2_10policy_hubIxyN4cuda3std3__44plusIxEEE10Policy1000EPxSC_iS9_xxNS7_10__identityEEEvT0_T1_T2_T3_T4_T6_E12temp_storage+56];
	add.s64 	%rd123, %rd121, %rd122;
	ld.shared.u64 	%rd124, [_ZZN3cub18CUB_300001_SM_10006detail6reduce28DeviceReduceSingleTileKernelINS2_10policy_hubIxyN4cuda3std3__44plusIxEEE10Policy1000EPxSC_iS9_xxNS7_10__identityEEEvT0_T1_T2_T3_T4_T6_E12temp_storage+64];
	add.s64 	%rd125, %rd123, %rd124;
	ld.shared.u64 	%rd126, [_ZZN3cub18CUB_300001_SM_10006detail6reduce28DeviceReduceSingleTileKernelINS2_10policy_hubIxyN4cuda3std3__44plusIxEEE10Policy1000EPxSC_iS9_xxNS7_10__identityEEEvT0_T1_T2_T3_T4_T6_E12temp_storage+72];
	add.s64 	%rd127, %rd125, %rd126;
	ld.shared.u64 	%rd128, [_ZZN3cub18CUB_300001_SM_10006detail6reduce28DeviceReduceSingleTileKernelINS2_10policy_hubIxyN4cuda3std3__44plusIxEEE10Policy1000EPxSC_iS9_xxNS7_10__identityEEEvT0_T1_T2_T3_T4_T6_E12temp_storage+80];
	add.s64 	%rd129, %rd127, %rd128;
	ld.shared.u64 	%rd130, [_ZZN3cub18CUB_300001_SM_10006detail6reduce28DeviceReduceSingleTileKernelINS2_10policy_hubIxyN4cuda3std3__44plusIxEEE10Policy1000EPxSC_iS9_xxNS7_10__identityEEEvT0_T1_T2_T3_T4_T6_E12temp_storage+88];
	add.s64 	%rd131, %rd129, %rd130;
	ld.shared.u64 	%rd132, [_ZZN3cub18CUB_300001_SM_10006detail6reduce28DeviceReduceSingleTileKernelINS2_10policy_hubIxyN4cuda3std3__44plusIxEEE10Policy1000EPxSC_iS9_xxNS7_10__identityEEEvT0_T1_T2_T3_T4_T6_E12temp_storage+96];
	add.s64 	%rd133, %rd131, %rd132;
	ld.shared.u64 	%rd134, [_ZZN3cub18CUB_300001_SM_10006detail6reduce28DeviceReduceSingleTileKernelINS2_10policy_hubIxyN4cuda3std3__44plusIxEEE10Policy1000EPxSC_iS9_xxNS7_10__identityEEEvT0_T1_T2_T3_T4_T6_E12temp_storage+104];
	add.s64 	%rd135, %rd133, %rd134;
	ld.shared.u64 	%rd136, [_ZZN3cub18CUB_300001_SM_10006detail6reduce28DeviceReduceSingleTileKernelINS2_10policy_hubIxyN4cuda3std3__44plusIxEEE10Policy1000EPxSC_iS9_xxNS7_10__identityEEEvT0_T1_T2_T3_T4_T6_E12temp_storage+112];
	add.s64 	%rd137, %rd135, %rd136;
	ld.shared.u64 	%rd138, [_ZZN3cub18CUB_300001_SM_10006detail6reduce28DeviceReduceSingleTileKernelINS2_10policy_hubIxyN4cuda3std3__44plusIxEEE10Policy1000EPxSC_iS9_xxNS7_10__identityEEEvT0_T1_T2_T3_T4_T6_E12temp_storage+120];
	add.s64 	%rd139, %rd137, %rd138;
	ld.shared.u64 	%rd140, [_ZZN3cub18CUB_300001_SM_10006detail6reduce28DeviceReduceSingleTileKernelINS2_10policy_hubIxyN4cuda3std3__44plusIxEEE10Policy1000EPxSC_iS9_xxNS7_10__identityEEEvT0_T1_T2_T3_T4_T6_E12temp_storage+128];
	add.s64 	%rd141, %rd139, %rd140;
	ld.shared.u64 	%rd142, [_ZZN3cub18CUB_300001_SM_10006detail6reduce28DeviceReduceSingleTileKernelINS2_10policy_hubIxyN4cuda3std3__44plusIxEEE10Policy1000EPxSC_iS9_xxNS7_10__identityEEEvT0_T1_T2_T3_T4_T6_E12temp_storage+136];
	add.s64 	%rd280, %rd141, %rd142;
$L__BB11_37:
	mov.u32 	%r223, %tid.x;
	setp.ne.s32 	%p56, %r223, 0;
	@%p56 bra 	$L__BB11_39;
	add.s64 	%rd264, %rd280, %rd36;
	st.global.u64 	[%rd1], %rd264;
$L__BB11_39:
	ret;

}
	// .globl	_ZN3cub18CUB_300001_SM_10006detail6reduce28DeviceReduceSingleTileKernelINS2_10policy_hubIijN4cuda3std3__44plusIiEEE10Policy1000EN6thrust24THRUST_300001_SM_1000_NS10device_ptrIiEEPijS9_ii11abs_functorEEvT0_T1_T2_T3_T4_T6_
.visible .entry _ZN3cub18CUB_300001_SM_10006detail6reduce28DeviceReduceSingleTileKernelINS2_10policy_hubIijN4cuda3std3__44plusIiEEE10Policy1000EN6thrust24THRUST_300001_SM_1000_NS10device_ptrIiEEPijS9_ii11abs_functorEEvT0_T1_T2_T3_T4_T6_(
	.param .align 8 .b8 _ZN3cub18CUB_300001_SM_10006detail6reduce28DeviceReduceSingleTileKernelINS2_10policy_hubIijN4cuda3std3__44plusIiEEE10Policy1000EN6thrust24THRUST_300001_SM_1000_NS10device_ptrIiEEPijS9_ii11abs_functorEEvT0_T1_T2_T3_T4_T6__param_0[8],
	.param .u64 .ptr .align 1 _ZN3cub18CUB_300001_SM_10006detail6reduce28DeviceReduceSingleTileKernelINS2_10policy_hubIijN4cuda3std3__44plusIiEEE10Policy1000EN6thrust24THRUST_300001_SM_1000_NS10device_ptrIiEEPijS9_ii11abs_functorEEvT0_T1_T2_T3_T4_T6__param_1,
	.param .u32 _ZN3cub18CUB_300001_SM_10006detail6reduce28DeviceReduceSingleTileKernelINS2_10policy_hubIijN4cuda3std3__44plusIiEEE10Policy1000EN6thrust24THRUST_300001_SM_1000_NS10device_ptrIiEEPijS9_ii11abs_functorEEvT0_T1_T2_T3_T4_T6__param_2,
	.param .align 1 .b8 _ZN3cub18CUB_300001_SM_10006detail6reduce28DeviceReduceSingleTileKernelINS2_10policy_hubIijN4cuda3std3__44plusIiEEE10Policy1000EN6thrust24THRUST_300001_SM_1000_NS10device_ptrIiEEPijS9_ii11abs_functorEEvT0_T1_T2_T3_T4_T6__param_3[1],
	.param .u32 _ZN3cub18CUB_300001_SM_10006detail6reduce28DeviceReduceSingleTileKernelINS2_10policy_hubIijN4cuda3std3__44plusIiEEE10Policy1000EN6thrust24THRUST_300001_SM_1000_NS10device_ptrIiEEPijS9_ii11abs_functorEEvT0_T1_T2_T3_T4_T6__param_4,
	.param .align 1 .b8 _ZN3cub18CUB_300001_SM_10006detail6reduce28DeviceReduceSingleTileKernelINS2_10policy_hubIijN4cuda3std3__44plusIiEEE10Policy1000EN6thrust24THRUST_300001_SM_1000_NS10device_ptrIiEEPijS9_ii11abs_functorEEvT0_T1_T2_T3_T4_T6__param_5[1]
)
.maxntid 256
.minnctapersm 1
{
	.reg .pred 	%p<59>;
	.reg .b32 	%r<602>;
	.reg .b64 	%rd<84>;
	// demoted variable
	.shared .align 4 .b8 _ZZN3cub18CUB_300001_SM_10006detail6reduce28DeviceReduceSingleTileKernelINS2_10policy_hubIijN4cuda3std3__44plusIiEEE10Policy1000EN6thrust24THRUST_300001_SM_1000_NS10device_ptrIiEEPijS9_ii11abs_functorEEvT0_T1_T2_T3_T4_T6_E12temp_storage[44];
	ld.param.u64 	%rd9, [_ZN3cub18CUB_300001_SM_10006detail6reduce28DeviceReduceSingleTileKernelINS2_10policy_hubIijN4cuda3std3__44plusIiEEE10Policy1000EN6thrust24THRUST_300001_SM_1000_NS10device_ptrIiEEPijS9_ii11abs_functorEEvT0_T1_T2_T3_T4_T6__param_0];
	ld.param.u64 	%rd10, [_ZN3cub18CUB_300001_SM_10006detail6reduce28DeviceReduceSingleTileKernelINS2_10policy_hubIijN4cuda3std3__44plusIiEEE10Policy1000EN6thrust24THRUST_300001_SM_1000_NS10device_ptrIiEEPijS9_ii11abs_functorEEvT0_T1_T2_T3_T4_T6__param_1];
	ld.param.u32 	%r90, [_ZN3cub18CUB_300001_SM_10006detail6reduce28DeviceReduceSingleTileKernelINS2_10policy_hubIijN4cuda3std3__44plusIiEEE10Policy1000EN6thrust24THRUST_300001_SM_1000_NS10device_ptrIiEEPijS9_ii11abs_functorEEvT0_T1_T2_T3_T4_T6__param_2];
	ld.param.u32 	%r91, [_ZN3cub18CUB_300001_SM_10006detail6reduce28DeviceReduceSingleTileKernelINS2_10policy_hubIijN4cuda3std3__44plusIiEEE10Policy1000EN6thrust24THRUST_300001_SM_1000_NS10device_ptrIiEEPijS9_ii11abs_functorEEvT0_T1_T2_T3_T4_T6__param_4];
	cvta.to.global.u64 	%rd1, %rd10;
	setp.ne.s32 	%p1, %r90, 0;
	@%p1 bra 	$L__BB12_3;
	mov.u32 	%r562, %tid.x;
	setp.ne.s32 	%p58, %r562, 0;
	@%p58 bra 	$L__BB12_52;
	st.global.u32 	[%rd1], %r91;
	bra.uni 	$L__BB12_52;
$L__BB12_3:
	cvta.to.global.u64 	%rd2, %rd9;
	setp.gt.u32 	%p2, %r90, 4095;
	@%p2 bra 	$L__BB12_28;
	mov.u32 	%r1, %tid.x;
	setp.ge.u32 	%p24, %r1, %r90;
	mov.b32 	%r579, 0;
	mov.u32 	%r569, %r1;
	@%p24 bra 	$L__BB12_6;
	mul.wide.u32 	%rd73, %r1, 4;
	add.s64 	%rd74, %rd2, %rd73;
	ld.global.u32 	%r358, [%rd74];
	abs.s32 	%r579, %r358;
	add.s32 	%r569, %r1, 256;
$L__BB12_6:
	setp.ge.u32 	%p25, %r569, %r90;
	@%p25 bra 	$L__BB12_19;
	not.b32 	%r360, %r569;
	add.s32 	%r361, %r90, %r360;
	shr.u32 	%r362, %r361, 8;
	add.s32 	%r6, %r362, 1;
	and.b32  	%r7, %r6, 15;
	setp.lt.u32 	%p26, %r361, 3840;
	@%p26 bra 	$L__BB12_10;
	and.b32  	%r363, %r6, 33554416;
	neg.s32 	%r565, %r363;
	mul.wide.u32 	%rd75, %r569, 4;
	add.s64 	%rd76, %rd75, %rd2;
	add.s64 	%rd82, %rd76, 8192;
$L__BB12_9:
	.pragma "nounroll";
	ld.global.u32 	%r364, [%rd82+-8192];
	abs.s32 	%r365, %r364;
	add.s32 	%r366, %r365, %r579;
	ld.global.u32 	%r367, [%rd82+-7168];
	abs.s32 	%r368, %r367;
	add.s32 	%r369, %r368, %r366;
	ld.global.u32 	%r370, [%rd82+-6144];
	abs.s32 	%r371, %r370;
	add.s32 	%r372, %r371, %r369;
	ld.global.u32 	%r373, [%rd82+-5120];
	abs.s32 	%r374, %r373;
	add.s32 	%r375, %r374, %r372;
	ld.global.u32 	%r376, [%rd82+-4096];
	abs.s32 	%r377, %r376;
	add.s32 	%r378, %r377, %r375;
	ld.global.u32 	%r379, [%rd82+-3072];
	abs.s32 	%r380, %r379;
	add.s32 	%r381, %r380, %r378;
	ld.global.u32 	%r382, [%rd82+-2048];
	abs.s32 	%r383, %r382;
	add.s32 	%r384, %r383, %r381;
	ld.global.u32 	%r385, [%rd82+-1024];
	abs.s32 	%r386, %r385;
	add.s32 	%r387, %r386, %r384;
	ld.global.u32 	%r388, [%rd82];
	abs.s32 	%r389, %r388;
	add.s32 	%r390, %r389, %r387;
	ld.global.u32 	%r391, [%rd82+1024];
	abs.s32 	%r392, %r391;
	add.s32 	%r393, %r392, %r390;
	ld.global.u32 	%r394, [%rd82+2048];
	abs.s32 	%r395, %r394;
	add.s32 	%r396, %r395, %r393;
	ld.global.u32 	%r397, [%rd82+3072];
	abs.s32 	%r398, %r397;
	add.s32 	%r399, %r398, %r396;
	ld.global.u32 	%r400, [%rd82+4096];
	abs.s32 	%r401, %r400;
	add.s32 	%r402, %r401, %r399;
	ld.global.u32 	%r403, [%rd82+5120];
	abs.s32 	%r404, %r403;
	add.s32 	%r405, %r404, %r402;
	ld.global.u32 	%r406, [%rd82+6144];
	abs.s32 	%r407, %r406;
	add.s32 	%r408, %r407, %r405;
	ld.global.u32 	%r409, [%rd82+7168];
	abs.s32 	%r410, %r409;
	add.s32 	%r579, %r410, %r408;
	add.s32 	%r569, %r569, 4096;
	add.s32 	%r565, %r565, 16;
	add.s64 	%rd82, %rd82, 16384;
	setp.ne.s32 	%p27, %r565, 0;
	@%p27 bra 	$L__BB12_9;
$L__BB12_10:
	setp.eq.s32 	%p28, %r7, 0;
	@%p28 bra 	$L__BB12_19;
	and.b32  	%r18, %r6, 7;
	setp.lt.u32 	%p29, %r7, 8;
	@%p29 bra 	$L__BB12_13;
	mul.wide.u32 	%rd77, %r569, 4;
	add.s64 	%rd78, %rd2, %rd77;
	ld.global.u32 	%r412, [%rd78];
	abs.s32 	%r413, %r412;
	add.s32 	%r414, %r413, %r579;
	ld.global.u32 	%r415, [%rd78+1024];
	abs.s32 	%r416, %r415;
	add.s32 	%r417, %r416, %r414;
	ld.global.u32 	%r418, [%rd78+2048];
	abs.s32 	%r419, %r418;
	add.s32 	%r420, %r419, %r417;
	ld.global.u32 	%r421, [%rd78+3072];
	abs.s32 	%r422, %r421;
	add.s32 	%r423, %r422, %r420;
	ld.global.u32 	%r424, [%rd78+4096];
	abs.s32 	%r425, %r424;
	add.s32 	%r426, %r425, %r423;
	ld.global.u32 	%r427, [%rd78+5120];
	abs.s32 	%r428, %r427;
	add.s32 	%r429, %r428, %r426;
	ld.global.u32 	%r430, [%rd78+6144];
	abs.s32 	%r431, %r430;
	add.s32 	%r432, %r431, %r429;
	ld.global.u32 	%r433, [%rd78+7168];
	abs.s32 	%r434, %r433;
	add.s32 	%r579, %r434, %r432;
	add.s32 	%r569, %r569, 2048;
$L__BB12_13:
	setp.eq.s32 	%p30, %r18, 0;
	@%p30 bra 	$L__BB12_19;
	and.b32  	%r24, %r6, 3;
	setp.lt.u32 	%p31, %r18, 4;
	@%p31 bra 	$L__BB12_16;
	mul.wide.u32 	%rd79, %r569, 4;
	add.s64 	%rd80, %rd2, %rd79;
	ld.global.u32 	%r436, [%rd80];
	abs.s32 	%r437, %r436;
	add.s32 	%r438, %r437, %r579;
	ld.global.u32 	%r439, [%rd80+1024];
	abs.s32 	%r440, %r439;
	add.s32 	%r441, %r440, %r438;
	ld.global.u32 	%r442, [%rd80+2048];
	abs.s32 	%r443, %r442;
	add.s32 	%r444, %r443, %r441;
	ld.global.u32 	%r445, [%rd80+3072];
	abs.s32 	%r446, %r445;
	add.s32 	%r579, %r446, %r444;
	add.s32 	%r569, %r569, 1024;
$L__BB12_16:
	setp.eq.s32 	%p32, %r24, 0;
	@%p32 bra 	$L__BB12_19;
	mul.wide.u32 	%rd81, %r569, 4;
	add.s64 	%rd83, %rd2, %rd81;
	neg.s32 	%r577, %r24;
$L__BB12_18:
	.pragma "nounroll";
	ld.global.u32 	%r447, [%rd83];
	abs.s32 	%r448, %r447;
	add.s32 	%r579, %r448, %r579;
	add.s64 	%rd83, %rd83, 1024;
	add.s32 	%r577, %r577, 1;
	setp.ne.s32 	%p33, %r577, 0;
	@%p33 bra 	$L__BB12_18;
$L__BB12_19:
	setp.lt.u32 	%p34, %r90, 256;
	@%p34 bra 	$L__BB12_24;
	// begin inline asm
	mov.u32 %r512, %laneid;
	// end inline asm
	mov.b32 	%r515, 1;
	mov.b32 	%r536, 31;
	mov.b32 	%r537, -1;
	// begin inline asm
	shfl.sync.down.b32 %r513, %r579, %r515, %r536, %r537;
	// end inline asm
	setp.gt.s32 	%p50, %r512, 30;
	selp.b32 	%r538, 0, %r513, %p50;
	add.s32 	%r519, %r538, %r579;
	mov.b32 	%r520, 2;
	// begin inline asm
	shfl.sync.down.b32 %r518, %r519, %r520, %r536, %r537;
	// end inline asm
	setp.gt.s32 	%p51, %r512, 29;
	selp.b32 	%r539, 0, %r518, %p51;
	add.s32 	%r524, %r519, %r539;
	mov.b32 	%r525, 4;
	// begin inline asm
	shfl.sync.down.b32 %r523, %r524, %r525, %r536, %r537;
	// end inline asm
	setp.gt.s32 	%p52, %r512, 27;
	selp.b32 	%r540, 0, %r523, %p52;
	add.s32 	%r529, %r524, %r540;
	mov.b32 	%r530, 8;
	// begin inline asm
	shfl.sync.down.b32 %r528, %r529, %r530, %r536, %r537;
	// end inline asm
	setp.gt.s32 	%p53, %r512, 23;
	selp.b32 	%r541, 0, %r528, %p53;
	add.s32 	%r534, %r529, %r541;
	mov.b32 	%r535, 16;
	// begin inline asm
	shfl.sync.down.b32 %r533, %r534, %r535, %r536, %r537;
	// end inline asm
	setp.gt.s32 	%p54, %r512, 15;
	selp.b32 	%r542, 0, %r533, %p54;
	add.s32 	%r601, %r534, %r542;
	setp.ne.s32 	%p55, %r512, 0;
	@%p55 bra 	$L__BB12_22;
	shr.u32 	%r543, %r1, 3;
	and.b32  	%r544, %r543, 124;
	mov.u32 	%r545, _ZZN3cub18CUB_300001_SM_10006detail6reduce28DeviceReduceSingleTileKernelINS2_10policy_hubIijN4cuda3std3__44plusIiEEE10Policy1000EN6thrust24THRUST_300001_SM_1000_NS10device_ptrIiEEPijS9_ii11abs_functorEEvT0_T1_T2_T3_T4_T6_E12temp_storage;
	add.s32 	%r546, %r545, %r544;
	st.shared.u32 	[%r546+8], %r601;
$L__BB12_22:
	bar.sync 	0;
	setp.ne.s32 	%p56, %r1, 0;
	@%p56 bra 	$L__BB12_50;
	ld.shared.u32 	%r547, [_ZZN3cub18CUB_300001_SM_10006detail6reduce28DeviceReduceSingleTileKernelINS2_10policy_hubIijN4cuda3std3__44plusIiEEE10Policy1000EN6thrust24THRUST_300001_SM_1000_NS10device_ptrIiEEPijS9_ii11abs_functorEEvT0_T1_T2_T3_T4_T6_E12temp_storage+12];
	add.s32 	%r548, %r547, %r601;
	ld.shared.u32 	%r549, [_ZZN3cub18CUB_300001_SM_10006detail6reduce28DeviceReduceSingleTileKernelINS2_10policy_hubIijN4cuda3std3__44plusIiEEE10Policy1000EN6thrust24THRUST_300001_SM_1000_NS10device_ptrIiEEPijS9_ii11abs_functorEEvT0_T1_T2_T3_T4_T6_E12temp_storage+16];
	add.s32 	%r550, %r548, %r549;
	ld.shared.u32 	%r551, [_ZZN3cub18CUB_300001_SM_10006detail6reduce28DeviceReduceSingleTileKernelINS2_10policy_hubIijN4cuda3std3__44plusIiEEE10Policy1000EN6thrust24THRUST_300001_SM_1000_NS10device_ptrIiEEPijS9_ii11abs_functorEEvT0_T1_T2_T3_T4_T6_E12temp_storage+20];
	add.s32 	%r552, %r550, %r551;
	ld.shared.u32 	%r553, [_ZZN3cub18CUB_300001_SM_10006detail6reduce28DeviceReduceSingleTileKernelINS2_10policy_hubIijN4cuda3std3__44plusIiEEE10Policy1000EN6thrust24THRUST_300001_SM_1000_NS10device_ptrIiEEPijS9_ii11abs_functorEEvT0_T1_T2_T3_T4_T6_E12temp_storage+24];
	add.s32 	%r554, %r552, %r553;
	ld.shared.u32 	%r555, [_ZZN3cub18CUB_300001_SM_10006detail6reduce28DeviceReduceSingleTileKernelINS2_10policy_hubIijN4cuda3std3__44plusIiEEE10Policy1000EN6thrust24THRUST_300001_SM_1000_NS10device_ptrIiEEPijS9_ii11abs_functorEEvT0_T1_T2_T3_T4_T6_E12temp_storage+28];
	add.s32 	%r556, %r554, %r555;
	ld.shared.u32 	%r557, [_ZZN3cub18CUB_300001_SM_10006detail6reduce28DeviceReduceSingleTileKernelINS2_10policy_hubIijN4cuda3std3__44plusIiEEE10Policy1000EN6thrust24THRUST_300001_SM_1000_NS10device_ptrIiEEPijS9_ii11abs_functorEEvT0_T1_T2_T3_T4_T6_E12temp_storage+32];
	add.s32 	%r558, %r556, %r557;
	ld.shared.u32 	%r559, [_ZZN3cub18CUB_300001_SM_10006detail6reduce28DeviceReduceSingleTileKernelINS2_10policy_hubIijN4cuda3std3__44plusIiEEE10Policy1000EN6thrust24THRUST_300001_SM_1000_NS10device_ptrIiEEPijS9_ii11abs_functorEEvT0_T1_T2_T3_T4_T6_E12temp_storage+36];
	add.s32 	%r601, %r558, %r559;
	bra.uni 	$L__BB12_50;
$L__BB12_24:
	// begin inline asm
	mov.u32 %r449, %laneid;
	// end inline asm
	and.b32  	%r475, %r1, 992;
	add.s32 	%r476, %r475, 32;
	setp.gt.u32 	%p35, %r476, %r90;
	not.b32 	%r477, %r475;
	add.s32 	%r478, %r90, %r477;
	selp.b32 	%r473, %r478, 31, %p35;
	mov.b32 	%r452, 1;
	mov.b32 	%r474, -1;
	// begin inline asm
	shfl.sync.down.b32 %r450, %r579, %r452, %r473, %r474;
	// end inline asm
	setp.lt.s32 	%p36, %r449, %r473;
	selp.b32 	%r479, %r450, 0, %p36;
	add.s32 	%r456, %r479, %r579;
	mov.b32 	%r457, 2;
	// begin inline asm
	shfl.sync.down.b32 %r455, %r456, %r457, %r473, %r474;
	// end inline asm
	add.s32 	%r480, %r449, 2;
	setp.gt.s32 	%p37, %r480, %r473;
	selp.b32 	%r481, 0, %r455, %p37;
	add.s32 	%r461, %r456, %r481;
	mov.b32 	%r462, 4;
	// begin inline asm
	shfl.sync.down.b32 %r460, %r461, %r462, %r473, %r474;
	// end inline asm
	add.s32 	%r482, %r449, 4;
	setp.gt.s32 	%p38, %r482, %r473;
	selp.b32 	%r483, 0, %r460, %p38;
	add.s32 	%r466, %r461, %r483;
	mov.b32 	%r467, 8;
	// begin inline asm
	shfl.sync.down.b32 %r465, %r466, %r467, %r473, %r474;
	// end inline asm
	add.s32 	%r484, %r449, 8;
	setp.gt.s32 	%p39, %r484, %r473;
	selp.b32 	%r485, 0, %r465, %p39;
	add.s32 	%r471, %r466, %r485;
	mov.b32 	%r472, 16;
	// begin inline asm
	shfl.sync.down.b32 %r470, %r471, %r472, %r473, %r474;
	// end inline asm
	add.s32 	%r486, %r449, 16;
	setp.gt.s32 	%p40, %r486, %r473;
	selp.b32 	%r487, 0, %r470, %p40;
	add.s32 	%r601, %r471, %r487;
	setp.ne.s32 	%p41, %r449, 0;
	@%p41 bra 	$L__BB12_26;
	shr.u32 	%r488, %r1, 3;
	and.b32  	%r489, %r488, 124;
	mov.u32 	%r490, _ZZN3cub18CUB_300001_SM_10006detail6reduce28DeviceReduceSingleTileKernelINS2_10policy_hubIijN4cuda3std3__44plusIiEEE10Policy1000EN6thrust24THRUST_300001_SM_1000_NS10device_ptrIiEEPijS9_ii11abs_functorEEvT0_T1_T2_T3_T4_T6_E12temp_storage;
	add.s32 	%r491, %r490, %r489;
	st.shared.u32 	[%r491+8], %r601;
$L__BB12_26:
	bar.sync 	0;
	setp.ne.s32 	%p42, %r1, 0;
	@%p42 bra 	$L__BB12_50;
	setp.gt.u32 	%p43, %r90, 32;
	ld.shared.u32 	%r492, [_ZZN3cub18CUB_300001_SM_10006detail6reduce28DeviceReduceSingleTileKernelINS2_10policy_hubIijN4cuda3std3__44plusIiEEE10Policy1000EN6thrust24THRUST_300001_SM_1000_NS10device_ptrIiEEPijS9_ii11abs_functorEEvT0_T1_T2_T3_T4_T6_E12temp_storage+12];
	selp.b32 	%r493, %r492, 0, %p43;
	add.s32 	%r494, %r493, %r601;
	setp.gt.u32 	%p44, %r90, 64;
	ld.shared.u32 	%r495, [_ZZN3cub18CUB_300001_SM_10006detail6reduce28DeviceReduceSingleTileKernelINS2_10policy_hubIijN4cuda3std3__44plusIiEEE10Policy1000EN6thrust24THRUST_300001_SM_1000_NS10device_ptrIiEEPijS9_ii11abs_functorEEvT0_T1_T2_T3_T4_T6_E12temp_storage+16];
	selp.b32 	%r496, %r495, 0, %p44;
	add.s32 	%r497, %r494, %r496;
	setp.gt.u32 	%p45, %r90, 96;
	ld.shared.u32 	%r498, [_ZZN3cub18CUB_300001_SM_10006detail6reduce28DeviceReduceSingleTileKernelINS2_10policy_hubIijN4cuda3std3__44plusIiEEE10Policy1000EN6thrust24THRUST_300001_SM_1000_NS10device_ptrIiEEPijS9_ii11abs_functorEEvT0_T1_T2_T3_T4_T6_E12temp_storage+20];
	selp.b32 	%r499, %r498, 0, %p45;
	add.s32 	%r500, %r497, %r499;
	setp.gt.u32 	%p46, %r90, 128;
	ld.shared.u32 	%r501, [_ZZN3cub18CUB_300001_SM_10006detail6reduce28DeviceReduceSingleTileKernelINS2_10policy_hubIijN4cuda3std3__44plusIiEEE10Policy1000EN6thrust24THRUST_300001_SM_1000_NS10device_ptrIiEEPijS9_ii11abs_functorEEvT0_T1_T2_T3_T4_T6_E12temp_storage+24];
	selp.b32 	%r502, %r501, 0, %p46;
	add.s32 	%r503, %r500, %r502;
	setp.gt.u32 	%p47, %r90, 160;
	ld.shared.u32 	%r504, [_ZZN3cub18CUB_300001_SM_10006detail6reduce28DeviceReduceSingleTileKernelINS2_10policy_hubIijN4cuda3std3__44plusIiEEE10Policy1000EN6thrust24THRUST_300001_SM_1000_NS10device_ptrIiEEPijS9_ii11abs_functorEEvT0_T1_T2_T3_T4_T6_E12temp_storage+28];
	selp.b32 	%r505, %r504, 0, %p47;
	add.s32 	%r506, %r503, %r505;
	setp.gt.u32 	%p48, %r90, 192;
	ld.shared.u32 	%r507, [_ZZN3cub18CUB_300001_SM_10006detail6reduce28DeviceReduceSingleTileKernelINS2_10policy_hubIijN4cuda3std3__44plusIiEEE10Policy1000EN6thrust24THRUST_300001_SM_1000_NS10device_ptrIiEEPijS9_ii11abs_functorEEvT0_T1_T2_T3_T4_T6_E12temp_storage+32];
	selp.b32 	%r508, %r507, 0, %p48;
	add.s32 	%r509, %r506, %r508;
	setp.gt.u32 	%p49, %r90, 224;
	ld.shared.u32 	%r510, [_ZZN3cub18CUB_300001_SM_10006detail6reduce28DeviceReduceSingleTileKernelINS2_10policy_hubIijN4cuda3std3__44plusIiEEE10Policy1000EN6thrust24THRUST_300001_SM_1000_NS10device_ptrIiEEPijS9_ii11abs_functorEEvT0_T1_T2_T3_T4_T6_E12temp_storage+36];
	selp.b32 	%r511, %r510, 0, %p49;
	add.s32 	%r601, %r509, %r511;
	bra.uni 	$L__BB12_50;
$L__BB12_28:
	mov.u32 	%r40, %tid.x;
	mul.wide.u32 	%rd11, %r40, 4;
	add.s64 	%rd12, %rd2, %rd11;
	ld.global.u32 	%r93, [%rd12];
	abs.s32 	%r94, %r93;
	ld.global.u32 	%r95, [%rd12+1024];
	abs.s32 	%r96, %r95;
	ld.global.u32 	%r97, [%rd12+2048];
	abs.s32 	%r98, %r97;
	ld.global.u32 	%r99, [%rd12+3072];
	abs.s32 	%r100, %r99;
	ld.global.u32 	%r101, [%rd12+4096];
	abs.s32 	%r102, %r101;
	ld.global.u32 	%r103, [%rd12+5120];
	abs.s32 	%r104, %r103;
	ld.global.u32 	%r105, [%rd12+6144];
	abs.s32 	%r106, %r105;
	ld.global.u32 	%r107, [%rd12+7168];
	abs.s32 	%r108, %r107;
	ld.global.u32 	%r109, [%rd12+8192];
	abs.s32 	%r110, %r109;
	ld.global.u32 	%r111, [%rd12+9216];
	abs.s32 	%r112, %r111;
	ld.global.u32 	%r113, [%rd12+10240];
	abs.s32 	%r114, %r113;
	ld.global.u32 	%r115, [%rd12+11264];
	abs.s32 	%r116, %r115;
	ld.global.u32 	%r117, [%rd12+12288];
	abs.s32 	%r118, %r117;
	ld.global.u32 	%r119, [%rd12+13312];
	abs.s32 	%r120, %r119;
	ld.global.u32 	%r121, [%rd12+14336];
	abs.s32 	%r122, %r121;
	ld.global.u32 	%r123, [%rd12+15360];
	abs.s32 	%r124, %r123;
	add.s32 	%r125, %r96, %r94;
	add.s32 	%r126, %r98, %r125;
	add.s32 	%r127, %r100, %r126;
	add.s32 	%r128, %r102, %r127;
	add.s32 	%r129, %r104, %r128;
	add.s32 	%r130, %r106, %r129;
	add.s32 	%r131, %r108, %r130;
	add.s32 	%r132, %r110, %r131;
	add.s32 	%r133, %r112, %r132;
	add.s32 	%r134, %r114, %r133;
	add.s32 	%r135, %r116, %r134;
	add.s32 	%r136, %r118, %r135;
	add.s32 	%r137, %r120, %r136;
	add.s32 	%r138, %r122, %r137;
	add.s32 	%r600, %r124, %r138;
	add.s32 	%r42, %r90, -4096;
	setp.lt.u32 	%p3, %r42, 4096;
	mov.b32 	%r583, 4096;
	@%p3 bra 	$L__BB12_32;
	mov.b32 	%r583, 4096;
$L__BB12_30:
	add.s32 	%r140, %r40, %r583;
	mul.wide.u32 	%rd13, %r140, 4;
	add.s64 	%rd14, %rd2, %rd13;
	ld.global.u32 	%r141, [%rd14];
	abs.s32 	%r142, %r141;
	ld.global.u32 	%r143, [%rd14+1024];
	abs.s32 	%r144, %r143;
	ld.global.u32 	%r145, [%rd14+2048];
	abs.s32 	%r146, %r145;
	ld.global.u32 	%r147, [%rd14+3072];
	abs.s32 	%r148, %r147;
	ld.global.u32 	%r149, [%rd14+4096];
	abs.s32 	%r150, %r149;
	ld.global.u32 	%r151, [%rd14+5120];
	abs.s32 	%r152, %r151;
	ld.global.u32 	%r153, [%rd14+6144];
	abs.s32 	%r154, %r153;
	ld.global.u32 	%r155, [%rd14+7168];
	abs.s32 	%r156, %r155;
	ld.global.u32 	%r157, [%rd14+8192];
	abs.s32 	%r158, %r157;
	ld.global.u32 	%r159, [%rd14+9216];
	abs.s32 	%r160, %r159;
	ld.global.u32 	%r161, [%rd14+10240];
	abs.s32 	%r162, %r161;
	ld.global.u32 	%r163, [%rd14+11264];
	abs.s32 	%r164, %r163;
	ld.global.u32 	%r165, [%rd14+12288];
	abs.s32 	%r166, %r165;
	ld.global.u32 	%r167, [%rd14+13312];
	abs.s32 	%r168, %r167;
	ld.global.u32 	%r169, [%rd14+14336];
	abs.s32 	%r170, %r169;
	ld.global.u32 	%r171, [%rd14+15360];
	abs.s32 	%r172, %r171;
	add.s32 	%r173, %r142, %r600;
	add.s32 	%r174, %r144, %r173;
	add.s32 	%r175, %r146, %r174;
	add.s32 	%r176, %r148, %r175;
	add.s32 	%r177, %r150, %r176;
	add.s32 	%r178, %r152, %r177;
	add.s32 	%r179, %r154, %r178;
	add.s32 	%r180, %r156, %r179;
	add.s32 	%r181, %r158, %r180;
	add.s32 	%r182, %r160, %r181;
	add.s32 	%r183, %r162, %r182;
	add.s32 	%r184, %r164, %r183;
	add.s32 	%r185, %r166, %r184;
	add.s32 	%r186, %r168, %r185;
	add.s32 	%r187, %r170, %r186;
	add.s32 	%r600, %r172, %r187;
	sub.s32 	%r188, %r90, %r583;
	setp.lt.u32 	%p4, %r188, 4096;
	@%p4 bra 	$L__BB12_46;
	add.s32 	%r583, %r583, 4096;
	setp.le.u32 	%p5, %r583, %r42;
	@%p5 bra 	$L__BB12_30;
$L__BB12_32:
	setp.le.u32 	%p6, %r90, %r583;
	sub.s32 	%r189, %r90, %r583;
	setp.ge.s32 	%p7, %r40, %r189;
	or.pred  	%p8, %p6, %p7;
	@%p8 bra 	$L__BB12_46;
	not.b32 	%r192, %r40;
	add.s32 	%r193, %r90, %r192;
	sub.s32 	%r194, %r193, %r583;
	shr.u32 	%r195, %r194, 8;
	add.s32 	%r49, %r195, 1;
	and.b32  	%r50, %r49, 15;
	setp.lt.u32 	%p9, %r194, 3840;
	mov.u32 	%r592, %r40;
	@%p9 bra 	$L__BB12_37;
	or.b32  	%r586, %r40, 2048;
	add.s32 	%r585, %r40, %r583;
	and.b32  	%r196, %r49, 33554416;
	neg.s32 	%r584, %r196;
$L__BB12_35:
	.pragma "nounroll";
	mul.wide.u32 	%rd15, %r585, 4;
	add.s64 	%rd16, %rd2, %rd15;
	ld.global.u32 	%r197, [%rd16];
	abs.s32 	%r198, %r197;
	add.s32 	%r199, %r198, %r600;
	add.s32 	%r200, %r585, 256;
	mul.wide.u32 	%rd17, %r200, 4;
	add.s64 	%rd18, %rd2, %rd17;
	ld.global.u32 	%r201, [%rd18];
	abs.s32 	%r202, %r201;
	add.s32 	%r203, %r202, %r199;
	add.s32 	%r204, %r585, 512;
	mul.wide.u32 	%rd19, %r204, 4;
	add.s64 	%rd20, %rd2, %rd19;
	ld.global.u32 	%r205, [%rd20];
	abs.s32 	%r206, %r205;
	add.s32 	%r207, %r206, %r203;
	add.s32 	%r208, %r585, 768;
	mul.wide.u32 	%rd21, %r208, 4;
	add.s64 	%rd22, %rd2, %rd21;
	ld.global.u32 	%r209, [%rd22];
	abs.s32 	%r210, %r209;
	add.s32 	%r211, %r210, %r207;
	add.s32 	%r212, %r585, 1024;
	mul.wide.u32 	%rd23, %r212, 4;
	add.s64 	%rd24, %rd2, %rd23;
	ld.global.u32 	%r213, [%rd24];
	abs.s32 	%r214, %r213;
	add.s32 	%r215, %r214, %r211;
	add.s32 	%r216, %r585, 1280;
	mul.wide.u32 	%rd25, %r216, 4;
	add.s64 	%rd26, %rd2, %rd25;
	ld.global.u32 	%r217, [%rd26];
	abs.s32 	%r218, %r217;
	add.s32 	%r219, %r218, %r215;
	add.s32 	%r220, %r585, 1536;
	mul.wide.u32 	%rd27, %r220, 4;
	add.s64 	%rd28, %rd2, %rd27;
	ld.global.u32 	%r221, [%rd28];
	abs.s32 	%r222, %r221;
	add.s32 	%r223, %r222, %r219;
	add.s32 	%r224, %r585, 1792;
	mul.wide.u32 	%rd29, %r224, 4;
	add.s64 	%rd30, %rd2, %rd29;
	ld.global.u32 	%r225, [%rd30];
	abs.s32 	%r226, %r225;
	add.s32 	%r227, %r226, %r223;
	add.s32 	%r228, %r585, 2048;
	mul.wide.u32 	%rd31, %r228, 4;
	add.s64 	%rd32, %rd2, %rd31;
	ld.global.u32 	%r229, [%rd32];
	abs.s32 	%r230, %r229;
	add.s32 	%r231, %r230, %r227;
	add.s32 	%r232, %r585, 2304;
	mul.wide.u32 	%rd33, %r232, 4;
	add.s64 	%rd34, %rd2, %rd33;
	ld.global.u32 	%r233, [%rd34];
	abs.s32 	%r234, %r233;
	add.s32 	%r235, %r234, %r231;
	add.s32 	%r236, %r585, 2560;
	mul.wide.u32 	%rd35, %r236, 4;
	add.s64 	%rd36, %rd2, %rd35;
	ld.global.u32 	%r237, [%rd36];
	abs.s32 	%r238, %r237;
	add.s32 	%r239, %r238, %r235;
	add.s32 	%r240, %r585, 2816;
	mul.wide.u32 	%rd37, %r240, 4;
	add.s64 	%rd38, %rd2, %rd37;
	ld.global.u32 	%r241, [%rd38];
	abs.s32 	%r242, %r241;
	add.s32 	%r243, %r242, %r239;
	add.s32 	%r244, %r585, 3072;
	mul.wide.u32 	%rd39, %r244, 4;
	add.s64 	%rd40, %rd2, %rd39;
	ld.global.u32 	%r245, [%rd40];
	abs.s32 	%r246, %r245;
	add.s32 	%r247, %r246, %r243;
	add.s32 	%r248, %r585, 3328;
	mul.wide.u32 	%rd41, %r248, 4;
	add.s64 	%rd42, %rd2, %rd41;
	ld.global.u32 	%r249, [%rd42];
	abs.s32 	%r250, %r249;
	add.s32 	%r251, %r250, %r247;
	add.s32 	%r252, %r585, 3584;
	mul.wide.u32 	%rd43, %r252, 4;
	add.s64 	%rd44, %rd2, %rd43;
	ld.global.u32 	%r253, [%rd44];
	abs.s32 	%r254, %r253;
	add.s32 	%r255, %r254, %r251;
	add.s32 	%r256, %r585, 3840;
	mul.wide.u32 	%rd45, %r256, 4;
	add.s64 	%rd46, %rd2, %rd45;
	ld.global.u32 	%r257, [%rd46];
	abs.s32 	%r258, %r257;
	add.s32 	%r600, %r258, %r255;
	add.s32 	%r586, %r586, 4096;
	add.s32 	%r585, %r585, 4096;
	add.s32 	%r584, %r584, 16;
	setp.ne.s32 	%p10, %r584, 0;
	@%p10 bra 	$L__BB12_35;
	add.s32 	%r592, %r586, -2048;
$L__BB12_37:
	setp.eq.s32 	%p11, %r50, 0;
	@%p11 bra 	$L__BB12_46;
	and.b32  	%r66, %r49, 7;
	setp.lt.u32 	%p12, %r50, 8;
	@%p12 bra 	$L__BB12_40;
	add.s32 	%r260, %r592, %r583;
	mul.wide.u32 	%rd47, %r260, 4;
	add.s64 	%rd48, %rd2, %rd47;
	ld.global.u32 	%r261, [%rd48];
	abs.s32 	%r262, %r261;
	add.s32 	%r263, %r262, %r600;
	add.s32 	%r264, %r260, 256;
	mul.wide.u32 	%rd49, %r264, 4;
	add.s64 	%rd50, %rd2, %rd49;
	ld.global.u32 	%r265, [%rd50];
	abs.s32 	%r266, %r265;
	add.s32 	%r267, %r266, %r263;
	add.s32 	%r268, %r260, 512;
	mul.wide.u32 	%rd51, %r268, 4;
	add.s64 	%rd52, %rd2, %rd51;
	ld.global.u32 	%r269, [%rd52];
	abs.s32 	%r270, %r269;
	add.s32 	%r271, %r270, %r267;
	add.s32 	%r272, %r260, 768;
	mul.wide.u32 	%rd53, %r272, 4;
	add.s64 	%rd54, %rd2, %rd53;
	ld.global.u32 	%r273, [%rd54];
	abs.s32 	%r274, %r273;
	add.s32 	%r275, %r274, %r271;
	add.s32 	%r276, %r260, 1024;
	mul.wide.u32 	%rd55, %r276, 4;
	add.s64 	%rd56, %rd2, %rd55;
	ld.global.u32 	%r277, [%rd56];
	abs.s32 	%r278, %r277;
	add.s32 	%r279, %r278, %r275;
	add.s32 	%r280, %r260, 1280;
	mul.wide.u32 	%rd57, %r280, 4;
	add.s64 	%rd58, %rd2, %rd57;
	ld.global.u32 	%r281, [%rd58];
	abs.s32 	%r282, %r281;
	add.s32 	%r283, %r282, %r279;
	add.s32 	%r284, %r260, 1536;
	mul.wide.u32 	%rd59, %r284, 4;
	add.s64 	%rd60, %rd2, %rd59;
	ld.global.u32 	%r285, [%rd60];
	abs.s32 	%r286, %r285;
	add.s32 	%r287, %r286, %r283;
	add.s32 	%r288, %r260, 1792;
	mul.wide.u32 	%rd61, %r288, 4;
	add.s64 	%rd62, %rd2, %rd61;
	ld.global.u32 	%r289, [%rd62];
	abs.s32 	%r290, %r289;
	add.s32 	%r600, %r290, %r287;
	add.s32 	%r592, %r592, 2048;
$L__BB12_40:
	setp.eq.s32 	%p13, %r66, 0;
	@%p13 bra 	$L__BB12_46;
	and.b32  	%r72, %r49, 3;
	setp.lt.u32 	%p14, %r66, 4;
	@%p14 bra 	$L__BB12_43;
	add.s32 	%r292, %r592, %r583;
	mul.wide.u32 	%rd63, %r292, 4;
	add.s64 	%rd64, %rd2, %rd63;
	ld.global.u32 	%r293, [%rd64];
	abs.s32 	%r294, %r293;
	add.s32 	%r295, %r294, %r600;
	add.s32 	%r296, %r292, 256;
	mul.wide.u32 	%rd65, %r296, 4;
	add.s64 	%rd66, %rd2, %rd65;
	ld.global.u32 	%r297, [%rd66];
	abs.s32 	%r298, %r297;
	add.s32 	%r299, %r298, %r295;
	add.s32 	%r300, %r292, 512;
	mul.wide.u32 	%rd67, %r300, 4;
	add.s64 	%rd68, %rd2, %rd67;
	ld.global.u32 	%r301, [%rd68];
	abs.s32 	%r302, %r301;
	add.s32 	%r303, %r302, %r299;
	add.s32 	%r304, %r292, 768;
	mul.wide.u32 	%rd69, %r304, 4;
	add.s64 	%rd70, %rd2, %rd69;
	ld.global.u32 	%r305, [%rd70];
	abs.s32 	%r306, %r305;
	add.s32 	%r600, %r306, %r303;
	add.s32 	%r592, %r592, 1024;
$L__BB12_43:
	setp.eq.s32 	%p15, %r72, 0;
	@%p15 bra 	$L__BB12_46;
	add.s32 	%r598, %r592, %r583;
	neg.s32 	%r597, %r72;
$L__BB12_45:
	.pragma "nounroll";
	mul.wide.u32 	%rd71, %r598, 4;
	add.s64 	%rd72, %rd2, %rd71;
	ld.global.u32 	%r307, [%rd72];
	abs.s32 	%r308, %r307;
	add.s32 	%r600, %r308, %r600;
	add.s32 	%r598, %r598, 256;
	add.s32 	%r597, %r597, 1;
	setp.ne.s32 	%p16, %r597, 0;
	@%p16 bra 	$L__BB12_45;
$L__BB12_46:
	// begin inline asm
	mov.u32 %r309, %laneid;
	// end inline asm
	mov.b32 	%r312, 1;
	mov.b32 	%r333, 31;
	mov.b32 	%r334, -1;
	// begin inline asm
	shfl.sync.down.b32 %r310, %r600, %r312, %r333, %r334;
	// end inline asm
	setp.gt.s32 	%p17, %r309, 30;
	selp.b32 	%r335, 0, %r310, %p17;
	add.s32 	%r316, %r335, %r600;
	mov.b32 	%r317, 2;
	// begin inline asm
	shfl.sync.down.b32 %r315, %r316, %r317, %r333, %r334;
	// end inline asm
	setp.gt.s32 	%p18, %r309, 29;
	selp.b32 	%r336, 0, %r315, %p18;
	add.s32 	%r321, %r316, %r336;
	mov.b32 	%r322, 4;
	// begin inline asm
	shfl.sync.down.b32 %r320, %r321, %r322, %r333, %r334;
	// end inline asm
	setp.gt.s32 	%p19, %r309, 27;
	selp.b32 	%r337, 0, %r320, %p19;
	add.s32 	%r326, %r321, %r337;
	mov.b32 	%r327, 8;
	// begin inline asm
	shfl.sync.down.b32 %r325, %r326, %r327, %r333, %r334;
	// end inline asm
	setp.gt.s32 	%p20, %r309, 23;
	selp.b32 	%r338, 0, %r325, %p20;
	add.s32 	%r331, %r326, %r338;
	mov.b32 	%r332, 16;
	// begin inline asm
	shfl.sync.down.b32 %r330, %r331, %r332, %r333, %r334;
	// end inline asm
	setp.gt.s32 	%p21, %r309, 15;
	selp.b32 	%r339, 0, %r330, %p21;
	add.s32 	%r601, %r331, %r339;
	setp.ne.s32 	%p22, %r309, 0;
	@%p22 bra 	$L__BB12_48;
	shr.u32 	%r340, %r40, 3;
	and.b32  	%r341, %r340, 124;
	mov.u32 	%r342, _ZZN3cub18CUB_300001_SM_10006detail6reduce28DeviceReduceSingleTileKernelINS2_10policy_hubIijN4cuda3std3__44plusIiEEE10Policy1000EN6thrust24THRUST_300001_SM_1000_NS10device_ptrIiEEPijS9_ii11abs_functorEEvT0_T1_T2_T3_T4_T6_E12temp_storage;
	add.s32 	%r343, %r342, %r341;
	st.shared.u32 	[%r343+8], %r601;
$L__BB12_48:
	bar.sync 	0;
	setp.ne.s32 	%p23, %r40, 0;
	@%p23 bra 	$L__BB12_50;
	ld.shared.u32 	%r344, [_ZZN3cub18CUB_300001_SM_10006detail6reduce28DeviceReduceSingleTileKernelINS2_10policy_hubIijN4cuda3std3__44plusIiEEE10Policy1000EN6thrust24THRUST_300001_SM_1000_NS10device_ptrIiEEPijS9_ii11abs_functorEEvT0_T1_T2_T3_T4_T6_E12temp_storage+12];
	add.s32 	%r345, %r344, %r601;
	ld.shared.u32 	%r346, [_ZZN3cub18CUB_300001_SM_10006detail6reduce28DeviceReduceSingleTileKernelINS2_10policy_hubIijN4cuda3std3__44plusIiEEE10Policy1000EN6thrust24THRUST_300001_SM_1000_NS10device_ptrIiEEPijS9_ii11abs_functorEEvT0_T1_T2_T3_T4_T6_E12temp_storage+16];
	add.s32 	%r347, %r345, %r346;
	ld.shared.u32 	%r348, [_ZZN3cub18CUB_300001_SM_10006detail6reduce28DeviceReduceSingleTileKernelINS2_10policy_hubIijN4cuda3std3__44plusIiEEE10Policy1000EN6thrust24THRUST_300001_SM_1000_NS10device_ptrIiEEPijS9_ii11abs_functorEEvT0_T1_T2_T3_T4_T6_E12temp_storage+20];
	add.s32 	%r349, %r347, %r348;
	ld.shared.u32 	%r350, [_ZZN3cub18CUB_300001_SM_10006detail6reduce28DeviceReduceSingleTileKernelINS2_10policy_hubIijN4cuda3std3__44plusIiEEE10Policy1000EN6thrust24THRUST_300001_SM_1000_NS10device_ptrIiEEPijS9_ii11abs_functorEEvT0_T1_T2_T3_T4_T6_E12temp_storage+24];
	add.s32 	%r351, %r349, %r350;
	ld.shared.u32 	%r352, [_ZZN3cub18CUB_300001_SM_10006detail6reduce28DeviceReduceSingleTileKernelINS2_10policy_hubIijN4cuda3std3__44plusIiEEE10Policy1000EN6thrust24THRUST_300001_SM_1000_NS10device_ptrIiEEPijS9_ii11abs_functorEEvT0_T1_T2_T3_T4_T6_E12temp_storage+28];
	add.s32 	%r353, %r351, %r352;
	ld.shared.u32 	%r354, [_ZZN3cub18CUB_300001_SM_10006detail6reduce28DeviceReduceSingleTileKernelINS2_10policy_hubIijN4cuda3std3__44plusIiEEE10Policy1000EN6thrust24THRUST_300001_SM_1000_NS10device_ptrIiEEPijS9_ii11abs_functorEEvT0_T1_T2_T3_T4_T6_E12temp_storage+32];
	add.s32 	%r355, %r353, %r354;
	ld.shared.u32 	%r356, [_ZZN3cub18CUB_300001_SM_10006detail6reduce28DeviceReduceSingleTileKernelINS2_10policy_hubIijN4cuda3std3__44plusIiEEE10Policy1000EN6thrust24THRUST_300001_SM_1000_NS10device_ptrIiEEPijS9_ii11abs_functorEEvT0_T1_T2_T3_T4_T6_E12temp_storage+36];
	add.s32 	%r601, %r355, %r356;
$L__BB12_50:
	mov.u32 	%r560, %tid.x;
	setp.ne.s32 	%p57, %r560, 0;
	@%p57 bra 	$L__BB12_52;
	add.s32 	%r561, %r601, %r91;
	st.global.u32 	[%rd1], %r561;
$L__BB12_52:
	ret;

}
	// .globl	_ZN3cub18CUB_300001_SM_10006detail6reduce18DeviceReduceKernelINS2_10policy_hubIijN4cuda3std3__44plusIiEEE10Policy1000EN6thrust24THRUST_300001_SM_1000_NS10device_ptrIiEEjS9_i11abs_functorEEvT0_PT3_T1_NS0_13GridEvenShareISK_EET2_T4_
.visible .entry _ZN3cub18CUB_300001_SM_10006detail6reduce18DeviceReduceKernelINS2_10policy_hubIijN4cuda3std3__44plusIiEEE10Policy1000EN6thrust24THRUST_300001_SM_1000_NS10device_ptrIiEEjS9_i11abs_functorEEvT0_PT3_T1_NS0_13GridEvenShareISK_EET2_T4_(
	.param .align 8 .b8 _ZN3cub18CUB_300001_SM_10006detail6reduce18DeviceReduceKernelINS2_10policy_hubIijN4cuda3std3__44plusIiEEE10Policy1000EN6thrust24THRUST_300001_SM_1000_NS10device_ptrIiEEjS9_i11abs_functorEEvT0_PT3_T1_NS0_13GridEvenShareISK_EET2_T4__param_0[8],
	.param .u64 .ptr .align 1 _ZN3cub18CUB_300001_SM_10006detail6reduce18DeviceReduceKernelINS2_10policy_hubIijN4cuda3std3__44plusIiEEE10Policy1000EN6thrust24THRUST_300001_SM_1000_NS10device_ptrIiEEjS9_i11abs_functorEEvT0_PT3_T1_NS0_13GridEvenShareISK_EET2_T4__param_1,
	.param .u32 _ZN3cub18CUB_300001_SM_10006detail6reduce18DeviceReduceKernelINS2_10policy_hubIijN4cuda3std3__44plusIiEEE10Policy1000EN6thrust24THRUST_300001_SM_1000_NS10device_ptrIiEEjS9_i11abs_functorEEvT0_PT3_T1_NS0_13GridEvenShareISK_EET2_T4__param_2,
	.param .align 4 .b8 _ZN3cub18CUB_300001_SM_10006detail6reduce18DeviceReduceKernelINS2_10policy_hubIijN4cuda3std3__44plusIiEEE10Policy1000EN6thrust24THRUST_300001_SM_1000_NS10device_ptrIiEEjS9_i11abs_functorEEvT0_PT3_T1_NS0_13GridEvenShareISK_EET2_T4__param_3[40],
	.param .align 1 .b8 _ZN3cub18CUB_300001_SM_10006detail6reduce18DeviceReduceKernelINS2_10policy_hubIijN4cuda3std3__44plusIiEEE10Policy1000EN6thrust24THRUST_300001_SM_1000_NS10device_ptrIiEEjS9_i11abs_functorEEvT0_PT3_T1_NS0_13GridEvenShareISK_EET2_T4__param_4[1],
	.param .align 1 .b8 _ZN3cub18CUB_300001_SM_10006detail6reduce18DeviceReduceKernelINS2_10policy_hubIijN4cuda3std3__44plusIiEEE10Policy1000EN6thrust24THRUST_300001_SM_1000_NS10device_ptrIiEEjS9_i11abs_functorEEvT0_PT3_T1_NS0_13GridEvenShareISK_EET2_T4__param_5[1]
)
.maxntid 256
{
	.reg .pred 	%p<57>;
	.reg .b16 	%rs<4>;
	.reg .b32 	%r<666>;
	.reg .b64 	%rd<130>;
	// demoted variable
	.shared .align 4 .b8 _ZZN3cub18CUB_300001_SM_10006detail6reduce18DeviceReduceKernelINS2_10policy_hubIijN4cuda3std3__44plusIiEEE10Policy1000EN6thrust24THRUST_300001_SM_1000_NS10device_ptrIiEEjS9_i11abs_functorEEvT0_PT3_T1_NS0_13GridEvenShareISK_EET2_T4_E12temp_storage[44];
	ld.param.u32 	%r1, [_ZN3cub18CUB_300001_SM_10006detail6reduce18DeviceReduceKernelINS2_10policy_hubIijN4cuda3std3__44plusIiEEE10Policy1000EN6thrust24THRUST_300001_SM_1000_NS10device_ptrIiEEjS9_i11abs_functorEEvT0_PT3_T1_NS0_13GridEvenShareISK_EET2_T4__param_3+20];
	ld.param.u32 	%r2, [_ZN3cub18CUB_300001_SM_10006detail6reduce18DeviceReduceKernelINS2_10policy_hubIijN4cuda3std3__44plusIiEEE10Policy1000EN6thrust24THRUST_300001_SM_1000_NS10device_ptrIiEEjS9_i11abs_functorEEvT0_PT3_T1_NS0_13GridEvenShareISK_EET2_T4__param_3+24];
	ld.param.u64 	%rd3, [_ZN3cub18CUB_300001_SM_10006detail6reduce18DeviceReduceKernelINS2_10policy_hubIijN4cuda3std3__44plusIiEEE10Policy1000EN6thrust24THRUST_300001_SM_1000_NS10device_ptrIiEEjS9_i11abs_functorEEvT0_PT3_T1_NS0_13GridEvenShareISK_EET2_T4__param_0];
	cvta.to.global.u64 	%rd1, %rd3;
	mov.u32 	%r3, %ctaid.x;
	shl.b32 	%r4, %r2, 12;
	shl.b32 	%r647, %r3, 12;
	sub.s32 	%r6, %r1, %r647;
	setp.gt.u32 	%p1, %r6, 4095;
	@%p1 bra 	$L__BB13_26;
	mov.u32 	%r7, %tid.x;
	setp.ge.u32 	%p23, %r7, %r6;
	mov.b32 	%r641, 0;
	mov.u32 	%r630, %r7;
	@%p23 bra 	$L__BB13_3;
	add.s32 	%r391, %r647, %r7;
	mul.wide.u32 	%rd66, %r391, 4;
	add.s64 	%rd67, %rd1, %rd66;
	ld.global.u32 	%r392, [%rd67];
	abs.s32 	%r641, %r392;
	add.s32 	%r630, %r7, 256;
$L__BB13_3:
	setp.ge.u32 	%p24, %r630, %r6;
	@%p24 bra 	$L__BB13_17;
	not.b32 	%r394, %r630;
	add.s32 	%r395, %r1, %r394;
	sub.s32 	%r396, %r395, %r647;
	shr.u32 	%r397, %r396, 8;
	add.s32 	%r12, %r397, 1;
	and.b32  	%r13, %r12, 15;
	setp.lt.u32 	%p25, %r396, 3840;
	@%p25 bra 	$L__BB13_8;
	or.b32  	%r627, %r630, 2048;
	add.s32 	%r626, %r630, %r647;
	and.b32  	%r398, %r12, 33554416;
	neg.s32 	%r625, %r398;
$L__BB13_6:
	.pragma "nounroll";
	mul.wide.u32 	%rd68, %r626, 4;
	add.s64 	%rd69, %rd1, %rd68;
	ld.global.u32 	%r399, [%rd69];
	abs.s32 	%r400, %r399;
	add.s32 	%r401, %r400, %r641;
	add.s32 	%r402, %r626, 256;
	mul.wide.u32 	%rd70, %r402, 4;
	add.s64 	%rd71, %rd1, %rd70;
	ld.global.u32 	%r403, [%rd71];
	abs.s32 	%r404, %r403;
	add.s32 	%r405, %r404, %r401;
	add.s32 	%r406, %r626, 512;
	mul.wide.u32 	%rd72, %r406, 4;
	add.s64 	%rd73, %rd1, %rd72;
	ld.global.u32 	%r407, [%rd73];
	abs.s32 	%r408, %r407;
	add.s32 	%r409, %r408, %r405;
	add.s32 	%r410, %r626, 768;
	mul.wide.u32 	%rd74, %r410, 4;
	add.s64 	%rd75, %rd1, %rd74;
	ld.global.u32 	%r411, [%rd75];
	abs.s32 	%r412, %r411;
	add.s32 	%r413, %r412, %r409;
	add.s32 	%r414, %r626, 1024;
	mul.wide.u32 	%rd76, %r414, 4;
	add.s64 	%rd77, %rd1, %rd76;
	ld.global.u32 	%r415, [%rd77];
	abs.s32 	%r416, %r415;
	add.s32 	%r417, %r416, %r413;
	add.s32 	%r418, %r626, 1280;
	mul.wide.u32 	%rd78, %r418, 4;
	add.s64 	%rd79, %rd1, %rd78;
	ld.global.u32 	%r419, [%rd79];
	abs.s32 	%r420, %r419;
	add.s32 	%r421, %r420, %r417;
	add.s32 	%r422, %r626, 1536;
	mul.wide.u32 	%rd80, %r422, 4;
	add.s64 	%rd81, %rd1, %rd80;
	ld.global.u32 	%r423, [%rd81];
	abs.s32 	%r424, %r423;
	add.s32 	%r425, %r424, %r421;
	add.s32 	%r426, %r626, 1792;
	mul.wide.u32 	%rd82, %r426, 4;
	add.s64 	%rd83, %rd1, %rd82;
	ld.global.u32 	%r427, [%rd83];
	abs.s32 	%r428, %r427;
	add.s32 	%r429, %r428, %r425;
	add.s32 	%r430, %r626, 2048;
	mul.wide.u32 	%rd84, %r430, 4;
	add.s64 	%rd85, %rd1, %rd84;
	ld.global.u32 	%r431, [%rd85];
	abs.s32 	%r432, %r431;
	add.s32 	%r433, %r432, %r429;
	add.s32 	%r434, %r626, 2304;
	mul.wide.u32 	%rd86, %r434, 4;
	add.s64 	%rd87, %rd1, %rd86;
	ld.global.u32 	%r435, [%rd87];
	abs.s32 	%r436, %r435;
	add.s32 	%r437, %r436, %r433;
	add.s32 	%r438, %r626, 2560;
	mul.wide.u32 	%rd88, %r438, 4;
	add.s64 	%rd89, %rd1, %rd88;
	ld.global.u32 	%r439, [%rd89];
	abs.s32 	%r440, %r439;
	add.s32 	%r441, %r440, %r437;
	add.s32 	%r442, %r626, 2816;
	mul.wide.u32 	%rd90, %r442, 4;
	add.s64 	%rd91, %rd1, %rd90;
	ld.global.u32 	%r443, [%rd91];
	abs.s32 	%r444, %r443;
	add.s32 	%r445, %r444, %r441;
	add.s32 	%r446, %r626, 3072;
	mul.wide.u32 	%rd92, %r446, 4;
	add.s64 	%rd93, %rd1, %rd92;
	ld.global.u32 	%r447, [%rd93];
	abs.s32 	%r448, %r447;
	add.s32 	%r449, %r448, %r445;
	add.s32 	%r450, %r626, 3328;
	mul.wide.u32 	%rd94, %r450, 4;
	add.s64 	%rd95, %rd1, %rd94;
	ld.global.u32 	%r451, [%rd95];
	abs.s32 	%r452, %r451;
	add.s32 	%r453, %r452, %r449;
	add.s32 	%r454, %r626, 3584;
	mul.wide.u32 	%rd96, %r454, 4;
	add.s64 	%rd97, %rd1, %rd96;
	ld.global.u32 	%r455, [%rd97];
	abs.s32 	%r456, %r455;
	add.s32 	%r457, %r456, %r453;
	add.s32 	%r458, %r626, 3840;
	mul.wide.u32 	%rd98, %r458, 4;
	add.s64 	%rd99, %rd1, %rd98;
	ld.global.u32 	%r459, [%rd99];
	abs.s32 	%r460, %r459;
	add.s32 	%r641, %r460, %r457;
	add.s32 	%r627, %r627, 4096;
	add.s32 	%r626, %r626, 4096;
	add.s32 	%r625, %r625, 16;
	setp.ne.s32 	%p26, %r625, 0;
	@%p26 bra 	$L__BB13_6;
	add.s32 	%r630, %r627, -2048;
$L__BB13_8:
	setp.eq.s32 	%p27, %r13, 0;
	@%p27 bra 	$L__BB13_17;
	and.b32  	%r29, %r12, 7;
	setp.lt.u32 	%p28, %r13, 8;
	@%p28 bra 	$L__BB13_11;
	add.s32 	%r462, %r647, %r630;
	mul.wide.u32 	%rd100, %r462, 4;
	add.s64 	%rd101, %rd1, %rd100;
	ld.global.u32 	%r463, [%rd101];
	abs.s32 	%r464, %r463;
	add.s32 	%r465, %r464, %r641;
	add.s32 	%r466, %r462, 256;
	mul.wide.u32 	%rd102, %r466, 4;
	add.s64 	%rd103, %rd1, %rd102;
	ld.global.u32 	%r467, [%rd103];
	abs.s32 	%r468, %r467;
	add.s32 	%r469, %r468, %r465;
	add.s32 	%r470, %r462, 512;
	mul.wide.u32 	%rd104, %r470, 4;
	add.s64 	%rd105, %rd1, %rd104;
	ld.global.u32 	%r471, [%rd105];
	abs.s32 	%r472, %r471;
	add.s32 	%r473, %r472, %r469;
	add.s32 	%r474, %r462, 768;
	mul.wide.u32 	%rd106, %r474, 4;
	add.s64 	%rd107, %rd1, %rd106;
	ld.global.u32 	%r475, [%rd107];
	abs.s32 	%r476, %r475;
	add.s32 	%r477, %r476, %r473;
	add.s32 	%r478, %r462, 1024;
	mul.wide.u32 	%rd108, %r478, 4;
	add.s64 	%rd109, %rd1, %rd108;
	ld.global.u32 	%r479, [%rd109];
	abs.s32 	%r480, %r479;
	add.s32 	%r481, %r480, %r477;
	add.s32 	%r482, %r462, 1280;
	mul.wide.u32 	%rd110, %r482, 4;
	add.s64 	%rd111, %rd1, %rd110;
	ld.global.u32 	%r483, [%rd111];
	abs.s32 	%r484, %r483;
	add.s32 	%r485, %r484, %r481;
	add.s32 	%r486, %r462, 1536;
	mul.wide.u32 	%rd112, %r486, 4;
	add.s64 	%rd113, %rd1, %rd112;
	ld.global.u32 	%r487, [%rd113];
	abs.s32 	%r488, %r487;
	add.s32 	%r489, %r488, %r485;
	add.s32 	%r490, %r462, 1792;
	mul.wide.u32 	%rd114, %r490, 4;
	add.s64 	%rd115, %rd1, %rd114;
	ld.global.u32 	%r491, [%rd115];
	abs.s32 	%r492, %r491;
	add.s32 	%r641, %r492, %r489;
	add.s32 	%r630, %r630, 2048;
$L__BB13_11:
	setp.eq.s32 	%p29, %r29, 0;
	@%p29 bra 	$L__BB13_17;
	and.b32  	%r35, %r12, 3;
	setp.lt.u32 	%p30, %r29, 4;
	@%p30 bra 	$L__BB13_14;
	add.s32 	%r494, %r647, %r630;
	mul.wide.u32 	%rd116, %r494, 4;
	add.s64 	%rd117, %rd1, %rd116;
	ld.global.u32 	%r495, [%rd117];
	abs.s32 	%r496, %r495;
	add.s32 	%r497, %r496, %r641;
	add.s32 	%r498, %r494, 256;
	mul.wide.u32 	%rd118, %r498, 4;
	add.s64 	%rd119, %rd1, %rd118;
	ld.global.u32 	%r499, [%rd119];
	abs.s32 	%r500, %r499;
	add.s32 	%r501, %r500, %r497;
	add.s32 	%r502, %r494, 512;
	mul.wide.u32 	%rd120, %r502, 4;
	add.s64 	%rd121, %rd1, %rd120;
	ld.global.u32 	%r503, [%rd121];
	abs.s32 	%r504, %r503;
	add.s32 	%r505, %r504, %r501;
	add.s32 	%r506, %r494, 768;
	mul.wide.u32 	%rd122, %r506, 4;
	add.s64 	%rd123, %rd1, %rd122;
	ld.global.u32 	%r507, [%rd123];
	abs.s32 	%r508, %r507;
	add.s32 	%r641, %r508, %r505;
	add.s32 	%r630, %r630, 1024;
$L__BB13_14:
	setp.eq.s32 	%p31, %r35, 0;
	@%p31 bra 	$L__BB13_17;
	add.s32 	%r639, %r630, %r647;
	neg.s32 	%r638, %r35;
$L__BB13_16:
	.pragma "nounroll";
	mul.wide.u32 	%rd124, %r639, 4;
	add.s64 	%rd125, %rd1, %rd124;
	ld.global.u32 	%r509, [%rd125];
	abs.s32 	%r510, %r509;
	add.s32 	%r641, %r510, %r641;
	add.s32 	%r639, %r639, 256;
	add.s32 	%r638, %r638, 1;
	setp.ne.s32 	%p32, %r638, 0;
	@%p32 bra 	$L__BB13_16;
$L__BB13_17:
	setp.lt.u32 	%p33, %r6, 256;
	@%p33 bra 	$L__BB13_22;
	// begin inline asm
	mov.u32 %r574, %laneid;
	// end inline asm
	mov.b32 	%r577, 1;
	mov.b32 	%r598, 31;
	mov.b32 	%r599, -1;
	// begin inline asm
	shfl.sync.down.b32 %r575, %r641, %r577, %r598, %r599;
	// end inline asm
	setp.gt.s32 	%p49, %r574, 30;
	selp.b32 	%r600, 0, %r575, %p49;
	add.s32 	%r581, %r600, %r641;
	mov.b32 	%r582, 2;
	// begin inline asm
	shfl.sync.down.b32 %r580, %r581, %r582, %r598, %r599;
	// end inline asm
	setp.gt.s32 	%p50, %r574, 29;
	selp.b32 	%r601, 0, %r580, %p50;
	add.s32 	%r586, %r581, %r601;
	mov.b32 	%r587, 4;
	// begin inline asm
	shfl.sync.down.b32 %r585, %r586, %r587, %r598, %r599;
	// end inline asm
	setp.gt.s32 	%p51, %r574, 27;
	selp.b32 	%r602, 0, %r585, %p51;
	add.s32 	%r591, %r586, %r602;
	mov.b32 	%r592, 8;
	// begin inline asm
	shfl.sync.down.b32 %r590, %r591, %r592, %r598, %r599;
	// end inline asm
	setp.gt.s32 	%p52, %r574, 23;
	selp.b32 	%r603, 0, %r590, %p52;
	add.s32 	%r596, %r591, %r603;
	mov.b32 	%r597, 16;
	// begin inline asm
	shfl.sync.down.b32 %r595, %r596, %r597, %r598, %r599;
	// end inline asm
	setp.gt.s32 	%p53, %r574, 15;
	selp.b32 	%r604, 0, %r595, %p53;
	add.s32 	%r665, %r596, %r604;
	setp.ne.s32 	%p54, %r574, 0;
	@%p54 bra 	$L__BB13_20;
	shr.u32 	%r605, %r7, 3;
	and.b32  	%r606, %r605, 124;
	mov.u32 	%r607, _ZZN3cub18CUB_300001_SM_10006detail6reduce18DeviceReduceKernelINS2_10policy_hubIijN4cuda3std3__44plusIiEEE10Policy1000EN6thrust24THRUST_300001_SM_1000_NS10device_ptrIiEEjS9_i11abs_functorEEvT0_PT3_T1_NS0_13GridEvenShareISK_EET2_T4_E12temp_storage;
	add.s32 	%r608, %r607, %r606;
	st.shared.u32 	[%r608+8], %r665;
$L__BB13_20:
	bar.sync 	0;
	setp.ne.s32 	%p55, %r7, 0;
	@%p55 bra 	$L__BB13_48;
	ld.shared.u32 	%r609, [_ZZN3cub18CUB_300001_SM_10006detail6reduce18DeviceReduceKernelINS2_10policy_hubIijN4cuda3std3__44plusIiEEE10Policy1000EN6thrust24THRUST_300001_SM_1000_NS10device_ptrIiEEjS9_i11abs_functorEEvT0_PT3_T1_NS0_13GridEvenShareISK_EET2_T4_E12temp_storage+12];
	add.s32 	%r610, %r609, %r665;
	ld.shared.u32 	%r611, [_ZZN3cub18CUB_300001_SM_10006detail6reduce18DeviceReduceKernelINS2_10policy_hubIijN4cuda3std3__44plusIiEEE10Policy1000EN6thrust24THRUST_300001_SM_1000_NS10device_ptrIiEEjS9_i11abs_functorEEvT0_PT3_T1_NS0_13GridEvenShareISK_EET2_T4_E12temp_storage+16];
	add.s32 	%r612, %r610, %r611;
	ld.shared.u32 	%r613, [_ZZN3cub18CUB_300001_SM_10006detail6reduce18DeviceReduceKernelINS2_10policy_hubIijN4cuda3std3__44plusIiEEE10Policy1000EN6thrust24THRUST_300001_SM_1000_NS10device_ptrIiEEjS9_i11abs_functorEEvT0_PT3_T1_NS0_13GridEvenShareISK_EET2_T4_E12temp_storage+20];
	add.s32 	%r614, %r612, %r613;
	ld.shared.u32 	%r615, [_ZZN3cub18CUB_300001_SM_10006detail6reduce18DeviceReduceKernelINS2_10policy_hubIijN4cuda3std3__44plusIiEEE10Policy1000EN6thrust24THRUST_300001_SM_1000_NS10device_ptrIiEEjS9_i11abs_functorEEvT0_PT3_T1_NS0_13GridEvenShareISK_EET2_T4_E12temp_storage+24];
	add.s32 	%r616, %r614, %r615;
	ld.shared.u32 	%r617, [_ZZN3cub18CUB_300001_SM_10006detail6reduce18DeviceReduceKernelINS2_10policy_hubIijN4cuda3std3__44plusIiEEE10Policy1000EN6thrust24THRUST_300001_SM_1000_NS10device_ptrIiEEjS9_i11abs_functorEEvT0_PT3_T1_NS0_13GridEvenShareISK_EET2_T4_E12temp_storage+28];
	add.s32 	%r618, %r616, %r617;
	ld.shared.u32 	%r619, [_ZZN3cub18CUB_300001_SM_10006detail6reduce18DeviceReduceKernelINS2_10policy_hubIijN4cuda3std3__44plusIiEEE10Policy1000EN6thrust24THRUST_300001_SM_1000_NS10device_ptrIiEEjS9_i11abs_functorEEvT0_PT3_T1_NS0_13GridEvenShareISK_EET2_T4_E12temp_storage+32];
	add.s32 	%r620, %r618, %r619;
	ld.shared.u32 	%r621, [_ZZN3cub18CUB_300001_SM_10006detail6reduce18DeviceReduceKernelINS2_10policy_hubIijN4cuda3std3__44plusIiEEE10Policy1000EN6thrust24THRUST_300001_SM_1000_NS10device_ptrIiEEjS9_i11abs_functorEEvT0_PT3_T1_NS0_13GridEvenShareISK_EET2_T4_E12temp_storage+36];
	add.s32 	%r665, %r620, %r621;
	bra.uni 	$L__BB13_48;
$L__BB13_22:
	// begin inline asm
	mov.u32 %r511, %laneid;
	// end inline asm
	and.b32  	%r537, %r7, 992;
	add.s32 	%r538, %r537, 32;
	setp.gt.u32 	%p34, %r538, %r6;
	not.b32 	%r539, %r537;
	add.s32 	%r540, %r6, %r539;
	selp.b32 	%r535, %r540, 31, %p34;
	mov.b32 	%r514, 1;
	mov.b32 	%r536, -1;
	// begin inline asm
	shfl.sync.down.b32 %r512, %r641, %r514, %r535, %r536;
	// end inline asm
	setp.lt.s32 	%p35, %r511, %r535;
	selp.b32 	%r541, %r512, 0, %p35;
	add.s32 	%r518, %r541, %r641;
	mov.b32 	%r519, 2;
	// begin inline asm
	shfl.sync.down.b32 %r517, %r518, %r519, %r535, %r536;
	// end inline asm
	add.s32 	%r542, %r511, 2;
	setp.gt.s32 	%p36, %r542, %r535;
	selp.b32 	%r543, 0, %r517, %p36;
	add.s32 	%r523, %r518, %r543;
	mov.b32 	%r524, 4;
	// begin inline asm
	shfl.sync.down.b32 %r522, %r523, %r524, %r535, %r536;
	// end inline asm
	add.s32 	%r544, %r511, 4;
	setp.gt.s32 	%p37, %r544, %r535;
	selp.b32 	%r545, 0, %r522, %p37;
	add.s32 	%r528, %r523, %r545;
	mov.b32 	%r529, 8;
	// begin inline asm
	shfl.sync.down.b32 %r527, %r528, %r529, %r535, %r536;
	// end inline asm
	add.s32 	%r546, %r511, 8;
	setp.gt.s32 	%p38, %r546, %r535;
	selp.b32 	%r547, 0, %r527, %p38;
	add.s32 	%r533, %r528, %r547;
	mov.b32 	%r534, 16;
	// begin inline asm
	shfl.sync.down.b32 %r532, %r533, %r534, %r535, %r536;
	// end inline asm
	add.s32 	%r548, %r511, 16;
	setp.gt.s32 	%p39, %r548, %r535;
	selp.b32 	%r549, 0, %r532, %p39;
	add.s32 	%r665, %r533, %r549;
	setp.ne.s32 	%p40, %r511, 0;
	@%p40 bra 	$L__BB13_24;
	shr.u32 	%r550, %r7, 3;
	and.b32  	%r551, %r550, 124;
	mov.u32 	%r552, _ZZN3cub18CUB_300001_SM_10006detail6reduce18DeviceReduceKernelINS2_10policy_hubIijN4cuda3std3__44plusIiEEE10Policy1000EN6thrust24THRUST_300001_SM_1000_NS10device_ptrIiEEjS9_i11abs_functorEEvT0_PT3_T1_NS0_13GridEvenShareISK_EET2_T4_E12temp_storage;
	add.s32 	%r553, %r552, %r551;
	st.shared.u32 	[%r553+8], %r665;
$L__BB13_24:
	bar.sync 	0;
	setp.ne.s32 	%p41, %r7, 0;
	@%p41 bra 	$L__BB13_48;
	setp.gt.u32 	%p42, %r6, 32;
	ld.shared.u32 	%r554, [_ZZN3cub18CUB_300001_SM_10006detail6reduce18DeviceReduceKernelINS2_10policy_hubIijN4cuda3std3__44plusIiEEE10Policy1000EN6thrust24THRUST_300001_SM_1000_NS10device_ptrIiEEjS9_i11abs_functorEEvT0_PT3_T1_NS0_13GridEvenShareISK_EET2_T4_E12temp_storage+12];
	selp.b32 	%r555, %r554, 0, %p42;
	add.s32 	%r556, %r555, %r665;
	setp.gt.u32 	%p43, %r6, 64;
	ld.shared.u32 	%r557, [_ZZN3cub18CUB_300001_SM_10006detail6reduce18DeviceReduceKernelINS2_10policy_hubIijN4cuda3std3__44plusIiEEE10Policy1000EN6thrust24THRUST_300001_SM_1000_NS10device_ptrIiEEjS9_i11abs_functorEEvT0_PT3_T1_NS0_13GridEvenShareISK_EET2_T4_E12temp_storage+16];
	selp.b32 	%r558, %r557, 0, %p43;
	add.s32 	%r559, %r556, %r558;
	setp.gt.u32 	%p44, %r6, 96;
	ld.shared.u32 	%r560, [_ZZN3cub18CUB_300001_SM_10006detail6reduce18DeviceReduceKernelINS2_10policy_hubIijN4cuda3std3__44plusIiEEE10Policy1000EN6thrust24THRUST_300001_SM_1000_NS10device_ptrIiEEjS9_i11abs_functorEEvT0_PT3_T1_NS0_13GridEvenShareISK_EET2_T4_E12temp_storage+20];
	selp.b32 	%r561, %r560, 0, %p44;
	add.s32 	%r562, %r559, %r561;
	setp.gt.u32 	%p45, %r6, 128;
	ld.shared.u32 	%r563, [_ZZN3cub18CUB_300001_SM_10006detail6reduce18DeviceReduceKernelINS2_10policy_hubIijN4cuda3std3__44plusIiEEE10Policy1000EN6thrust24THRUST_300001_SM_1000_NS10device_ptrIiEEjS9_i11abs_functorEEvT0_PT3_T1_NS0_13GridEvenShareISK_EET2_T4_E12temp_storage+24];
	selp.b32 	%r564, %r563, 0, %p45;
	add.s32 	%r565, %r562, %r564;
	setp.gt.u32 	%p46, %r6, 160;
	ld.shared.u32 	%r566, [_ZZN3cub18CUB_300001_SM_10006detail6reduce18DeviceReduceKernelINS2_10policy_hubIijN4cuda3std3__44plusIiEEE10Policy1000EN6thrust24THRUST_300001_SM_1000_NS10device_ptrIiEEjS9_i11abs_functorEEvT0_PT3_T1_NS0_13GridEvenShareISK_EET2_T4_E12temp_storage+28];
	selp.b32 	%r567, %r566, 0, %p46;
	add.s32 	%r568, %r565, %r567;
	setp.gt.u32 	%p47, %r6, 192;
	ld.shared.u32 	%r569, [_ZZN3cub18CUB_300001_SM_10006detail6reduce18DeviceReduceKernelINS2_10policy_hubIijN4cuda3std3__44plusIiEEE10Policy1000EN6thrust24THRUST_300001_SM_1000_NS10device_ptrIiEEjS9_i11abs_functorEEvT0_PT3_T1_NS0_13GridEvenShareISK_EET2_T4_E12temp_storage+32];
	selp.b32 	%r570, %r569, 0, %p47;
	add.s32 	%r571, %r568, %r570;
	setp.gt.u32 	%p48, %r6, 224;
	ld.shared.u32 	%r572, [_ZZN3cub18CUB_300001_SM_10006detail6reduce18DeviceReduceKernelINS2_10policy_hubIijN4cuda3std3__44plusIiEEE10Policy1000EN6thrust24THRUST_300001_SM_1000_NS10device_ptrIiEEjS9_i11abs_functorEEvT0_PT3_T1_NS0_13GridEvenShareISK_EET2_T4_E12temp_storage+36];
	selp.b32 	%r573, %r572, 0, %p48;
	add.s32 	%r665, %r571, %r573;
	bra.uni 	$L__BB13_48;
$L__BB13_26:
	mov.u32 	%r54, %tid.x;
	add.s32 	%r110, %r54, %r647;
	mul.wide.u32 	%rd4, %r110, 4;
	add.s64 	%rd5, %rd1, %rd4;
	ld.global.u32 	%r111, [%rd5];
	abs.s32 	%r112, %r111;
	ld.global.u32 	%r113, [%rd5+1024];
	abs.s32 	%r114, %r113;
	ld.global.u32 	%r115, [%rd5+2048];
	abs.s32 	%r116, %r115;
	ld.global.u32 	%r117, [%rd5+3072];
	abs.s32 	%r118, %r117;
	ld.global.u32 	%r119, [%rd5+4096];
	abs.s32 	%r120, %r119;
	ld.global.u32 	%r121, [%rd5+5120];
	abs.s32 	%r122, %r121;
	ld.global.u32 	%r123, [%rd5+6144];
	abs.s32 	%r124, %r123;
	ld.global.u32 	%r125, [%rd5+7168];
	abs.s32 	%r126, %r125;
	ld.global.u32 	%r127, [%rd5+8192];
	abs.s32 	%r128, %r127;
	ld.global.u32 	%r129, [%rd5+9216];
	abs.s32 	%r130, %r129;
	ld.global.u32 	%r131, [%rd5+10240];
	abs.s32 	%r132, %r131;
	ld.global.u32 	%r133, [%rd5+11264];
	abs.s32 	%r134, %r133;
	ld.global.u32 	%r135, [%rd5+12288];
	abs.s32 	%r136, %r135;
	ld.global.u32 	%r137, [%rd5+13312];
	abs.s32 	%r138, %r137;
	ld.global.u32 	%r139, [%rd5+14336];
	abs.s32 	%r140, %r139;
	ld.global.u32 	%r141, [%rd5+15360];
	abs.s32 	%r142, %r141;
	add.s32 	%r143, %r114, %r112;
	add.s32 	%r144, %r116, %r143;
	add.s32 	%r145, %r118, %r144;
	add.s32 	%r146, %r120, %r145;
	add.s32 	%r147, %r122, %r146;
	add.s32 	%r148, %r124, %r147;
	add.s32 	%r149, %r126, %r148;
	add.s32 	%r150, %r128, %r149;
	add.s32 	%r151, %r130, %r150;
	add.s32 	%r152, %r132, %r151;
	add.s32 	%r153, %r134, %r152;
	add.s32 	%r154, %r136, %r153;
	add.s32 	%r155, %r138, %r154;
	add.s32 	%r156, %r140, %r155;
	add.s32 	%r664, %r142, %r156;
	setp.lt.u32 	%p2, %r6, %r4;
	@%p2 bra 	$L__BB13_44;
	add.s32 	%r56, %r4, %r647;
	not.b32 	%r158, %r54;
	add.s32 	%r159, %r158, %r1;
	sub.s32 	%r160, %r159, %r4;
	sub.s32 	%r643, %r160, %r647;
	add.s32 	%r161, %r56, %r54;
	add.s32 	%r642, %r161, 2048;
	mov.b32 	%r645, 0;
	mov.u32 	%r644, %r56;
$L__BB13_28:
	add.s32 	%r647, %r647, %r4;
	add.s32 	%r163, %r1, -4096;
	setp.gt.u32 	%p3, %r647, %r163;
	@%p3 bra 	$L__BB13_30;
	add.s32 	%r164, %r54, %r647;
	mul.wide.u32 	%rd6, %r164, 4;
	add.s64 	%rd7, %rd1, %rd6;
	ld.global.u32 	%r165, [%rd7];
	abs.s32 	%r166, %r165;
	ld.global.u32 	%r167, [%rd7+1024];
	abs.s32 	%r168, %r167;
	ld.global.u32 	%r169, [%rd7+2048];
	abs.s32 	%r170, %r169;
	ld.global.u32 	%r171, [%rd7+3072];
	abs.s32 	%r172, %r171;
	ld.global.u32 	%r173, [%rd7+4096];
	abs.s32 	%r174, %r173;
	ld.global.u32 	%r175, [%rd7+5120];
	abs.s32 	%r176, %r175;
	ld.global.u32 	%r177, [%rd7+6144];
	abs.s32 	%r178, %r177;
	ld.global.u32 	%r179, [%rd7+7168];
	abs.s32 	%r180, %r179;
	ld.global.u32 	%r181, [%rd7+8192];
	abs.s32 	%r182, %r181;
	ld.global.u32 	%r183, [%rd7+9216];
	abs.s32 	%r184, %r183;
	ld.global.u32 	%r185, [%rd7+10240];
	abs.s32 	%r186, %r185;
	ld.global.u32 	%r187, [%rd7+11264];
	abs.s32 	%r188, %r187;
	ld.global.u32 	%r189, [%rd7+12288];
	abs.s32 	%r190, %r189;
	ld.global.u32 	%r191, [%rd7+13312];
	abs.s32 	%r192, %r191;
	ld.global.u32 	%r193, [%rd7+14336];
	abs.s32 	%r194, %r193;
	ld.global.u32 	%r195, [%rd7+15360];
	abs.s32 	%r196, %r195;
	add.s32 	%r197, %r166, %r664;
	add.s32 	%r198, %r168, %r197;
	add.s32 	%r199, %r170, %r198;
	add.s32 	%r200, %r172, %r199;
	add.s32 	%r201, %r174, %r200;
	add.s32 	%r202, %r176, %r201;
	add.s32 	%r203, %r178, %r202;
	add.s32 	%r204, %r180, %r203;
	add.s32 	%r205, %r182, %r204;
	add.s32 	%r206, %r184, %r205;
	add.s32 	%r207, %r186, %r206;
	add.s32 	%r208, %r188, %r207;
	add.s32 	%r209, %r190, %r208;
	add.s32 	%r210, %r192, %r209;
	add.s32 	%r211, %r194, %r210;
	add.s32 	%r664, %r196, %r211;
	sub.s32 	%r212, %r1, %r647;
	setp.lt.u32 	%p4, %r212, %r4;
	add.s32 	%r645, %r645, 1;
	add.s32 	%r644, %r644, %r4;
	sub.s32 	%r643, %r643, %r4;
	add.s32 	%r642, %r642, %r4;
	@%p4 bra 	$L__BB13_44;
	bra.uni 	$L__BB13_28;
$L__BB13_30:
	setp.le.u32 	%p5, %r1, %r647;
	sub.s32 	%r214, %r1, %r647;
	setp.ge.s32 	%p6, %r54, %r214;
	or.pred  	%p7, %p5, %p6;
	@%p7 bra 	$L__BB13_44;
	not.b32 	%r217, %r54;
	add.s32 	%r218, %r1, %r217;
	sub.s32 	%r219, %r218, %r56;
	mul.lo.s32 	%r220, %r2, %r645;
	shl.b32 	%r221, %r220, 12;
	sub.s32 	%r222, %r219, %r221;
	shr.u32 	%r223, %r222, 8;
	add.s32 	%r71, %r223, 1;
	and.b32  	%r72, %r71, 15;
	setp.lt.u32 	%p8, %r222, 3840;
	mov.u32 	%r656, %r54;
	@%p8 bra 	$L__BB13_35;
	or.b32  	%r650, %r54, 2048;
	shr.u32 	%r224, %r643, 8;
	add.s32 	%r225, %r224, 1;
	and.b32  	%r226, %r225, 33554416;
	neg.s32 	%r648, %r226;
$L__BB13_33:
	.pragma "nounroll";
	add.s32 	%r227, %r642, -2048;
	mul.wide.u32 	%rd8, %r227, 4;
	add.s64 	%rd9, %rd1, %rd8;
	ld.global.u32 	%r228, [%rd9];
	abs.s32 	%r229, %r228;
	add.s32 	%r230, %r229, %r664;
	add.s32 	%r231, %r642, -1792;
	mul.wide.u32 	%rd10, %r231, 4;
	add.s64 	%rd11, %rd1, %rd10;
	ld.global.u32 	%r232, [%rd11];
	abs.s32 	%r233, %r232;
	add.s32 	%r234, %r233, %r230;
	add.s32 	%r235, %r642, -1536;
	mul.wide.u32 	%rd12, %r235, 4;
	add.s64 	%rd13, %rd1, %rd12;
	ld.global.u32 	%r236, [%rd13];
	abs.s32 	%r237, %r236;
	add.s32 	%r238, %r237, %r234;
	add.s32 	%r239, %r642, -1280;
	mul.wide.u32 	%rd14, %r239, 4;
	add.s64 	%rd15, %rd1, %rd14;
	ld.global.u32 	%r240, [%rd15];
	abs.s32 	%r241, %r240;
	add.s32 	%r242, %r241, %r238;
	add.s32 	%r243, %r642, -1024;
	mul.wide.u32 	%rd16, %r243, 4;
	add.s64 	%rd17, %rd1, %rd16;
	ld.global.u32 	%r244, [%rd17];
	abs.s32 	%r245, %r244;
	add.s32 	%r246, %r245, %r242;
	add.s32 	%r247, %r642, -768;
	mul.wide.u32 	%rd18, %r247, 4;
	add.s64 	%rd19, %rd1, %rd18;
	ld.global.u32 	%r248, [%rd19];
	abs.s32 	%r249, %r248;
	add.s32 	%r250, %r249, %r246;
	add.s32 	%r251, %r642, -512;
	mul.wide.u32 	%rd20, %r251, 4;
	add.s64 	%rd21, %rd1, %rd20;
	ld.global.u32 	%r252, [%rd21];
	abs.s32 	%r253, %r252;
	add.s32 	%r254, %r253, %r250;
	add.s32 	%r255, %r642, 1792;
	add.s32 	%r256, %r642, -256;
	mul.wide.u32 	%rd22, %r256, 4;
	add.s64 	%rd23, %rd1, %rd22;
	ld.global.u32 	%r257, [%rd23];
	abs.s32 	%r258, %r257;
	add.s32 	%r259, %r258, %r254;
	mul.wide.u32 	%rd24, %r642, 4;
	add.s64 	%rd25, %rd1, %rd24;
	ld.global.u32 	%r260, [%rd25];
	abs.s32 	%r261, %r260;
	add.s32 	%r262, %r261, %r259;
	add.s32 	%r263, %r642, 256;
	mul.wide.u32 	%rd26, %r263, 4;
	add.s64 	%rd27, %rd1, %rd26;
	ld.global.u32 	%r264, [%rd27];
	abs.s32 	%r265, %r264;
	add.s32 	%r266, %r265, %r262;
	add.s32 	%r267, %r642, 512;
	mul.wide.u32 	%rd28, %r267, 4;
	add.s64 	%rd29, %rd1, %rd28;
	ld.global.u32 	%r268, [%rd29];
	abs.s32 	%r269, %r268;
	add.s32 	%r270, %r269, %r266;
	add.s32 	%r271, %r642, 768;
	mul.wide.u32 	%rd30, %r271, 4;
	add.s64 	%rd31, %rd1, %rd30;
	ld.global.u32 	%r272, [%rd31];
	abs.s32 	%r273, %r272;
	add.s32 	%r274, %r273, %r270;
	add.s32 	%r275, %r642, 1024;
	mul.wide.u32 	%rd32, %r275, 4;
	add.s64 	%rd33, %rd1, %rd32;
	ld.global.u32 	%r276, [%rd33];
	abs.s32 	%r277, %r276;
	add.s32 	%r278, %r277, %r274;
	add.s32 	%r279, %r642, 1280;
	mul.wide.u32 	%rd34, %r279, 4;
	add.s64 	%rd35, %rd1, %rd34;
	ld.global.u32 	%r280, [%rd35];
	abs.s32 	%r281, %r280;
	add.s32 	%r282, %r281, %r278;
	add.s32 	%r283, %r642, 1536;
	mul.wide.u32 	%rd36, %r283, 4;
	add.s64 	%rd37, %rd1, %rd36;
	ld.global.u32 	%r284, [%rd37];
	abs.s32 	%r285, %r284;
	add.s32 	%r286, %r285, %r282;
	mul.wide.u32 	%rd38, %r255, 4;
	add.s64 	%rd39, %rd1, %rd38;
	ld.global.u32 	%r287, [%rd39];
	abs.s32 	%r288, %r287;
	add.s32 	%r664, %r288, %r286;
	add.s32 	%r650, %r650, 4096;
	add.s32 	%r642, %r642, 4096;
	add.s32 	%r648, %r648, 16;
	setp.ne.s32 	%p9, %r648, 0;
	@%p9 bra 	$L__BB13_33;
	add.s32 	%r656, %r650, -2048;
$L__BB13_35:
	setp.eq.s32 	%p10, %r72, 0;
	@%p10 bra 	$L__BB13_44;
	and.b32  	%r87, %r71, 7;
	setp.lt.u32 	%p11, %r72, 8;
	@%p11 bra 	$L__BB13_38;
	add.s32 	%r290, %r656, %r647;
	mul.wide.u32 	%rd40, %r290, 4;
	add.s64 	%rd41, %rd1, %rd40;
	ld.global.u32 	%r291, [%rd41];
	abs.s32 	%r292, %r291;
	add.s32 	%r293, %r292, %r664;
	add.s32 	%r294, %r290, 256;
	mul.wide.u32 	%rd42, %r294, 4;
	add.s64 	%rd43, %rd1, %rd42;
	ld.global.u32 	%r295, [%rd43];
	abs.s32 	%r296, %r295;
	add.s32 	%r297, %r296, %r293;
	add.s32 	%r298, %r290, 512;
	mul.wide.u32 	%rd44, %r298, 4;
	add.s64 	%rd45, %rd1, %rd44;
	ld.global.u32 	%r299, [%rd45];
	abs.s32 	%r300, %r299;
	add.s32 	%r301, %r300, %r297;
	add.s32 	%r302, %r290, 768;
	mul.wide.u32 	%rd46, %r302, 4;
	add.s64 	%rd47, %rd1, %rd46;
	ld.global.u32 	%r303, [%rd47];
	abs.s32 	%r304, %r303;
	add.s32 	%r305, %r304, %r301;
	add.s32 	%r306, %r290, 1024;
	mul.wide.u32 	%rd48, %r306, 4;
	add.s64 	%rd49, %rd1, %rd48;
	ld.global.u32 	%r307, [%rd49];
	abs.s32 	%r308, %r307;
	add.s32 	%r309, %r308, %r305;
	add.s32 	%r310, %r290, 1280;
	mul.wide.u32 	%rd50, %r310, 4;
	add.s64 	%rd51, %rd1, %rd50;
	ld.global.u32 	%r311, [%rd51];
	abs.s32 	%r312, %r311;
	add.s32 	%r313, %r312, %r309;
	add.s32 	%r314, %r290, 1536;
	mul.wide.u32 	%rd52, %r314, 4;
	add.s64 	%rd53, %rd1, %rd52;
	ld.global.u32 	%r315, [%rd53];
	abs.s32 	%r316, %r315;
	add.s32 	%r317, %r316, %r313;
	add.s32 	%r318, %r290, 1792;
	mul.wide.u32 	%rd54, %r318, 4;
	add.s64 	%rd55, %rd1, %rd54;
	ld.global.u32 	%r319, [%rd55];
	abs.s32 	%r320, %r319;
	add.s32 	%r664, %r320, %r317;
	add.s32 	%r656, %r656, 2048;
$L__BB13_38:
	setp.eq.s32 	%p12, %r87, 0;
	@%p12 bra 	$L__BB13_44;
	setp.lt.u32 	%p13, %r87, 4;
	@%p13 bra 	$L__BB13_41;
	add.s32 	%r322, %r656, %r647;
	mul.wide.u32 	%rd56, %r322, 4;
	add.s64 	%rd57, %rd1, %rd56;
	ld.global.u32 	%r323, [%rd57];
	abs.s32 	%r324, %r323;
	add.s32 	%r325, %r324, %r664;
	add.s32 	%r326, %r322, 256;
	mul.wide.u32 	%rd58, %r326, 4;
	add.s64 	%rd59, %rd1, %rd58;
	ld.global.u32 	%r327, [%rd59];
	abs.s32 	%r328, %r327;
	add.s32 	%r329, %r328, %r325;
	add.s32 	%r330, %r322, 512;
	mul.wide.u32 	%rd60, %r330, 4;
	add.s64 	%rd61, %rd1, %rd60;
	ld.global.u32 	%r331, [%rd61];
	abs.s32 	%r332, %r331;
	add.s32 	%r333, %r332, %r329;
	add.s32 	%r334, %r322, 768;
	mul.wide.u32 	%rd62, %r334, 4;
	add.s64 	%rd63, %rd1, %rd62;
	ld.global.u32 	%r335, [%rd63];
	abs.s32 	%r336, %r335;
	add.s32 	%r664, %r336, %r333;
	add.s32 	%r656, %r656, 1024;
$L__BB13_41:
	and.b32  	%r337, %r71, 3;
	setp.eq.s32 	%p14, %r337, 0;
	@%p14 bra 	$L__BB13_44;
	add.s32 	%r662, %r656, %r644;
	cvt.u16.u32 	%rs1, %r643;
	shr.u16 	%rs2, %rs1, 8;
	add.s16 	%rs3, %rs2, 1;
	cvt.u32.u16 	%r338, %rs3;
	and.b32  	%r339, %r338, 3;
	neg.s32 	%r661, %r339;
$L__BB13_43:
	.pragma "nounroll";
	mul.wide.u32 	%rd64, %r662, 4;
	add.s64 	%rd65, %rd1, %rd64;
	ld.global.u32 	%r340, [%rd65];
	abs.s32 	%r341, %r340;
	add.s32 	%r664, %r341, %r664;
	add.s32 	%r662, %r662, 256;
	add.s32 	%r661, %r661, 1;
	setp.ne.s32 	%p15, %r661, 0;
	@%p15 bra 	$L__BB13_43;
$L__BB13_44:
	// begin inline asm
	mov.u32 %r342, %laneid;
	// end inline asm
	mov.b32 	%r345, 1;
	mov.b32 	%r366, 31;
	mov.b32 	%r367, -1;
	// begin inline asm
	shfl.sync.down.b32 %r343, %r664, %r345, %r366, %r367;
	// end inline asm
	setp.gt.s32 	%p16, %r342, 30;
	selp.b32 	%r368, 0, %r343, %p16;
	add.s32 	%r349, %r368, %r664;
	mov.b32 	%r350, 2;
	// begin inline asm
	shfl.sync.down.b32 %r348, %r349, %r350, %r366, %r367;
	// end inline asm
	setp.gt.s32 	%p17, %r342, 29;
	selp.b32 	%r369, 0, %r348, %p17;
	add.s32 	%r354, %r349, %r369;
	mov.b32 	%r355, 4;
	// begin inline asm
	shfl.sync.down.b32 %r353, %r354, %r355, %r366, %r367;
	// end inline asm
	setp.gt.s32 	%p18, %r342, 27;
	selp.b32 	%r370, 0, %r353, %p18;
	add.s32 	%r359, %r354, %r370;
	mov.b32 	%r360, 8;
	// begin inline asm
	shfl.sync.down.b32 %r358, %r359, %r360, %r366, %r367;
	// end inline asm
	setp.gt.s32 	%p19, %r342, 23;
	selp.b32 	%r371, 0, %r358, %p19;
	add.s32 	%r364, %r359, %r371;
	mov.b32 	%r365, 16;
	// begin inline asm
	shfl.sync.down.b32 %r363, %r364, %r365, %r366, %r367;
	// end inline asm
	setp.gt.s32 	%p20, %r342, 15;
	selp.b32 	%r372, 0, %r363, %p20;
	add.s32 	%r665, %r364, %r372;
	setp.ne.s32 	%p21, %r342, 0;
	@%p21 bra 	$L__BB13_46;
	shr.u32 	%r373, %r54, 3;
	and.b32  	%r374, %r373, 124;
	mov.u32 	%r375, _ZZN3cub18CUB_300001_SM_10006detail6reduce18DeviceReduceKernelINS2_10policy_hubIijN4cuda3std3__44plusIiEEE10Policy1000EN6thrust24THRUST_300001_SM_1000_NS10device_ptrIiEEjS9_i11abs_functorEEvT0_PT3_T1_NS0_13GridEvenShareISK_EET2_T4_E12temp_storage;
	add.s32 	%r376, %r375, %r374;
	st.shared.u32 	[%r376+8], %r665;
$L__BB13_46:
	bar.sync 	0;
	setp.ne.s32 	%p22, %r54, 0;
	@%p22 bra 	$L__BB13_48;
	ld.shared.u32 	%r377, [_ZZN3cub18CUB_300001_SM_10006detail6reduce18DeviceReduceKernelINS2_10policy_hubIijN4cuda3std3__44plusIiEEE10Policy1000EN6thrust24THRUST_300001_SM_1000_NS10device_ptrIiEEjS9_i11abs_functorEEvT0_PT3_T1_NS0_13GridEvenShareISK_EET2_T4_E12temp_storage+12];
	add.s32 	%r378, %r377, %r665;
	ld.shared.u32 	%r379, [_ZZN3cub18CUB_300001_SM_10006detail6reduce18DeviceReduceKernelINS2_10policy_hubIijN4cuda3std3__44plusIiEEE10Policy1000EN6thrust24THRUST_300001_SM_1000_NS10device_ptrIiEEjS9_i11abs_functorEEvT0_PT3_T1_NS0_13GridEvenShareISK_EET2_T4_E12temp_storage+16];
	add.s32 	%r380, %r378, %r379;
	ld.shared.u32 	%r381, [_ZZN3cub18CUB_300001_SM_10006detail6reduce18DeviceReduceKernelINS2_10policy_hubIijN4cuda3std3__44plusIiEEE10Policy1000EN6thrust24THRUST_300001_SM_1000_NS10device_ptrIiEEjS9_i11abs_functorEEvT0_PT3_T1_NS0_13GridEvenShareISK_EET2_T4_E12temp_storage+20];
	add.s32 	%r382, %r380, %r381;
	ld.shared.u32 	%r383, [_ZZN3cub18CUB_300001_SM_10006detail6reduce18DeviceReduceKernelINS2_10policy_hubIijN4cuda3std3__44plusIiEEE10Policy1000EN6thrust24THRUST_300001_SM_1000_NS10device_ptrIiEEjS9_i11abs_functorEEvT0_PT3_T1_NS0_13GridEvenShareISK_EET2_T4_E12temp_storage+24];
	add.s32 	%r384, %r382, %r383;
	ld.shared.u32 	%r385, [_ZZN3cub18CUB_300001_SM_10006detail6reduce18DeviceReduceKernelINS2_10policy_hubIijN4cuda3std3__44plusIiEEE10Policy1000EN6thrust24THRUST_300001_SM_1000_NS10device_ptrIiEEjS9_i11abs_functorEEvT0_PT3_T1_NS0_13GridEvenShareISK_EET2_T4_E12temp_storage+28];
	add.s32 	%r386, %r384, %r385;
	ld.shared.u32 	%r387, [_ZZN3cub18CUB_300001_SM_10006detail6reduce18DeviceReduceKernelINS2_10policy_hubIijN4cuda3std3__44plusIiEEE10Policy1000EN6thrust24THRUST_300001_SM_1000_NS10device_ptrIiEEjS9_i11abs_functorEEvT0_PT3_T1_NS0_13GridEvenShareISK_EET2_T4_E12temp_storage+32];
	add.s32 	%r388, %r386, %r387;
	ld.shared.u32 	%r389, [_ZZN3cub18CUB_300001_SM_10006detail6reduce18DeviceReduceKernelINS2_10policy_hubIijN4cuda3std3__44plusIiEEE10Policy1000EN6thrust24THRUST_300001_SM_1000_NS10device_ptrIiEEjS9_i11abs_functorEEvT0_PT3_T1_NS0_13GridEvenShareISK_EET2_T4_E12temp_storage+36];
	add.s32 	%r665, %r388, %r389;
$L__BB13_48:
	mov.u32 	%r622, %tid.x;
	setp.ne.s32 	%p56, %r622, 0;
	@%p56 bra 	$L__BB13_50;
	ld.param.u64 	%rd129, [_ZN3cub18CUB_300001_SM_10006detail6reduce18DeviceReduceKernelINS2_10policy_hubIijN4cuda3std3__44plusIiEEE10Policy1000EN6thrust24THRUST_300001_SM_1000_NS10device_ptrIiEEjS9_i11abs_functorEEvT0_PT3_T1_NS0_13GridEvenShareISK_EET2_T4__param_1];
	cvta.to.global.u64 	%rd126, %rd129;
	mul.wide.u32 	%rd127, %r3, 4;
	add.s64 	%rd128, %rd126, %rd127;
	st.global.u32 	[%rd128], %r665;
$L__BB13_50:
	ret;

}
	// .globl	_ZN3cub18CUB_300001_SM_10006detail6reduce28DeviceReduceSingleTileKernelINS2_10policy_hubIijN4cuda3std3__44plusIiEEE10Policy1000EPiSC_iS9_iiNS7_10__identityEEEvT0_T1_T2_T3_T4_T6_
.visible .entry _ZN3cub18CUB_300001_SM_10006detail6reduce28DeviceReduceSingleTileKernelINS2_10policy_hubIijN4cuda3std3__44plusIiEEE10Policy1000EPiSC_iS9_iiNS7_10__identityEEEvT0_T1_T2_T3_T4_T6_(
	.param .u64 .ptr .align 1 _ZN3cub18CUB_300001_SM_10006detail6reduce28DeviceReduceSingleTileKernelINS2_10policy_hubIijN4cuda3std3__44plusIiEEE10Policy1000EPiSC_iS9_iiNS7_10__identityEEEvT0_T1_T2_T3_T4_T6__param_0,
	.param .u64 .ptr .align 1 _ZN3cub18CUB_300001_SM_10006detail6reduce28DeviceReduceSingleTileKernelINS2_10policy_hubIijN4cuda3std3__44plusIiEEE10Policy1000EPiSC_iS9_iiNS7_10__identityEEEvT0_T1_T2_T3_T4_T6__param_1,
	.param .u32 _ZN3cub18CUB_300001_SM_10006detail6reduce28DeviceReduceSingleTileKernelINS2_10policy_hubIijN4cuda3std3__44plusIiEEE10Policy1000EPiSC_iS9_iiNS7_10__identityEEEvT0_T1_T2_T3_T4_T6__param_2,
	.param .align 1 .b8 _ZN3cub18CUB_300001_SM_10006detail6reduce28DeviceReduceSingleTileKernelINS2_10policy_hubIijN4cuda3std3__44plusIiEEE10Policy1000EPiSC_iS9_iiNS7_10__identityEEEvT0_T1_T2_T3_T4_T6__param_3[1],
	.param .u32 _ZN3cub18CUB_300001_SM_10006detail6reduce28DeviceReduceSingleTileKernelINS2_10policy_hubIijN4cuda3std3__44plusIiEEE10Policy1000EPiSC_iS9_iiNS7_10__identityEEEvT0_T1_T2_T3_T4_T6__param_4,
	.param .align 1 .b8 _ZN3cub18CUB_300001_SM_10006detail6reduce28DeviceReduceSingleTileKernelINS2_10policy_hubIijN4cuda3std3__44plusIiEEE10Policy1000EPiSC_iS9_iiNS7_10__identityEEEvT0_T1_T2_T3_T4_T6__param_5[1]
)
.maxntid 256
.minnctapersm 1
{
	.reg .pred 	%p<97>;
	.reg .b32 	%r<687>;
	.reg .b64 	%rd<125>;
	// demoted variable
	.shared .align 4 .b8 _ZZN3cub18CUB_300001_SM_10006detail6reduce28DeviceReduceSingleTileKernelINS2_10policy_hubIijN4cuda3std3__44plusIiEEE10Policy1000EPiSC_iS9_iiNS7_10__identityEEEvT0_T1_T2_T3_T4_T6_E12temp_storage[44];
	ld.param.u64 	%rd16, [_ZN3cub18CUB_300001_SM_10006detail6reduce28DeviceReduceSingleTileKernelINS2_10policy_hubIijN4cuda3std3__44plusIiEEE10Policy1000EPiSC_iS9_iiNS7_10__identityEEEvT0_T1_T2_T3_T4_T6__param_0];
	ld.param.u64 	%rd17, [_ZN3cub18CUB_300001_SM_10006detail6reduce28DeviceReduceSingleTileKernelINS2_10policy_hubIijN4cuda3std3__44plusIiEEE10Policy1000EPiSC_iS9_iiNS7_10__identityEEEvT0_T1_T2_T3_T4_T6__param_1];
	ld.param.u32 	%r120, [_ZN3cub18CUB_300001_SM_10006detail6reduce28DeviceReduceSingleTileKernelINS2_10policy_hubIijN4cuda3std3__44plusIiEEE10Policy1000EPiSC_iS9_iiNS7_10__identityEEEvT0_T1_T2_T3_T4_T6__param_2];
	ld.param.u32 	%r121, [_ZN3cub18CUB_300001_SM_10006detail6reduce28DeviceReduceSingleTileKernelINS2_10policy_hubIijN4cuda3std3__44plusIiEEE10Policy1000EPiSC_iS9_iiNS7_10__identityEEEvT0_T1_T2_T3_T4_T6__param_4];
	cvta.to.global.u64 	%rd1, %rd17;
	setp.ne.s32 	%p1, %r120, 0;
	@%p1 bra 	$L__BB14_3;
	mov.u32 	%r633, %tid.x;
	setp.ne.s32 	%p96, %r633, 0;
	@%p96 bra 	$L__BB14_74;
	st.global.u32 	[%rd1], %r121;
	bra.uni 	$L__BB14_74;
$L__BB14_3:
	and.b64  	%rd18, %rd16, 15;
	setp.ne.s64 	%p2, %rd18, 0;
	@%p2 bra 	$L__BB14_38;
	setp.gt.s32 	%p49, %r120, 4095;
	@%p49 bra 	$L__BB14_22;
	mov.u32 	%r1, %tid.x;
	setp.ge.s32 	%p66, %r1, %r120;
	mov.b32 	%r644, 0;
	mov.u32 	%r639, %r1;
	@%p66 bra 	$L__BB14_7;
	mul.wide.u32 	%rd113, %r1, 4;
	add.s64 	%rd112, %rd16, %rd113;
	// begin inline asm
	ld.global.nc.u32 %r644, [%rd112];
	// end inline asm
	add.s32 	%r639, %r1, 256;
$L__BB14_7:
	setp.ge.s32 	%p67, %r639, %r120;
	@%p67 bra 	$L__BB14_13;
	not.b32 	%r507, %r639;
	add.s32 	%r6, %r120, %r507;
	and.b32  	%r508, %r6, 768;
	setp.eq.s32 	%p68, %r508, 768;
	@%p68 bra 	$L__BB14_11;
	mul.wide.u32 	%rd114, %r639, 4;
	add.s64 	%rd121, %rd16, %rd114;
	shr.u32 	%r509, %r6, 8;
	add.s32 	%r510, %r509, 1;
	and.b32  	%r511, %r510, 3;
	neg.s32 	%r636, %r511;
$L__BB14_10:
	.pragma "nounroll";
	// begin inline asm
	ld.global.nc.u32 %r512, [%rd121];
	// end inline asm
	add.s32 	%r644, %r512, %r644;
	add.s32 	%r639, %r639, 256;
	add.s64 	%rd121, %rd121, 1024;
	add.s32 	%r636, %r636, 1;
	setp.ne.s32 	%p69, %r636, 0;
	@%p69 bra 	$L__BB14_10;
$L__BB14_11:
	setp.lt.u32 	%p70, %r6, 768;
	@%p70 bra 	$L__BB14_13;
$L__BB14_12:
	mul.wide.s32 	%rd120, %r639, 4;
	add.s64 	%rd116, %rd16, %rd120;
	// begin inline asm
	ld.global.nc.u32 %r513, [%rd116];
	// end inline asm
	add.s32 	%r517, %r513, %r644;
	add.s64 	%rd117, %rd116, 1024;
	// begin inline asm
	ld.global.nc.u32 %r514, [%rd117];
	// end inline asm
	add.s32 	%r518, %r514, %r517;
	add.s64 	%rd118, %rd116, 2048;
	// begin inline asm
	ld.global.nc.u32 %r515, [%rd118];
	// end inline asm
	add.s32 	%r519, %r515, %r518;
	add.s64 	%rd119, %rd116, 3072;
	// begin inline asm
	ld.global.nc.u32 %r516, [%rd119];
	// end inline asm
	add.s32 	%r644, %r516, %r519;
	add.s32 	%r639, %r639, 1024;
	setp.lt.s32 	%p71, %r639, %r120;
	@%p71 bra 	$L__BB14_12;
$L__BB14_13:
	setp.lt.s32 	%p72, %r120, 256;
	@%p72 bra 	$L__BB14_18;
	// begin inline asm
	mov.u32 %r583, %laneid;
	// end inline asm
	mov.b32 	%r586, 1;
	mov.b32 	%r607, 31;
	mov.b32 	%r608, -1;
	// begin inline asm
	shfl.sync.down.b32 %r584, %r644, %r586, %r607, %r608;
	// end inline asm
	setp.gt.s32 	%p88, %r583, 30;
	selp.b32 	%r609, 0, %r584, %p88;
	add.s32 	%r590, %r609, %r644;
	mov.b32 	%r591, 2;
	// begin inline asm
	shfl.sync.down.b32 %r589, %r590, %r591, %r607, %r608;
	// end inline asm
	setp.gt.s32 	%p89, %r583, 29;
	selp.b32 	%r610, 0, %r589, %p89;
	add.s32 	%r595, %r590, %r610;
	mov.b32 	%r596, 4;
	// begin inline asm
	shfl.sync.down.b32 %r594, %r595, %r596, %r607, %r608;
	// end inline asm
	setp.gt.s32 	%p90, %r583, 27;
	selp.b32 	%r611, 0, %r594, %p90;
	add.s32 	%r600, %r595, %r611;
	mov.b32 	%r601, 8;
	// begin inline asm
	shfl.sync.down.b32 %r599, %r600, %r601, %r607, %r608;
	// end inline asm
	setp.gt.s32 	%p91, %r583, 23;
	selp.b32 	%r612, 0, %r599, %p91;
	add.s32 	%r605, %r600, %r612;
	mov.b32 	%r606, 16;
	// begin inline asm
	shfl.sync.down.b32 %r604, %r605, %r606, %r607, %r608;
	// end inline asm
	setp.gt.s32 	%p92, %r583, 15;
	selp.b32 	%r613, 0, %r604, %p92;
	add.s32 	%r686, %r605, %r613;
	setp.ne.s32 	%p93, %r583, 0;
	@%p93 bra 	$L__BB14_16;
	shr.u32 	%r614, %r1, 3;
	and.b32  	%r615, %r614, 124;
	mov.u32 	%r616, _ZZN3cub18CUB_300001_SM_10006detail6reduce28DeviceReduceSingleTileKernelINS2_10policy_hubIijN4cuda3std3__44plusIiEEE10Policy1000EPiSC_iS9_iiNS7_10__identityEEEvT0_T1_T2_T3_T4_T6_E12temp_storage;
	add.s32 	%r617, %r616, %r615;
	st.shared.u32 	[%r617+8], %r686;
$L__BB14_16:
	bar.sync 	0;
	setp.ne.s32 	%p94, %r1, 0;
	@%p94 bra 	$L__BB14_72;
	ld.shared.u32 	%r618, [_ZZN3cub18CUB_300001_SM_10006detail6reduce28DeviceReduceSingleTileKernelINS2_10policy_hubIijN4cuda3std3__44plusIiEEE10Policy1000EPiSC_iS9_iiNS7_10__identityEEEvT0_T1_T2_T3_T4_T6_E12temp_storage+12];
	add.s32 	%r619, %r618, %r686;
	ld.shared.u32 	%r620, [_ZZN3cub18CUB_300001_SM_10006detail6reduce28DeviceReduceSingleTileKernelINS2_10policy_hubIijN4cuda3std3__44plusIiEEE10Policy1000EPiSC_iS9_iiNS7_10__identityEEEvT0_T1_T2_T3_T4_T6_E12temp_storage+16];
	add.s32 	%r621, %r619, %r620;
	ld.shared.u32 	%r622, [_ZZN3cub18CUB_300001_SM_10006detail6reduce28DeviceReduceSingleTileKernelINS2_10policy_hubIijN4cuda3std3__44plusIiEEE10Policy1000EPiSC_iS9_iiNS7_10__identityEEEvT0_T1_T2_T3_T4_T6_E12temp_storage+20];
	add.s32 	%r623, %r621, %r622;
	ld.shared.u32 	%r624, [_ZZN3cub18CUB_300001_SM_10006detail6reduce28DeviceReduceSingleTileKernelINS2_10policy_hubIijN4cuda3std3__44plusIiEEE10Policy1000EPiSC_iS9_iiNS7_10__identityEEEvT0_T1_T2_T3_T4_T6_E12temp_storage+24];
	add.s32 	%r625, %r623, %r624;
	ld.shared.u32 	%r626, [_ZZN3cub18CUB_300001_SM_10006detail6reduce28DeviceReduceSingleTileKernelINS2_10policy_hubIijN4cuda3std3__44plusIiEEE10Policy1000EPiSC_iS9_iiNS7_10__identityEEEvT0_T1_T2_T3_T4_T6_E12temp_storage+28];
	add.s32 	%r627, %r625, %r626;
	ld.shared.u32 	%r628, [_ZZN3cub18CUB_300001_SM_10006detail6reduce28DeviceReduceSingleTileKernelINS2_10policy_hubIijN4cuda3std3__44plusIiEEE10Policy1000EPiSC_iS9_iiNS7_10__identityEEEvT0_T1_T2_T3_T4_T6_E12temp_storage+32];
	add.s32 	%r629, %r627, %r628;
	ld.shared.u32 	%r630, [_ZZN3cub18CUB_300001_SM_10006detail6reduce28DeviceReduceSingleTileKernelINS2_10policy_hubIijN4cuda3std3__44plusIiEEE10Policy1000EPiSC_iS9_iiNS7_10__identityEEEvT0_T1_T2_T3_T4_T6_E12temp_storage+36];
	add.s32 	%r686, %r629, %r630;
	bra.uni 	$L__BB14_72;
$L__BB14_18:
	// begin inline asm
	mov.u32 %r520, %laneid;
	// end inline asm
	and.b32  	%r546, %r1, 992;
	add.s32 	%r547, %r546, 32;
	setp.gt.s32 	%p73, %r547, %r120;
	not.b32 	%r548, %r546;
	add.s32 	%r549, %r120, %r548;
	selp.b32 	%r544, %r549, 31, %p73;
	mov.b32 	%r523, 1;
	mov.b32 	%r545, -1;
	// begin inline asm
	shfl.sync.down.b32 %r521, %r644, %r523, %r544, %r545;
	// end inline asm
	setp.lt.s32 	%p74, %r520, %r544;
	selp.b32 	%r550, %r521, 0, %p74;
	add.s32 	%r527, %r550, %r644;
	mov.b32 	%r528, 2;
	// begin inline asm
	shfl.sync.down.b32 %r526, %r527, %r528, %r544, %r545;
	// end inline asm
	add.s32 	%r551, %r520, 2;
	setp.gt.s32 	%p75, %r551, %r544;
	selp.b32 	%r552, 0, %r526, %p75;
	add.s32 	%r532, %r527, %r552;
	mov.b32 	%r533, 4;
	// begin inline asm
	shfl.sync.down.b32 %r531, %r532, %r533, %r544, %r545;
	// end inline asm
	add.s32 	%r553, %r520, 4;
	setp.gt.s32 	%p76, %r553, %r544;
	selp.b32 	%r554, 0, %r531, %p76;
	add.s32 	%r537, %r532, %r554;
	mov.b32 	%r538, 8;
	// begin inline asm
	shfl.sync.down.b32 %r536, %r537, %r538, %r544, %r545;
	// end inline asm
	add.s32 	%r555, %r520, 8;
	setp.gt.s32 	%p77, %r555, %r544;
	selp.b32 	%r556, 0, %r536, %p77;
	add.s32 	%r542, %r537, %r556;
	mov.b32 	%r543, 16;
	// begin inline asm
	shfl.sync.down.b32 %r541, %r542, %r543, %r544, %r545;
	// end inline asm
	add.s32 	%r557, %r520, 16;
	setp.gt.s32 	%p78, %r557, %r544;
	selp.b32 	%r558, 0, %r541, %p78;
	add.s32 	%r686, %r542, %r558;
	setp.ne.s32 	%p79, %r520, 0;
	@%p79 bra 	$L__BB14_20;
	shr.u32 	%r559, %r1, 3;
	and.b32  	%r560, %r559, 124;
	mov.u32 	%r561, _ZZN3cub18CUB_300001_SM_10006detail6reduce28DeviceReduceSingleTileKernelINS2_10policy_hubIijN4cuda3std3__44plusIiEEE10Policy1000EPiSC_iS9_iiNS7_10__identityEEEvT0_T1_T2_T3_T4_T6_E12temp_storage;
	add.s32 	%r562, %r561, %r560;
	st.shared.u32 	[%r562+8], %r686;
$L__BB14_20:
	bar.sync 	0;
	setp.ne.s32 	%p80, %r1, 0;
	@%p80 bra 	$L__BB14_72;
	setp.gt.s32 	%p81, %r120, 32;
	ld.shared.u32 	%r563, [_ZZN3cub18CUB_300001_SM_10006detail6reduce28DeviceReduceSingleTileKernelINS2_10policy_hubIijN4cuda3std3__44plusIiEEE10Policy1000EPiSC_iS9_iiNS7_10__identityEEEvT0_T1_T2_T3_T4_T6_E12temp_storage+12];
	selp.b32 	%r564, %r563, 0, %p81;
	add.s32 	%r565, %r564, %r686;
	setp.gt.s32 	%p82, %r120, 64;
	ld.shared.u32 	%r566, [_ZZN3cub18CUB_300001_SM_10006detail6reduce28DeviceReduceSingleTileKernelINS2_10policy_hubIijN4cuda3std3__44plusIiEEE10Policy1000EPiSC_iS9_iiNS7_10__identityEEEvT0_T1_T2_T3_T4_T6_E12temp_storage+16];
	selp.b32 	%r567, %r566, 0, %p82;
	add.s32 	%r568, %r565, %r567;
	setp.gt.s32 	%p83, %r120, 96;
	ld.shared.u32 	%r569, [_ZZN3cub18CUB_300001_SM_10006detail6reduce28DeviceReduceSingleTileKernelINS2_10policy_hubIijN4cuda3std3__44plusIiEEE10Policy1000EPiSC_iS9_iiNS7_10__identityEEEvT0_T1_T2_T3_T4_T6_E12temp_storage+20];
	selp.b32 	%r570, %r569, 0, %p83;
	add.s32 	%r571, %r568, %r570;
	setp.gt.s32 	%p84, %r120, 128;
	ld.shared.u32 	%r572, [_ZZN3cub18CUB_300001_SM_10006detail6reduce28DeviceReduceSingleTileKernelINS2_10policy_hubIijN4cuda3std3__44plusIiEEE10Policy1000EPiSC_iS9_iiNS7_10__identityEEEvT0_T1_T2_T3_T4_T6_E12temp_storage+24];
	selp.b32 	%r573, %r572, 0, %p84;
	add.s32 	%r574, %r571, %r573;
	setp.gt.s32 	%p85, %r120, 160;
	ld.shared.u32 	%r575, [_ZZN3cub18CUB_300001_SM_10006detail6reduce28DeviceReduceSingleTileKernelINS2_10policy_hubIijN4cuda3std3__44plusIiEEE10Policy1000EPiSC_iS9_iiNS7_10__identityEEEvT0_T1_T2_T3_T4_T6_E12temp_storage+28];
	selp.b32 	%r576, %r575, 0, %p85;
	add.s32 	%r577, %r574, %r576;
	setp.gt.s32 	%p86, %r120, 192;
	ld.shared.u32 	%r578, [_ZZN3cub18CUB_300001_SM_10006detail6reduce28DeviceReduceSingleTileKernelINS2_10policy_hubIijN4cuda3std3__44plusIiEEE10Policy1000EPiSC_iS9_iiNS7_10__identityEEEvT0_T1_T2_T3_T4_T6_E12temp_storage+32];
	selp.b32 	%r579, %r578, 0, %p86;
	add.s32 	%r580, %r577, %r579;
	setp.gt.s32 	%p87, %r120, 224;
	ld.shared.u32 	%r581, [_ZZN3cub18CUB_300001_SM_10006detail6reduce28DeviceReduceSingleTileKernelINS2_10policy_hubIijN4cuda3std3__44plusIiEEE10Policy1000EPiSC_iS9_iiNS7_10__identityEEEvT0_T1_T2_T3_T4_T6_E12temp_storage+36];
	selp.b32 	%r582, %r581, 0, %p87;
	add.s32 	%r686, %r580, %r582;
	bra.uni 	$L__BB14_72;
$L__BB14_22:
	mov.u32 	%r26, %tid.x;
	shl.b32 	%r377, %r26, 2;
	mul.wide.u32 	%rd86, %r377, 4;
	add.s64 	%rd76, %rd16, %rd86;
	// begin inline asm
	ld.global.nc.v2.u64 {%rd74, %rd75}, [%rd76];
	// end inline asm
	mov.b64 	{%r378, %r379}, %rd75;
	mov.b64 	{%r380, %r381}, %rd74;
	add.s64 	%rd79, %rd76, 4096;
	// begin inline asm
	ld.global.nc.v2.u64 {%rd77, %rd78}, [%rd79];
	// end inline asm
	mov.b64 	{%r382, %r383}, %rd78;
	mov.b64 	{%r384, %r385}, %rd77;
	add.s64 	%rd82, %rd76, 8192;
	// begin inline asm
	ld.global.nc.v2.u64 {%rd80, %rd81}, [%rd82];
	// end inline asm
	mov.b64 	{%r386, %r387}, %rd81;
	mov.b64 	{%r388, %r389}, %rd80;
	add.s64 	%rd85, %rd76, 12288;
	// begin inline asm
	ld.global.nc.v2.u64 {%rd83, %rd84}, [%rd85];
	// end inline asm
	mov.b64 	{%r390, %r391}, %rd84;
	mov.b64 	{%r392, %r393}, %rd83;
	add.s32 	%r394, %r381, %r380;
	add.s32 	%r395, %r378, %r394;
	add.s32 	%r396, %r379, %r395;
	add.s32 	%r397, %r384, %r396;
	add.s32 	%r398, %r385, %r397;
	add.s32 	%r399, %r382, %r398;
	add.s32 	%r400, %r383, %r399;
	add.s32 	%r401, %r388, %r400;
	add.s32 	%r402, %r389, %r401;
	add.s32 	%r403, %r386, %r402;
	add.s32 	%r404, %r387, %r403;
	add.s32 	%r405, %r392, %r404;
	add.s32 	%r406, %r393, %r405;
	add.s32 	%r407, %r390, %r406;
	add.s32 	%r659, %r391, %r407;
	setp.lt.u32 	%p50, %r120, 8192;
	mov.b32 	%r648, 4096;
	@%p50 bra 	$L__BB14_26;
	add.s32 	%r28, %r120, -4096;
	mov.b32 	%r648, 4096;
$L__BB14_24:
	mul.wide.s32 	%rd99, %r648, 4;
	add.s64 	%rd89, %rd76, %rd99;
	// begin inline asm
	ld.global.nc.v2.u64 {%rd87, %rd88}, [%rd89];
	// end inline asm
	mov.b64 	{%r409, %r410}, %rd88;
	mov.b64 	{%r411, %r412}, %rd87;
	add.s64 	%rd92, %rd89, 4096;
	// begin inline asm
	ld.global.nc.v2.u64 {%rd90, %rd91}, [%rd92];
	// end inline asm
	mov.b64 	{%r413, %r414}, %rd91;
	mov.b64 	{%r415, %r416}, %rd90;
	add.s64 	%rd95, %rd89, 8192;
	// begin inline asm
	ld.global.nc.v2.u64 {%rd93, %rd94}, [%rd95];
	// end inline asm
	mov.b64 	{%r417, %r418}, %rd94;
	mov.b64 	{%r419, %r420}, %rd93;
	add.s64 	%rd98, %rd89, 12288;
	// begin inline asm
	ld.global.nc.v2.u64 {%rd96, %rd97}, [%rd98];
	// end inline asm
	mov.b64 	{%r421, %r422}, %rd97;
	mov.b64 	{%r423, %r424}, %rd96;
	add.s32 	%r425, %r411, %r659;
	add.s32 	%r426, %r412, %r425;
	add.s32 	%r427, %r409, %r426;
	add.s32 	%r428, %r410, %r427;
	add.s32 	%r429, %r415, %r428;
	add.s32 	%r430, %r416, %r429;
	add.s32 	%r431, %r413, %r430;
	add.s32 	%r432, %r414, %r431;
	add.s32 	%r433, %r419, %r432;
	add.s32 	%r434, %r420, %r433;
	add.s32 	%r435, %r417, %r434;
	add.s32 	%r436, %r418, %r435;
	add.s32 	%r437, %r423, %r436;
	add.s32 	%r438, %r424, %r437;
	add.s32 	%r439, %r421, %r438;
	add.s32 	%r659, %r422, %r439;
	sub.s32 	%r440, %r120, %r648;
	setp.lt.s32 	%p51, %r440, 4096;
	@%p51 bra 	$L__BB14_34;
	add.s32 	%r648, %r648, 4096;
	setp.le.s32 	%p52, %r648, %r28;
	@%p52 bra 	$L__BB14_24;
$L__BB14_26:
	setp.le.s32 	%p53, %r120, %r648;
	@%p53 bra 	$L__BB14_34;
	sub.s32 	%r35, %r120, %r648;
	setp.ge.s32 	%p54, %r26, %r35;
	@%p54 bra 	$L__BB14_34;
	not.b32 	%r442, %r26;
	add.s32 	%r443, %r120, %r442;
	sub.s32 	%r36, %r443, %r648;
	and.b32  	%r444, %r36, 768;
	setp.eq.s32 	%p55, %r444, 768;
	mov.u32 	%r653, %r26;
	@%p55 bra 	$L__BB14_31;
	add.s32 	%r650, %r26, %r648;
	shr.u32 	%r445, %r36, 8;
	add.s32 	%r446, %r445, 1;
	and.b32  	%r447, %r446, 3;
	neg.s32 	%r649, %r447;
	mov.u32 	%r653, %r26;
$L__BB14_30:
	.pragma "nounroll";
	mul.wide.u32 	%rd101, %r650, 4;
	add.s64 	%rd100, %rd16, %rd101;
	// begin inline asm
	ld.global.nc.u32 %r448, [%rd100];
	// end inline asm
	add.s32 	%r659, %r448, %r659;
	add.s32 	%r653, %r653, 256;
	add.s32 	%r650, %r650, 256;
	add.s32 	%r649, %r649, 1;
	setp.ne.s32 	%p56, %r649, 0;
	@%p56 bra 	$L__BB14_30;
$L__BB14_31:
	setp.lt.u32 	%p57, %r36, 768;
	@%p57 bra 	$L__BB14_34;
	cvt.u64.u32 	%rd102, %r653;
	cvt.u64.u32 	%rd103, %r648;
	add.s64 	%rd104, %rd102, %rd103;
	shl.b64 	%rd105, %rd104, 2;
	add.s64 	%rd106, %rd105, %rd16;
	add.s64 	%rd122, %rd106, 2048;
	add.s32 	%r656, %r653, %r648;
$L__BB14_33:
	mul.wide.u32 	%rd111, %r656, 4;
	add.s64 	%rd107, %rd16, %rd111;
	// begin inline asm
	ld.global.nc.u32 %r449, [%rd107];
	// end inline asm
	add.s32 	%r453, %r449, %r659;
	add.s64 	%rd108, %rd122, -1024;
	// begin inline asm
	ld.global.nc.u32 %r450, [%rd108];
	// end inline asm
	add.s32 	%r454, %r450, %r453;
	// begin inline asm
	ld.global.nc.u32 %r451, [%rd122];
	// end inline asm
	add.s32 	%r455, %r451, %r454;
	add.s64 	%rd110, %rd122, 1024;
	// begin inline asm
	ld.global.nc.u32 %r452, [%rd110];
	// end inline asm
	add.s32 	%r659, %r452, %r455;
	add.s32 	%r653, %r653, 1024;
	add.s64 	%rd122, %rd122, 4096;
	add.s32 	%r656, %r656, 1024;
	setp.lt.s32 	%p58, %r653, %r35;
	@%p58 bra 	$L__BB14_33;
$L__BB14_34:
	// begin inline asm
	mov.u32 %r456, %laneid;
	// end inline asm
	mov.b32 	%r459, 1;
	mov.b32 	%r480, 31;
	mov.b32 	%r481, -1;
	// begin inline asm
	shfl.sync.down.b32 %r457, %r659, %r459, %r480, %r481;
	// end inline asm
	setp.gt.s32 	%p59, %r456, 30;
	selp.b32 	%r482, 0, %r457, %p59;
	add.s32 	%r463, %r482, %r659;
	mov.b32 	%r464, 2;
	// begin inline asm
	shfl.sync.down.b32 %r462, %r463, %r464, %r480, %r481;
	// end inline asm
	setp.gt.s32 	%p60, %r456, 29;
	selp.b32 	%r483, 0, %r462, %p60;
	add.s32 	%r468, %r463, %r483;
	mov.b32 	%r469, 4;
	// begin inline asm
	shfl.sync.down.b32 %r467, %r468, %r469, %r480, %r481;
	// end inline asm
	setp.gt.s32 	%p61, %r456, 27;
	selp.b32 	%r484, 0, %r467, %p61;
	add.s32 	%r473, %r468, %r484;
	mov.b32 	%r474, 8;
	// begin inline asm
	shfl.sync.down.b32 %r472, %r473, %r474, %r480, %r481;
	// end inline asm
	setp.gt.s32 	%p62, %r456, 23;
	selp.b32 	%r485, 0, %r472, %p62;
	add.s32 	%r478, %r473, %r485;
	mov.b32 	%r479, 16;
	// begin inline asm
	shfl.sync.down.b32 %r477, %r478, %r479, %r480, %r481;
	// end inline asm
	setp.gt.s32 	%p63, %r456, 15;
	selp.b32 	%r486, 0, %r477, %p63;
	add.s32 	%r686, %r478, %r486;
	setp.ne.s32 	%p64, %r456, 0;
	@%p64 bra 	$L__BB14_36;
	shr.u32 	%r487, %r26, 3;
	and.b32  	%r488, %r487, 124;
	mov.u32 	%r489, _ZZN3cub18CUB_300001_SM_10006detail6reduce28DeviceReduceSingleTileKernelINS2_10policy_hubIijN4cuda3std3__44plusIiEEE10Policy1000EPiSC_iS9_iiNS7_10__identityEEEvT0_T1_T2_T3_T4_T6_E12temp_storage;
	add.s32 	%r490, %r489, %r488;
	st.shared.u32 	[%r490+8], %r686;
$L__BB14_36:
	bar.sync 	0;
	setp.ne.s32 	%p65, %r26, 0;
	@%p65 bra 	$L__BB14_72;
	ld.shared.u32 	%r491, [_ZZN3cub18CUB_300001_SM_10006detail6reduce28DeviceReduceSingleTileKernelINS2_10policy_hubIijN4cuda3std3__44plusIiEEE10Policy1000EPiSC_iS9_iiNS7_10__identityEEEvT0_T1_T2_T3_T4_T6_E12temp_storage+12];
	add.s32 	%r492, %r491, %r686;
	ld.shared.u32 	%r493, [_ZZN3cub18CUB_300001_SM_10006detail6reduce28DeviceReduceSingleTileKernelINS2_10policy_hubIijN4cuda3std3__44plusIiEEE10Policy1000EPiSC_iS9_iiNS7_10__identityEEEvT0_T1_T2_T3_T4_T6_E12temp_storage+16];
	add.s32 	%r494, %r492, %r493;
	ld.shared.u32 	%r495, [_ZZN3cub18CUB_300001_SM_10006detail6reduce28DeviceReduceSingleTileKernelINS2_10policy_hubIijN4cuda3std3__44plusIiEEE10Policy1000EPiSC_iS9_iiNS7_10__identityEEEvT0_T1_T2_T3_T4_T6_E12temp_storage+20];
	add.s32 	%r496, %r494, %r495;
	ld.shared.u32 	%r497, [_ZZN3cub18CUB_300001_SM_10006detail6reduce28DeviceReduceSingleTileKernelINS2_10policy_hubIijN4cuda3std3__44plusIiEEE10Policy1000EPiSC_iS9_iiNS7_10__identityEEEvT0_T1_T2_T3_T4_T6_E12temp_storage+24];
	add.s32 	%r498, %r496, %r497;
	ld.shared.u32 	%r499, [_ZZN3cub18CUB_300001_SM_10006detail6reduce28DeviceReduceSingleTileKernelINS2_10policy_hubIijN4cuda3std3__44plusIiEEE10Policy1000EPiSC_iS9_iiNS7_10__identityEEEvT0_T1_T2_T3_T4_T6_E12temp_storage+28];
	add.s32 	%r500, %r498, %r499;
	ld.shared.u32 	%r501, [_ZZN3cub18CUB_300001_SM_10006detail6reduce28DeviceReduceSingleTileKernelINS2_10policy_hubIijN4cuda3std3__44plusIiEEE10Policy1000EPiSC_iS9_iiNS7_10__identityEEEvT0_T1_T2_T3_T4_T6_E12temp_storage+32];
	add.s32 	%r502, %r500, %r501;
	ld.shared.u32 	%r503, [_ZZN3cub18CUB_300001_SM_10006detail6reduce28DeviceReduceSingleTileKernelINS2_10policy_hubIijN4cuda3std3__44plusIiEEE10Policy1000EPiSC_iS9_iiNS7_10__identityEEEvT0_T1_T2_T3_T4_T6_E12temp_storage+36];
	add.s32 	%r686, %r502, %r503;
	bra.uni 	$L__BB14_72;
$L__BB14_38:
	setp.gt.s32 	%p3, %r120, 4095;
	@%p3 bra 	$L__BB14_56;
	mov.u32 	%r60, %tid.x;
	setp.ge.s32 	%p20, %r60, %r120;
	mov.b32 	%r670, 0;
	mov.u32 	%r665, %r60;
	@%p20 bra 	$L__BB14_41;
	mul.wide.u32 	%rd66, %r60, 4;
	add.s64 	%rd65, %rd16, %rd66;
	// begin inline asm
	ld.global.nc.u32 %r670, [%rd65];
	// end inline asm
	add.s32 	%r665, %r60, 256;
$L__BB14_41:
	setp.ge.s32 	%p21, %r665, %r120;
	@%p21 bra 	$L__BB14_47;
	not.b32 	%r252, %r665;
	add.s32 	%r65, %r120, %r252;
	and.b32  	%r253, %r65, 768;
	setp.eq.s32 	%p22, %r253, 768;
	@%p22 bra 	$L__BB14_45;
	mul.wide.u32 	%rd67, %r665, 4;
	add.s64 	%rd123, %rd16, %rd67;
	shr.u32 	%r254, %r65, 8;
	add.s32 	%r255, %r254, 1;
	and.b32  	%r256, %r255, 3;
	neg.s32 	%r662, %r256;
$L__BB14_44:
	.pragma "nounroll";
	// begin inline asm
	ld.global.nc.u32 %r257, [%rd123];
	// end inline asm
	add.s32 	%r670, %r257, %r670;
	add.s32 	%r665, %r665, 256;
	add.s64 	%rd123, %rd123, 1024;
	add.s32 	%r662, %r662, 1;
	setp.ne.s32 	%p23, %r662, 0;
	@%p23 bra 	$L__BB14_44;
$L__BB14_45:
	setp.lt.u32 	%p24, %r65, 768;
	@%p24 bra 	$L__BB14_47;
$L__BB14_46:
	mul.wide.s32 	%rd73, %r665, 4;
	add.s64 	%rd69, %rd16, %rd73;
	// begin inline asm
	ld.global.nc.u32 %r258, [%rd69];
	// end inline asm
	add.s32 	%r262, %r258, %r670;
	add.s64 	%rd70, %rd69, 1024;
	// begin inline asm
	ld.global.nc.u32 %r259, [%rd70];
	// end inline asm
	add.s32 	%r263, %r259, %r262;
	add.s64 	%rd71, %rd69, 2048;
	// begin inline asm
	ld.global.nc.u32 %r260, [%rd71];
	// end inline asm
	add.s32 	%r264, %r260, %r263;
	add.s64 	%rd72, %rd69, 3072;
	// begin inline asm
	ld.global.nc.u32 %r261, [%rd72];
	// end inline asm
	add.s32 	%r670, %r261, %r264;
	add.s32 	%r665, %r665, 1024;
	setp.lt.s32 	%p25, %r665, %r120;
	@%p25 bra 	$L__BB14_46;
$L__BB14_47:
	setp.lt.s32 	%p26, %r120, 256;
	@%p26 bra 	$L__BB14_52;
	// begin inline asm
	mov.u32 %r328, %laneid;
	// end inline asm
	mov.b32 	%r331, 1;
	mov.b32 	%r352, 31;
	mov.b32 	%r353, -1;
	// begin inline asm
	shfl.sync.down.b32 %r329, %r670, %r331, %r352, %r353;
	// end inline asm
	setp.gt.s32 	%p42, %r328, 30;
	selp.b32 	%r354, 0, %r329, %p42;
	add.s32 	%r335, %r354, %r670;
	mov.b32 	%r336, 2;
	// begin inline asm
	shfl.sync.down.b32 %r334, %r335, %r336, %r352, %r353;
	// end inline asm
	setp.gt.s32 	%p43, %r328, 29;
	selp.b32 	%r355, 0, %r334, %p43;
	add.s32 	%r340, %r335, %r355;
	mov.b32 	%r341, 4;
	// begin inline asm
	shfl.sync.down.b32 %r339, %r340, %r341, %r352, %r353;
	// end inline asm
	setp.gt.s32 	%p44, %r328, 27;
	selp.b32 	%r356, 0, %r339, %p44;
	add.s32 	%r345, %r340, %r356;
	mov.b32 	%r346, 8;
	// begin inline asm
	shfl.sync.down.b32 %r344, %r345, %r346, %r352, %r353;
	// end inline asm
	setp.gt.s32 	%p45, %r328, 23;
	selp.b32 	%r357, 0, %r344, %p45;
	add.s32 	%r350, %r345, %r357;
	mov.b32 	%r351, 16;
	// begin inline asm
	shfl.sync.down.b32 %r349, %r350, %r351, %r352, %r353;
	// end inline asm
	setp.gt.s32 	%p46, %r328, 15;
	selp.b32 	%r358, 0, %r349, %p46;
	add.s32 	%r686, %r350, %r358;
	setp.ne.s32 	%p47, %r328, 0;
	@%p47 bra 	$L__BB14_50;
	shr.u32 	%r359, %r60, 3;
	and.b32  	%r360, %r359, 124;
	mov.u32 	%r361, _ZZN3cub18CUB_300001_SM_10006detail6reduce28DeviceReduceSingleTileKernelINS2_10policy_hubIijN4cuda3std3__44plusIiEEE10Policy1000EPiSC_iS9_iiNS7_10__identityEEEvT0_T1_T2_T3_T4_T6_E12temp_storage;
	add.s32 	%r362, %r361, %r360;
	st.shared.u32 	[%r362+8], %r686;
$L__BB14_50:
	bar.sync 	0;
	setp.ne.s32 	%p48, %r60, 0;
	@%p48 bra 	$L__BB14_72;
	ld.shared.u32 	%r363, [_ZZN3cub18CUB_300001_SM_10006detail6reduce28DeviceReduceSingleTileKernelINS2_10policy_hubIijN4cuda3std3__44plusIiEEE10Policy1000EPiSC_iS9_iiNS7_10__identityEEEvT0_T1_T2_T3_T4_T6_E12temp_storage+12];
	add.s32 	%r364, %r363, %r686;
	ld.shared.u32 	%r365, [_ZZN3cub18CUB_300001_SM_10006detail6reduce28DeviceReduceSingleTileKernelINS2_10policy_hubIijN4cuda3std3__44plusIiEEE10Policy1000EPiSC_iS9_iiNS7_10__identityEEEvT0_T1_T2_T3_T4_T6_E12temp_storage+16];
	add.s32 	%r366, %r364, %r365;
	ld.shared.u32 	%r367, [_ZZN3cub18CUB_300001_SM_10006detail6reduce28DeviceReduceSingleTileKernelINS2_10policy_hubIijN4cuda3std3__44plusIiEEE10Policy1000EPiSC_iS9_iiNS7_10__identityEEEvT0_T1_T2_T3_T4_T6_E12temp_storage+20];
	add.s32 	%r368, %r366, %r367;
	ld.shared.u32 	%r369, [_ZZN3cub18CUB_300001_SM_10006detail6reduce28DeviceReduceSingleTileKernelINS2_10policy_hubIijN4cuda3std3__44plusIiEEE10Policy1000EPiSC_iS9_iiNS7_10__identityEEEvT0_T1_T2_T3_T4_T6_E12temp_storage+24];
	add.s32 	%r370, %r368, %r369;
	ld.shared.u32 	%r371, [_ZZN3cub18CUB_300001_SM_10006detail6reduce28DeviceReduceSingleTileKernelINS2_10policy_hubIijN4cuda3std3__44plusIiEEE10Policy1000EPiSC_iS9_iiNS7_10__identityEEEvT0_T1_T2_T3_T4_T6_E12temp_storage+28];
	add.s32 	%r372, %r370, %r371;
	ld.shared.u32 	%r373, [_ZZN3cub18CUB_300001_SM_10006detail6reduce28DeviceReduceSingleTileKernelINS2_10policy_hubIijN4cuda3std3__44plusIiEEE10Policy1000EPiSC_iS9_iiNS7_10__identityEEEvT0_T1_T2_T3_T4_T6_E12temp_storage+32];
	add.s32 	%r374, %r372, %r373;
	ld.shared.u32 	%r375, [_ZZN3cub18CUB_300001_SM_10006detail6reduce28DeviceReduceSingleTileKernelINS2_10policy_hubIijN4cuda3std3__44plusIiEEE10Policy1000EPiSC_iS9_iiNS7_10__identityEEEvT0_T1_T2_T3_T4_T6_E12temp_storage+36];
	add.s32 	%r686, %r374, %r375;
	bra.uni 	$L__BB14_72;
$L__BB14_52:
	// begin inline asm
	mov.u32 %r265, %laneid;
	// end inline asm
	and.b32  	%r291, %r60, 992;
	add.s32 	%r292, %r291, 32;
	setp.gt.s32 	%p27, %r292, %r120;
	not.b32 	%r293, %r291;
	add.s32 	%r294, %r120, %r293;
	selp.b32 	%r289, %r294, 31, %p27;
	mov.b32 	%r268, 1;
	mov.b32 	%r290, -1;
	// begin inline asm
	shfl.sync.down.b32 %r266, %r670, %r268, %r289, %r290;
	// end inline asm
	setp.lt.s32 	%p28, %r265, %r289;
	selp.b32 	%r295, %r266, 0, %p28;
	add.s32 	%r272, %r295, %r670;
	mov.b32 	%r273, 2;
	// begin inline asm
	shfl.sync.down.b32 %r271, %r272, %r273, %r289, %r290;
	// end inline asm
	add.s32 	%r296, %r265, 2;
	setp.gt.s32 	%p29, %r296, %r289;
	selp.b32 	%r297, 0, %r271, %p29;
	add.s32 	%r277, %r272, %r297;
	mov.b32 	%r278, 4;
	// begin inline asm
	shfl.sync.down.b32 %r276, %r277, %r278, %r289, %r290;
	// end inline asm
	add.s32 	%r298, %r265, 4;
	setp.gt.s32 	%p30, %r298, %r289;
	selp.b32 	%r299, 0, %r276, %p30;
	add.s32 	%r282, %r277, %r299;
	mov.b32 	%r283, 8;
	// begin inline asm
	shfl.sync.down.b32 %r281, %r282, %r283, %r289, %r290;
	// end inline asm
	add.s32 	%r300, %r265, 8;
	setp.gt.s32 	%p31, %r300, %r289;
	selp.b32 	%r301, 0, %r281, %p31;
	add.s32 	%r287, %r282, %r301;
	mov.b32 	%r288, 16;
	// begin inline asm
	shfl.sync.down.b32 %r286, %r287, %r288, %r289, %r290;
	// end inline asm
	add.s32 	%r302, %r265, 16;
	setp.gt.s32 	%p32, %r302, %r289;
	selp.b32 	%r303, 0, %r286, %p32;
	add.s32 	%r686, %r287, %r303;
	setp.ne.s32 	%p33, %r265, 0;
	@%p33 bra 	$L__BB14_54;
	shr.u32 	%r304, %r60, 3;
	and.b32  	%r305, %r304, 124;
	mov.u32 	%r306, _ZZN3cub18CUB_300001_SM_10006detail6reduce28DeviceReduceSingleTileKernelINS2_10policy_hubIijN4cuda3std3__44plusIiEEE10Policy1000EPiSC_iS9_iiNS7_10__identityEEEvT0_T1_T2_T3_T4_T6_E12temp_storage;
	add.s32 	%r307, %r306, %r305;
	st.shared.u32 	[%r307+8], %r686;
$L__BB14_54:
	bar.sync 	0;
	setp.ne.s32 	%p34, %r60, 0;
	@%p34 bra 	$L__BB14_72;
	setp.gt.s32 	%p35, %r120, 32;
	ld.shared.u32 	%r308, [_ZZN3cub18CUB_300001_SM_10006detail6reduce28DeviceReduceSingleTileKernelINS2_10policy_hubIijN4cuda3std3__44plusIiEEE10Policy1000EPiSC_iS9_iiNS7_10__identityEEEvT0_T1_T2_T3_T4_T6_E12temp_storage+12];
	selp.b32 	%r309, %r308, 0, %p35;
	add.s32 	%r310, %r309, %r686;
	setp.gt.s32 	%p36, %r120, 64;
	ld.shared.u32 	%r311, [_ZZN3cub18CUB_300001_SM_10006detail6reduce28DeviceReduceSingleTileKernelINS2_10policy_hubIijN4cuda3std3__44plusIiEEE10Policy1000EPiSC_iS9_iiNS7_10__identityEEEvT0_T1_T2_T3_T4_T6_E12temp_storage+16];
	selp.b32 	%r312, %r311, 0, %p36;
	add.s32 	%r313, %r310, %r312;
	setp.gt.s32 	%p37, %r120, 96;
	ld.shared.u32 	%r314, [_ZZN3cub18CUB_300001_SM_10006detail6reduce28DeviceReduceSingleTileKernelINS2_10policy_hubIijN4cuda3std3__44plusIiEEE10Policy1000EPiSC_iS9_iiNS7_10__identityEEEvT0_T1_T2_T3_T4_T6_E12temp_storage+20];
	selp.b32 	%r315, %r314, 0, %p37;
	add.s32 	%r316, %r313, %r315;
	setp.gt.s32 	%p38, %r120, 128;
	ld.shared.u32 	%r317, [_ZZN3cub18CUB_300001_SM_10006detail6reduce28DeviceReduceSingleTileKernelINS2_10policy_hubIijN4cuda3std3__44plusIiEEE10Policy1000EPiSC_iS9_iiNS7_10__identityEEEvT0_T1_T2_T3_T4_T6_E12temp_storage+24];
	selp.b32 	%r318, %r317, 0, %p38;
	add.s32 	%r319, %r316, %r318;
	setp.gt.s32 	%p39, %r120, 160;
	ld.shared.u32 	%r320, [_ZZN3cub18CUB_300001_SM_10006detail6reduce28DeviceReduceSingleTileKernelINS2_10policy_hubIijN4cuda3std3__44plusIiEEE10Policy1000EPiSC_iS9_iiNS7_10__identityEEEvT0_T1_T2_T3_T4_T6_E12temp_storage+28];
	selp.b32 	%r321, %r320, 0, %p39;
	add.s32 	%r322, %r319, %r321;
	setp.gt.s32 	%p40, %r120, 192;
	ld.shared.u32 	%r323, [_ZZN3cub18CUB_300001_SM_10006detail6reduce28DeviceReduceSingleTileKernelINS2_10policy_hubIijN4cuda3std3__44plusIiEEE10Policy1000EPiSC_iS9_iiNS7_10__identityEEEvT0_T1_T2_T3_T4_T6_E12temp_storage+32];
	selp.b32 	%r324, %r323, 0, %p40;
	add.s32 	%r325, %r322, %r324;
	setp.gt.s32 	%p41, %r120, 224;
	ld.shared.u32 	%r326, [_ZZN3cub18CUB_300001_SM_10006detail6reduce28DeviceReduceSingleTileKernelINS2_10policy_hubIijN4cuda3std3__44plusIiEEE10Policy1000EPiSC_iS9_iiNS7_10__identityEEEvT0_T1_T2_T3_T4_T6_E12temp_storage+36];
	selp.b32 	%r327, %r326, 0, %p41;
	add.s32 	%r686, %r325, %r327;
	bra.uni 	$L__BB14_72;
$L__BB14_56:
	mov.u32 	%r85, %tid.x;
	mul.wide.u32 	%rd35, %r85, 4;
	add.s64 	%rd19, %rd16, %rd35;
	// begin inline asm
	ld.global.nc.u32 %r122, [%rd19];
	// end inline asm
	add.s64 	%rd20, %rd19, 1024;
	// begin inline asm
	ld.global.nc.u32 %r123, [%rd20];
	// end inline asm
	add.s64 	%rd21, %rd19, 2048;
	// begin inline asm
	ld.global.nc.u32 %r124, [%rd21];
	// end inline asm
	add.s64 	%rd22, %rd19, 3072;
	// begin inline asm
	ld.global.nc.u32 %r125, [%rd22];
	// end inline asm
	add.s64 	%rd23, %rd19, 4096;
	// begin inline asm
	ld.global.nc.u32 %r126, [%rd23];
	// end inline asm
	add.s64 	%rd24, %rd19, 5120;
	// begin inline asm
	ld.global.nc.u32 %r127, [%rd24];
	// end inline asm
	add.s64 	%rd25, %rd19, 6144;
	// begin inline asm
	ld.global.nc.u32 %r128, [%rd25];
	// end inline asm
	add.s64 	%rd26, %rd19, 7168;
	// begin inline asm
	ld.global.nc.u32 %r129, [%rd26];
	// end inline asm
	add.s64 	%rd27, %rd19, 8192;
	// begin inline asm
	ld.global.nc.u32 %r130, [%rd27];
	// end inline asm
	add.s64 	%rd28, %rd19, 9216;
	// begin inline asm
	ld.global.nc.u32 %r131, [%rd28];
	// end inline asm
	add.s64 	%rd29, %rd19, 10240;
	// begin inline asm
	ld.global.nc.u32 %r132, [%rd29];
	// end inline asm
	add.s64 	%rd30, %rd19, 11264;
	// begin inline asm
	ld.global.nc.u32 %r133, [%rd30];
	// end inline asm
	add.s64 	%rd31, %rd19, 12288;
	// begin inline asm
	ld.global.nc.u32 %r134, [%rd31];
	// end inline asm
	add.s64 	%rd32, %rd19, 13312;
	// begin inline asm
	ld.global.nc.u32 %r135, [%rd32];
	// end inline asm
	add.s64 	%rd33, %rd19, 14336;
	// begin inline asm
	ld.global.nc.u32 %r136, [%rd33];
	// end inline asm
	add.s64 	%rd34, %rd19, 15360;
	// begin inline asm
	ld.global.nc.u32 %r137, [%rd34];
	// end inline asm
	add.s32 	%r139, %r123, %r122;
	add.s32 	%r140, %r124, %r139;
	add.s32 	%r141, %r125, %r140;
	add.s32 	%r142, %r126, %r141;
	add.s32 	%r143, %r127, %r142;
	add.s32 	%r144, %r128, %r143;
	add.s32 	%r145, %r129, %r144;
	add.s32 	%r146, %r130, %r145;
	add.s32 	%r147, %r131, %r146;
	add.s32 	%r148, %r132, %r147;
	add.s32 	%r149, %r133, %r148;
	add.s32 	%r150, %r134, %r149;
	add.s32 	%r151, %r135, %r150;
	add.s32 	%r152, %r136, %r151;
	add.s32 	%r685, %r137, %r152;
	setp.lt.u32 	%p4, %r120, 8192;
	mov.b32 	%r674, 4096;
	@%p4 bra 	$L__BB14_60;
	add.s32 	%r87, %r120, -4096;
	mov.b32 	%r674, 4096;
$L__BB14_58:
	mul.wide.s32 	%rd52, %r674, 4;
	add.s64 	%rd36, %rd19, %rd52;
	// begin inline asm
	ld.global.nc.u32 %r154, [%rd36];
	// end inline asm
	add.s64 	%rd37, %rd36, 1024;
	// begin inline asm
	ld.global.nc.u32 %r155, [%rd37];
	// end inline asm
	add.s64 	%rd38, %rd36, 2048;
	// begin inline asm
	ld.global.nc.u32 %r156, [%rd38];
	// end inline asm
	add.s64 	%rd39, %rd36, 3072;
	// begin inline asm
	ld.global.nc.u32 %r157, [%rd39];
	// end inline asm
	add.s64 	%rd40, %rd36, 4096;
	// begin inline asm
	ld.global.nc.u32 %r158, [%rd40];
	// end inline asm
	add.s64 	%rd41, %rd36, 5120;
	// begin inline asm
	ld.global.nc.u32 %r159, [%rd41];
	// end inline asm
	add.s64 	%rd42, %rd36, 6144;
	// begin inline asm
	ld.global.nc.u32 %r160, [%rd42];
	// end inline asm
	add.s64 	%rd43, %rd36, 7168;
	// begin inline asm
	ld.global.nc.u32 %r161, [%rd43];
	// end inline asm
	add.s64 	%rd44, %rd36, 8192;
	// begin inline asm
	ld.global.nc.u32 %r162, [%rd44];
	// end inline asm
	add.s64 	%rd45, %rd36, 9216;
	// begin inline asm
	ld.global.nc.u32 %r163, [%rd45];
	// end inline asm
	add.s64 	%rd46, %rd36, 10240;
	// begin inline asm
	ld.global.nc.u32 %r164, [%rd46];
	// end inline asm
	add.s64 	%rd47, %rd36, 11264;
	// begin inline asm
	ld.global.nc.u32 %r165, [%rd47];
	// end inline asm
	add.s64 	%rd48, %rd36, 12288;
	// begin inline asm
	ld.global.nc.u32 %r166, [%rd48];
	// end inline asm
	add.s64 	%rd49, %rd36, 13312;
	// begin inline asm
	ld.global.nc.u32 %r167, [%rd49];
	// end inline asm
	add.s64 	%rd50, %rd36, 14336;
	// begin inline asm
	ld.global.nc.u32 %r168, [%rd50];
	// end inline asm
	add.s64 	%rd51, %rd36, 15360;
	// begin inline asm
	ld.global.nc.u32 %r169, [%rd51];
	// end inline asm
	add.s32 	%r170, %r154, %r685;
	add.s32 	%r171, %r155, %r170;
	add.s32 	%r172, %r156, %r171;
	add.s32 	%r173, %r157, %r172;
	add.s32 	%r174, %r158, %r173;
	add.s32 	%r175, %r159, %r174;
	add.s32 	%r176, %r160, %r175;
	add.s32 	%r177, %r161, %r176;
	add.s32 	%r178, %r162, %r177;
	add.s32 	%r179, %r163, %r178;
	add.s32 	%r180, %r164, %r179;
	add.s32 	%r181, %r165, %r180;
	add.s32 	%r182, %r166, %r181;
	add.s32 	%r183, %r167, %r182;
	add.s32 	%r184, %r168, %r183;
	add.s32 	%r685, %r169, %r184;
	sub.s32 	%r185, %r120, %r674;
	setp.lt.s32 	%p5, %r185, 4096;
	@%p5 bra 	$L__BB14_68;
	add.s32 	%r674, %r674, 4096;
	setp.le.s32 	%p6, %r674, %r87;
	@%p6 bra 	$L__BB14_58;
$L__BB14_60:
	setp.le.s32 	%p7, %r120, %r674;
	@%p7 bra 	$L__BB14_68;
	sub.s32 	%r94, %r120, %r674;
	setp.ge.s32 	%p8, %r85, %r94;
	@%p8 bra 	$L__BB14_68;
	not.b32 	%r187, %r85;
	add.s32 	%r188, %r120, %r187;
	sub.s32 	%r95, %r188, %r674;
	and.b32  	%r189, %r95, 768;
	setp.eq.s32 	%p9, %r189, 768;
	mov.u32 	%r679, %r85;
	@%p9 bra 	$L__BB14_65;
	add.s32 	%r676, %r85, %r674;
	shr.u32 	%r190, %r95, 8;
	add.s32 	%r191, %r190, 1;
	and.b32  	%r192, %r191, 3;
	neg.s32 	%r675, %r192;
	mov.u32 	%r679, %r85;
$L__BB14_64:
	.pragma "nounroll";
	mul.wide.u32 	%rd54, %r676, 4;
	add.s64 	%rd53, %rd16, %rd54;
	// begin inline asm
	ld.global.nc.u32 %r193, [%rd53];
	// end inline asm
	add.s32 	%r685, %r193, %r685;
	add.s32 	%r679, %r679, 256;
	add.s32 	%r676, %r676, 256;
	add.s32 	%r675, %r675, 1;
	setp.ne.s32 	%p10, %r675, 0;
	@%p10 bra 	$L__BB14_64;
$L__BB14_65:
	setp.lt.u32 	%p11, %r95, 768;
	@%p11 bra 	$L__BB14_68;
	cvt.u64.u32 	%rd55, %r679;
	cvt.u64.u32 	%rd56, %r674;
	add.s64 	%rd57, %rd55, %rd56;
	shl.b64 	%rd58, %rd57, 2;
	add.s64 	%rd59, %rd58, %rd16;
	add.s64 	%rd124, %rd59, 2048;
	add.s32 	%r682, %r679, %r674;
$L__BB14_67:
	mul.wide.u32 	%rd64, %r682, 4;
	add.s64 	%rd60, %rd16, %rd64;
	// begin inline asm
	ld.global.nc.u32 %r194, [%rd60];
	// end inline asm
	add.s32 	%r198, %r194, %r685;
	add.s64 	%rd61, %rd124, -1024;
	// begin inline asm
	ld.global.nc.u32 %r195, [%rd61];
	// end inline asm
	add.s32 	%r199, %r195, %r198;
	// begin inline asm
	ld.global.nc.u32 %r196, [%rd124];
	// end inline asm
	add.s32 	%r200, %r196, %r199;
	add.s64 	%rd63, %rd124, 1024;
	// begin inline asm
	ld.global.nc.u32 %r197, [%rd63];
	// end inline asm
	add.s32 	%r685, %r197, %r200;
	add.s32 	%r679, %r679, 1024;
	add.s64 	%rd124, %rd124, 4096;
	add.s32 	%r682, %r682, 1024;
	setp.lt.s32 	%p12, %r679, %r94;
	@%p12 bra 	$L__BB14_67;
$L__BB14_68:
	// begin inline asm
	mov.u32 %r201, %laneid;
	// end inline asm
	mov.b32 	%r204, 1;
	mov.b32 	%r225, 31;
	mov.b32 	%r226, -1;
	// begin inline asm
	shfl.sync.down.b32 %r202, %r685, %r204, %r225, %r226;
	// end inline asm
	setp.gt.s32 	%p13, %r201, 30;
	selp.b32 	%r227, 0, %r202, %p13;
	add.s32 	%r208, %r227, %r685;
	mov.b32 	%r209, 2;
	// begin inline asm
	shfl.sync.down.b32 %r207, %r208, %r209, %r225, %r226;
	// end inline asm
	setp.gt.s32 	%p14, %r201, 29;
	selp.b32 	%r228, 0, %r207, %p14;
	add.s32 	%r213, %r208, %r228;
	mov.b32 	%r214, 4;
	// begin inline asm
	shfl.sync.down.b32 %r212, %r213, %r214, %r225, %r226;
	// end inline asm
	setp.gt.s32 	%p15, %r201, 27;
	selp.b32 	%r229, 0, %r212, %p15;
	add.s32 	%r218, %r213, %r229;
	mov.b32 	%r219, 8;
	// begin inline asm
	shfl.sync.down.b32 %r217, %r218, %r219, %r225, %r226;
	// end inline asm
	setp.gt.s32 	%p16, %r201, 23;
	selp.b32 	%r230, 0, %r217, %p16;
	add.s32 	%r223, %r218, %r230;
	mov.b32 	%r224, 16;
	// begin inline asm
	shfl.sync.down.b32 %r222, %r223, %r224, %r225, %r226;
	// end inline asm
	setp.gt.s32 	%p17, %r201, 15;
	selp.b32 	%r231, 0, %r222, %p17;
	add.s32 	%r686, %r223, %r231;
	setp.ne.s32 	%p18, %r201, 0;
	@%p18 bra 	$L__BB14_70;
	shr.u32 	%r232, %r85, 3;
	and.b32  	%r233, %r232, 124;
	mov.u32 	%r234, _ZZN3cub18CUB_300001_SM_10006detail6reduce28DeviceReduceSingleTileKernelINS2_10policy_hubIijN4cuda3std3__44plusIiEEE10Policy1000EPiSC_iS9_iiNS7_10__identityEEEvT0_T1_T2_T3_T4_T6_E12temp_storage;
	add.s32 	%r235, %r234, %r233;
	st.shared.u32 	[%r235+8], %r686;
$L__BB14_70:
	bar.sync 	0;
	setp.ne.s32 	%p19, %r85, 0;
	@%p19 bra 	$L__BB14_72;
	ld.shared.u32 	%r236, [_ZZN3cub18CUB_300001_SM_10006detail6reduce28DeviceReduceSingleTileKernelINS2_10policy_hubIijN4cuda3std3__44plusIiEEE10Policy1000EPiSC_iS9_iiNS7_10__identityEEEvT0_T1_T2_T3_T4_T6_E12temp_storage+12];
	add.s32 	%r237, %r236, %r686;
	ld.shared.u32 	%r238, [_ZZN3cub18CUB_300001_SM_10006detail6reduce28DeviceReduceSingleTileKernelINS2_10policy_hubIijN4cuda3std3__44plusIiEEE10Policy1000EPiSC_iS9_iiNS7_10__identityEEEvT0_T1_T2_T3_T4_T6_E12temp_storage+16];
	add.s32 	%r239, %r237, %r238;
	ld.shared.u32 	%r240, [_ZZN3cub18CUB_300001_SM_10006detail6reduce28DeviceReduceSingleTileKernelINS2_10policy_hubIijN4cuda3std3__44plusIiEEE10Policy1000EPiSC_iS9_iiNS7_10__identityEEEvT0_T1_T2_T3_T4_T6_E12temp_storage+20];
	add.s32 	%r241, %r239, %r240;
	ld.shared.u32 	%r242, [_ZZN3cub18CUB_300001_SM_10006detail6reduce28DeviceReduceSingleTileKernelINS2_10policy_hubIijN4cuda3std3__44plusIiEEE10Policy1000EPiSC_iS9_iiNS7_10__identityEEEvT0_T1_T2_T3_T4_T6_E12temp_storage+24];
	add.s32 	%r243, %r241, %r242;
	ld.shared.u32 	%r244, [_ZZN3cub18CUB_300001_SM_10006detail6reduce28DeviceReduceSingleTileKernelINS2_10policy_hubIijN4cuda3std3__44plusIiEEE10Policy1000EPiSC_iS9_iiNS7_10__identityEEEvT0_T1_T2_T3_T4_T6_E12temp_storage+28];
	add.s32 	%r245, %r243, %r244;
	ld.shared.u32 	%r246, [_ZZN3cub18CUB_300001_SM_10006detail6reduce28DeviceReduceSingleTileKernelINS2_10policy_hubIijN4cuda3std3__44plusIiEEE10Policy1000EPiSC_iS9_iiNS7_10__identityEEEvT0_T1_T2_T3_T4_T6_E12temp_storage+32];
	add.s32 	%r247, %r245, %r246;
	ld.shared.u32 	%r248, [_ZZN3cub18CUB_300001_SM_10006detail6reduce28DeviceReduceSingleTileKernelINS2_10policy_hubIijN4cuda3std3__44plusIiEEE10Policy1000EPiSC_iS9_iiNS7_10__identityEEEvT0_T1_T2_T3_T4_T6_E12temp_storage+36];
	add.s32 	%r686, %r247, %r248;
$L__BB14_72:
	mov.u32 	%r631, %tid.x;
	setp.ne.s32 	%p95, %r631, 0;
	@%p95 bra 	$L__BB14_74;
	add.s32 	%r632, %r686, %r121;
	st.global.u32 	[%rd1], %r632;
$L__BB14_74:
	ret;

}
	// .globl	_ZN3cub18CUB_300001_SM_10006detail6reduce28DeviceReduceSingleTileKernelINS2_10policy_hubIiyN4cuda3std3__44plusIiEEE10Policy1000EN6thrust24THRUST_300001_SM_1000_NS10device_ptrIiEEPiyS9_ii11abs_functorEEvT0_T1_T2_T3_T4_T6_
.visible .entry _ZN3cub18CUB_300001_SM_10006detail6reduce28DeviceReduceSingleTileKernelINS2_10policy_hubIiyN4cuda3std3__44plusIiEEE10Policy1000EN6thrust24THRUST_300001_SM_1000_NS10device_ptrIiEEPiyS9_ii11abs_functorEEvT0_T1_T2_T3_T4_T6_(
	.param .align 8 .b8 _ZN3cub18CUB_300001_SM_10006detail6reduce28DeviceReduceSingleTileKernelINS2_10policy_hubIiyN4cuda3std3__44plusIiEEE10Policy1000EN6thrust24THRUST_300001_SM_1000_NS10device_ptrIiEEPiyS9_ii11abs_functorEEvT0_T1_T2_T3_T4_T6__param_0[8],
	.param .u64 .ptr .align 1 _ZN3cub18CUB_300001_SM_10006detail6reduce28DeviceReduceSingleTileKernelINS2_10policy_hubIiyN4cuda3std3__44plusIiEEE10Policy1000EN6thrust24THRUST_300001_SM_1000_NS10device_ptrIiEEPiyS9_ii11abs_functorEEvT0_T1_T2_T3_T4_T6__param_1,
	.param .u64 _ZN3cub18CUB_300001_SM_10006detail6reduce28DeviceReduceSingleTileKernelINS2_10policy_hubIiyN4cuda3std3__44plusIiEEE10Policy1000EN6thrust24THRUST_300001_SM_1000_NS10device_ptrIiEEPiyS9_ii11abs_functorEEvT0_T1_T2_T3_T4_T6__param_2,
	.param .align 1 .b8 _ZN3cub18CUB_300001_SM_10006detail6reduce28DeviceReduceSingleTileKernelINS2_10policy_hubIiyN4cuda3std3__44plusIiEEE10Policy1000EN6thrust24THRUST_300001_SM_1000_NS10device_ptrIiEEPiyS9_ii11abs_functorEEvT0_T1_T2_T3_T4_T6__param_3[1],
	.param .u32 _ZN3cub18CUB_300001_SM_10006detail6reduce28DeviceReduceSingleTileKernelINS2_10policy_hubIiyN4cuda3std3__44plusIiEEE10Policy1000EN6thrust24THRUST_300001_SM_1000_NS10device_ptrIiEEPiyS9_ii11abs_functorEEvT0_T1_T2_T3_T4_T6__param_4,
	.param .align 1 .b8 _ZN3cub18CUB_300001_SM_10006detail6reduce28DeviceReduceSingleTileKernelINS2_10policy_hubIiyN4cuda3std3__44plusIiEEE10Policy1000EN6thrust24THRUST_300001_SM_1000_NS10device_ptrIiEEPiyS9_ii11abs_functorEEvT0_T1_T2_T3_T4_T6__param_5[1]
)
.maxntid 256
.minnctapersm 1
{
	.reg .pred 	%p<59>;
	.reg .b32 	%r<562>;
	.reg .b64 	%rd<56>;
	// demoted variable
	.shared .align 4 .b8 _ZZN3cub18CUB_300001_SM_10006detail6reduce28DeviceReduceSingleTileKernelINS2_10policy_hubIiyN4cuda3std3__44plusIiEEE10Policy1000EN6thrust24THRUST_300001_SM_1000_NS10device_ptrIiEEPiyS9_ii11abs_functorEEvT0_T1_T2_T3_T4_T6_E12temp_storage[44];
	ld.param.u64 	%rd18, [_ZN3cub18CUB_300001_SM_10006detail6reduce28DeviceReduceSingleTileKernelINS2_10policy_hubIiyN4cuda3std3__44plusIiEEE10Policy1000EN6thrust24THRUST_300001_SM_1000_NS10device_ptrIiEEPiyS9_ii11abs_functorEEvT0_T1_T2_T3_T4_T6__param_0];
	ld.param.u64 	%rd20, [_ZN3cub18CUB_300001_SM_10006detail6reduce28DeviceReduceSingleTileKernelINS2_10policy_hubIiyN4cuda3std3__44plusIiEEE10Policy1000EN6thrust24THRUST_300001_SM_1000_NS10device_ptrIiEEPiyS9_ii11abs_functorEEvT0_T1_T2_T3_T4_T6__param_1];
	ld.param.u64 	%rd19, [_ZN3cub18CUB_300001_SM_10006detail6reduce28DeviceReduceSingleTileKernelINS2_10policy_hubIiyN4cuda3std3__44plusIiEEE10Policy1000EN6thrust24THRUST_300001_SM_1000_NS10device_ptrIiEEPiyS9_ii11abs_functorEEvT0_T1_T2_T3_T4_T6__param_2];
	ld.param.u32 	%r81, [_ZN3cub18CUB_300001_SM_10006detail6reduce28DeviceReduceSingleTileKernelINS2_10policy_hubIiyN4cuda3std3__44plusIiEEE10Policy1000EN6thrust24THRUST_300001_SM_1000_NS10device_ptrIiEEPiyS9_ii11abs_functorEEvT0_T1_T2_T3_T4_T6__param_4];
	cvta.to.global.u64 	%rd1, %rd20;
	setp.ne.s64 	%p1, %rd19, 0;
	@%p1 bra 	$L__BB15_3;
	mov.u32 	%r525, %tid.x;
	setp.ne.s32 	%p58, %r525, 0;
	@%p58 bra 	$L__BB15_51;
	st.global.u32 	[%rd1], %r81;
	bra.uni 	$L__BB15_51;
$L__BB15_3:
	cvta.to.global.u64 	%rd2, %rd18;
	setp.gt.u64 	%p2, %rd19, 4095;
	@%p2 bra 	$L__BB15_28;
	cvt.u32.u64 	%r1, %rd19;
	mov.u32 	%r2, %tid.x;
	setp.ge.u32 	%p24, %r2, %r1;
	mov.b32 	%r543, 0;
	mov.u32 	%r532, %r2;
	@%p24 bra 	$L__BB15_6;
	mul.wide.u32 	%rd41, %r2, 4;
	add.s64 	%rd42, %rd2, %rd41;
	ld.global.u32 	%r321, [%rd42];
	abs.s32 	%r543, %r321;
	add.s32 	%r532, %r2, 256;
$L__BB15_6:
	setp.ge.u32 	%p25, %r532, %r1;
	@%p25 bra 	$L__BB15_19;
	not.b32 	%r323, %r532;
	add.s32 	%r324, %r323, %r1;
	shr.u32 	%r325, %r324, 8;
	add.s32 	%r7, %r325, 1;
	and.b32  	%r8, %r7, 15;
	setp.lt.u32 	%p26, %r324, 3840;
	@%p26 bra 	$L__BB15_10;
	and.b32  	%r326, %r7, 33554416;
	neg.s32 	%r528, %r326;
	mul.wide.u32 	%rd43, %r532, 4;
	add.s64 	%rd44, %rd43, %rd2;
	add.s64 	%rd51, %rd44, 8192;
$L__BB15_9:
	.pragma "nounroll";
	ld.global.u32 	%r327, [%rd51+-8192];
	abs.s32 	%r328, %r327;
	add.s32 	%r329, %r328, %r543;
	ld.global.u32 	%r330, [%rd51+-7168];
	abs.s32 	%r331, %r330;
	add.s32 	%r332, %r331, %r329;
	ld.global.u32 	%r333, [%rd51+-6144];
	abs.s32 	%r334, %r333;
	add.s32 	%r335, %r334, %r332;
	ld.global.u32 	%r336, [%rd51+-5120];
	abs.s32 	%r337, %r336;
	add.s32 	%r338, %r337, %r335;
	ld.global.u32 	%r339, [%rd51+-4096];
	abs.s32 	%r340, %r339;
	add.s32 	%r341, %r340, %r338;
	ld.global.u32 	%r342, [%rd51+-3072];
	abs.s32 	%r343, %r342;
	add.s32 	%r344, %r343, %r341;
	ld.global.u32 	%r345, [%rd51+-2048];
	abs.s32 	%r346, %r345;
	add.s32 	%r347, %r346, %r344;
	ld.global.u32 	%r348, [%rd51+-1024];
	abs.s32 	%r349, %r348;
	add.s32 	%r350, %r349, %r347;
	ld.global.u32 	%r351, [%rd51];
	abs.s32 	%r352, %r351;
	add.s32 	%r353, %r352, %r350;
	ld.global.u32 	%r354, [%rd51+1024];
	abs.s32 	%r355, %r354;
	add.s32 	%r356, %r355, %r353;
	ld.global.u32 	%r357, [%rd51+2048];
	abs.s32 	%r358, %r357;
	add.s32 	%r359, %r358, %r356;
	ld.global.u32 	%r360, [%rd51+3072];
	abs.s32 	%r361, %r360;
	add.s32 	%r362, %r361, %r359;
	ld.global.u32 	%r363, [%rd51+4096];
	abs.s32 	%r364, %r363;
	add.s32 	%r365, %r364, %r362;
	ld.global.u32 	%r366, [%rd51+5120];
	abs.s32 	%r367, %r366;
	add.s32 	%r368, %r367, %r365;
	ld.global.u32 	%r369, [%rd51+6144];
	abs.s32 	%r370, %r369;
	add.s32 	%r371, %r370, %r368;
	ld.global.u32 	%r372, [%rd51+7168];
	abs.s32 	%r373, %r372;
	add.s32 	%r543, %r373, %r371;
	add.s32 	%r532, %r532, 4096;
	add.s32 	%r528, %r528, 16;
	add.s64 	%rd51, %rd51, 16384;
	setp.ne.s32 	%p27, %r528, 0;
	@%p27 bra 	$L__BB15_9;
$L__BB15_10:
	setp.eq.s32 	%p28, %r8, 0;
	@%p28 bra 	$L__BB15_19;
	and.b32  	%r19, %r7, 7;
	setp.lt.u32 	%p29, %r8, 8;
	@%p29 bra 	$L__BB15_13;
	mul.wide.s32 	%rd45, %r532, 4;
	add.s64 	%rd46, %rd2, %rd45;
	ld.global.u32 	%r375, [%rd46];
	abs.s32 	%r376, %r375;
	add.s32 	%r377, %r376, %r543;
	ld.global.u32 	%r378, [%rd46+1024];
	abs.s32 	%r379, %r378;
	add.s32 	%r380, %r379, %r377;
	ld.global.u32 	%r381, [%rd46+2048];
	abs.s32 	%r382, %r381;
	add.s32 	%r383, %r382, %r380;
	ld.global.u32 	%r384, [%rd46+3072];
	abs.s32 	%r385, %r384;
	add.s32 	%r386, %r385, %r383;
	ld.global.u32 	%r387, [%rd46+4096];
	abs.s32 	%r388, %r387;
	add.s32 	%r389, %r388, %r386;
	ld.global.u32 	%r390, [%rd46+5120];
	abs.s32 	%r391, %r390;
	add.s32 	%r392, %r391, %r389;
	ld.global.u32 	%r393, [%rd46+6144];
	abs.s32 	%r394, %r393;
	add.s32 	%r395, %r394, %r392;
	ld.global.u32 	%r396, [%rd46+7168];
	abs.s32 	%r397, %r396;
	add.s32 	%r543, %r397, %r395;
	add.s32 	%r532, %r532, 2048;
$L__BB15_13:
	setp.eq.s32 	%p30, %r19, 0;
	@%p30 bra 	$L__BB15_19;
	and.b32  	%r25, %r7, 3;
	setp.lt.u32 	%p31, %r19, 4;
	@%p31 bra 	$L__BB15_16;
	mul.wide.s32 	%rd47, %r532, 4;
	add.s64 	%rd48, %rd2, %rd47;
	ld.global.u32 	%r399, [%rd48];
	abs.s32 	%r400, %r399;
	add.s32 	%r401, %r400, %r543;
	ld.global.u32 	%r402, [%rd48+1024];
	abs.s32 	%r403, %r402;
	add.s32 	%r404, %r403, %r401;
	ld.global.u32 	%r405, [%rd48+2048];
	abs.s32 	%r406, %r405;
	add.s32 	%r407, %r406, %r404;
	ld.global.u32 	%r408, [%rd48+3072];
	abs.s32 	%r409, %r408;
	add.s32 	%r543, %r409, %r407;
	add.s32 	%r532, %r532, 1024;
$L__BB15_16:
	setp.eq.s32 	%p32, %r25, 0;
	@%p32 bra 	$L__BB15_19;
	neg.s32 	%r540, %r25;
$L__BB15_18:
	.pragma "nounroll";
	mul.wide.s32 	%rd49, %r532, 4;
	add.s64 	%rd50, %rd2, %rd49;
	ld.global.u32 	%r410, [%rd50];
	abs.s32 	%r411, %r410;
	add.s32 	%r543, %r411, %r543;
	add.s32 	%r532, %r532, 256;
	add.s32 	%r540, %r540, 1;
	setp.ne.s32 	%p33, %r540, 0;
	@%p33 bra 	$L__BB15_18;
$L__BB15_19:
	setp.lt.u64 	%p34, %rd19, 256;
	@%p34 bra 	$L__BB15_24;
	// begin inline asm
	mov.u32 %r475, %laneid;
	// end inline asm
	mov.b32 	%r478, 1;
	mov.b32 	%r499, 31;
	mov.b32 	%r500, -1;
	// begin inline asm
	shfl.sync.down.b32 %r476, %r543, %r478, %r499, %r500;
	// end inline asm
	setp.gt.s32 	%p50, %r475, 30;
	selp.b32 	%r501, 0, %r476, %p50;
	add.s32 	%r482, %r501, %r543;
	mov.b32 	%r483, 2;
	// begin inline asm
	shfl.sync.down.b32 %r481, %r482, %r483, %r499, %r500;
	// end inline asm
	setp.gt.s32 	%p51, %r475, 29;
	selp.b32 	%r502, 0, %r481, %p51;
	add.s32 	%r487, %r482, %r502;
	mov.b32 	%r488, 4;
	// begin inline asm
	shfl.sync.down.b32 %r486, %r487, %r488, %r499, %r500;
	// end inline asm
	setp.gt.s32 	%p52, %r475, 27;
	selp.b32 	%r503, 0, %r486, %p52;
	add.s32 	%r492, %r487, %r503;
	mov.b32 	%r493, 8;
	// begin inline asm
	shfl.sync.down.b32 %r491, %r492, %r493, %r499, %r500;
	// end inline asm
	setp.gt.s32 	%p53, %r475, 23;
	selp.b32 	%r504, 0, %r491, %p53;
	add.s32 	%r497, %r492, %r504;
	mov.b32 	%r498, 16;
	// begin inline asm
	shfl.sync.down.b32 %r496, %r497, %r498, %r499, %r500;
	// end inline asm
	setp.gt.s32 	%p54, %r475, 15;
	selp.b32 	%r505, 0, %r496, %p54;
	add.s32 	%r561, %r497, %r505;
	setp.ne.s32 	%p55, %r475, 0;
	@%p55 bra 	$L__BB15_22;
	shr.u32 	%r506, %r2, 3;
	and.b32  	%r507, %r506, 124;
	mov.u32 	%r508, _ZZN3cub18CUB_300001_SM_10006detail6reduce28DeviceReduceSingleTileKernelINS2_10policy_hubIiyN4cuda3std3__44plusIiEEE10Policy1000EN6thrust24THRUST_300001_SM_1000_NS10device_ptrIiEEPiyS9_ii11abs_functorEEvT0_T1_T2_T3_T4_T6_E12temp_storage;
	add.s32 	%r509, %r508, %r507;
	st.shared.u32 	[%r509+8], %r561;
$L__BB15_22:
	bar.sync 	0;
	setp.ne.s32 	%p56, %r2, 0;
	@%p56 bra 	$L__BB15_49;
	ld.shared.u32 	%r510, [_ZZN3cub18CUB_300001_SM_10006detail6reduce28DeviceReduceSingleTileKernelINS2_10policy_hubIiyN4cuda3std3__44plusIiEEE10Policy1000EN6thrust24THRUST_300001_SM_1000_NS10device_ptrIiEEPiyS9_ii11abs_functorEEvT0_T1_T2_T3_T4_T6_E12temp_storage+12];
	add.s32 	%r511, %r510, %r561;
	ld.shared.u32 	%r512, [_ZZN3cub18CUB_300001_SM_10006detail6reduce28DeviceReduceSingleTileKernelINS2_10policy_hubIiyN4cuda3std3__44plusIiEEE10Policy1000EN6thrust24THRUST_300001_SM_1000_NS10device_ptrIiEEPiyS9_ii11abs_functorEEvT0_T1_T2_T3_T4_T6_E12temp_storage+16];
	add.s32 	%r513, %r511, %r512;
	ld.shared.u32 	%r514, [_ZZN3cub18CUB_300001_SM_10006detail6reduce28DeviceReduceSingleTileKernelINS2_10policy_hubIiyN4cuda3std3__44plusIiEEE10Policy1000EN6thrust24THRUST_300001_SM_1000_NS10device_ptrIiEEPiyS9_ii11abs_functorEEvT0_T1_T2_T3_T4_T6_E12temp_storage+20];
	add.s32 	%r515, %r513, %r514;
	ld.shared.u32 	%r516, [_ZZN3cub18CUB_300001_SM_10006detail6reduce28DeviceReduceSingleTileKernelINS2_10policy_hubIiyN4cuda3std3__44plusIiEEE10Policy1000EN6thrust24THRUST_300001_SM_1000_NS10device_ptrIiEEPiyS9_ii11abs_functorEEvT0_T1_T2_T3_T4_T6_E12temp_storage+24];
	add.s32 	%r517, %r515, %r516;
	ld.shared.u32 	%r518, [_ZZN3cub18CUB_300001_SM_10006detail6reduce28DeviceReduceSingleTileKernelINS2_10policy_hubIiyN4cuda3std3__44plusIiEEE10Policy1000EN6thrust24THRUST_300001_SM_1000_NS10device_ptrIiEEPiyS9_ii11abs_functorEEvT0_T1_T2_T3_T4_T6_E12temp_storage+28];
	add.s32 	%r519, %r517, %r518;
	ld.shared.u32 	%r520, [_ZZN3cub18CUB_300001_SM_10006detail6reduce28DeviceReduceSingleTileKernelINS2_10policy_hubIiyN4cuda3std3__44plusIiEEE10Policy1000EN6thrust24THRUST_300001_SM_1000_NS10device_ptrIiEEPiyS9_ii11abs_functorEEvT0_T1_T2_T3_T4_T6_E12temp_storage+32];
	add.s32 	%r521, %r519, %r520;
	ld.shared.u32 	%r522, [_ZZN3cub18CUB_300001_SM_10006detail6reduce28DeviceReduceSingleTileKernelINS2_10policy_hubIiyN4cuda3std3__44plusIiEEE10Policy1000EN6thrust24THRUST_300001_SM_1000_NS10device_ptrIiEEPiyS9_ii11abs_functorEEvT0_T1_T2_T3_T4_T6_E12temp_storage+36];
	add.s32 	%r561, %r521, %r522;
	bra.uni 	$L__BB15_49;
$L__BB15_24:
	// begin inline asm
	mov.u32 %r412, %laneid;
	// end inline asm
	and.b32  	%r438, %r2, 992;
	add.s32 	%r439, %r438, 32;
	setp.gt.u32 	%p35, %r439, %r1;
	not.b32 	%r440, %r438;
	add.s32 	%r441, %r1, %r440;
	selp.b32 	%r436, %r441, 31, %p35;
	mov.b32 	%r415, 1;
	mov.b32 	%r437, -1;
	// begin inline asm
	shfl.sync.down.b32 %r413, %r543, %r415, %r436, %r437;
	// end inline asm
	setp.lt.s32 	%p36, %r412, %r436;
	selp.b32 	%r442, %r413, 0, %p36;
	add.s32 	%r419, %r442, %r543;
	mov.b32 	%r420, 2;
	// begin inline asm
	shfl.sync.down.b32 %r418, %r419, %r420, %r436, %r437;
	// end inline asm
	add.s32 	%r443, %r412, 2;
	setp.gt.s32 	%p37, %r443, %r436;
	selp.b32 	%r444, 0, %r418, %p37;
	add.s32 	%r424, %r419, %r444;
	mov.b32 	%r425, 4;
	// begin inline asm
	shfl.sync.down.b32 %r423, %r424, %r425, %r436, %r437;
	// end inline asm
	add.s32 	%r445, %r412, 4;
	setp.gt.s32 	%p38, %r445, %r436;
	selp.b32 	%r446, 0, %r423, %p38;
	add.s32 	%r429, %r424, %r446;
	mov.b32 	%r430, 8;
	// begin inline asm
	shfl.sync.down.b32 %r428, %r429, %r430, %r436, %r437;
	// end inline asm
	add.s32 	%r447, %r412, 8;
	setp.gt.s32 	%p39, %r447, %r436;
	selp.b32 	%r448, 0, %r428, %p39;
	add.s32 	%r434, %r429, %r448;
	mov.b32 	%r435, 16;
	// begin inline asm
	shfl.sync.down.b32 %r433, %r434, %r435, %r436, %r437;
	// end inline asm
	add.s32 	%r449, %r412, 16;
	setp.gt.s32 	%p40, %r449, %r436;
	selp.b32 	%r450, 0, %r433, %p40;
	add.s32 	%r561, %r434, %r450;
	setp.ne.s32 	%p41, %r412, 0;
	@%p41 bra 	$L__BB15_26;
	shr.u32 	%r451, %r2, 3;
	and.b32  	%r452, %r451, 124;
	mov.u32 	%r453, _ZZN3cub18CUB_300001_SM_10006detail6reduce28DeviceReduceSingleTileKernelINS2_10policy_hubIiyN4cuda3std3__44plusIiEEE10Policy1000EN6thrust24THRUST_300001_SM_1000_NS10device_ptrIiEEPiyS9_ii11abs_functorEEvT0_T1_T2_T3_T4_T6_E12temp_storage;
	add.s32 	%r454, %r453, %r452;
	st.shared.u32 	[%r454+8], %r561;
$L__BB15_26:
	bar.sync 	0;
	setp.ne.s32 	%p42, %r2, 0;
	@%p42 bra 	$L__BB15_49;
	setp.gt.u64 	%p43, %rd19, 32;
	ld.shared.u32 	%r455, [_ZZN3cub18CUB_300001_SM_10006detail6reduce28DeviceReduceSingleTileKernelINS2_10policy_hubIiyN4cuda3std3__44plusIiEEE10Policy1000EN6thrust24THRUST_300001_SM_1000_NS10device_ptrIiEEPiyS9_ii11abs_functorEEvT0_T1_T2_T3_T4_T6_E12temp_storage+12];
	selp.b32 	%r456, %r455, 0, %p43;
	add.s32 	%r457, %r456, %r561;
	setp.gt.u64 	%p44, %rd19, 64;
	ld.shared.u32 	%r458, [_ZZN3cub18CUB_300001_SM_10006detail6reduce28DeviceReduceSingleTileKernelINS2_10policy_hubIiyN4cuda3std3__44plusIiEEE10Policy1000EN6thrust24THRUST_300001_SM_1000_NS10device_ptrIiEEPiyS9_ii11abs_functorEEvT0_T1_T2_T3_T4_T6_E12temp_storage+16];
	selp.b32 	%r459, %r458, 0, %p44;
	add.s32 	%r460, %r457, %r459;
	setp.gt.u64 	%p45, %rd19, 96;
	ld.shared.u32 	%r461, [_ZZN3cub18CUB_300001_SM_10006detail6reduce28DeviceReduceSingleTileKernelINS2_10policy_hubIiyN4cuda3std3__44plusIiEEE10Policy1000EN6thrust24THRUST_300001_SM_1000_NS10device_ptrIiEEPiyS9_ii11abs_functorEEvT0_T1_T2_T3_T4_T6_E12temp_storage+20];
	selp.b32 	%r462, %r461, 0, %p45;
	add.s32 	%r463, %r460, %r462;
	setp.gt.u64 	%p46, %rd19, 128;
	ld.shared.u32 	%r464, [_ZZN3cub18CUB_300001_SM_10006detail6reduce28DeviceReduceSingleTileKernelINS2_10policy_hubIiyN4cuda3std3__44plusIiEEE10Policy1000EN6thrust24THRUST_300001_SM_1000_NS10device_ptrIiEEPiyS9_ii11abs_functorEEvT0_T1_T2_T3_T4_T6_E12temp_storage+24];
	selp.b32 	%r465, %r464, 0, %p46;
	add.s32 	%r466, %r463, %r465;
	setp.gt.u64 	%p47, %rd19, 160;
	ld.shared.u32 	%r467, [_ZZN3cub18CUB_300001_SM_10006detail6reduce28DeviceReduceSingleTileKernelINS2_10policy_hubIiyN4cuda3std3__44plusIiEEE10Policy1000EN6thrust24THRUST_300001_SM_1000_NS10device_ptrIiEEPiyS9_ii11abs_functorEEvT0_T1_T2_T3_T4_T6_E12temp_storage+28];
	selp.b32 	%r468, %r467, 0, %p47;
	add.s32 	%r469, %r466, %r468;
	setp.gt.u64 	%p48, %rd19, 192;
	ld.shared.u32 	%r470, [_ZZN3cub18CUB_300001_SM_10006detail6reduce28DeviceReduceSingleTileKernelINS2_10policy_hubIiyN4cuda3std3__44plusIiEEE10Policy1000EN6thrust24THRUST_300001_SM_1000_NS10device_ptrIiEEPiyS9_ii11abs_functorEEvT0_T1_T2_T3_T4_T6_E12temp_storage+32];
	selp.b32 	%r471, %r470, 0, %p48;
	add.s32 	%r472, %r469, %r471;
	setp.gt.u64 	%p49, %rd19, 224;
	ld.shared.u32 	%r473, [_ZZN3cub18CUB_300001_SM_10006detail6reduce28DeviceReduceSingleTileKernelINS2_10policy_hubIiyN4cuda3std3__44plusIiEEE10Policy1000EN6thrust24THRUST_300001_SM_1000_NS10device_ptrIiEEPiyS9_ii11abs_functorEEvT0_T1_T2_T3_T4_T6_E12temp_storage+36];
	selp.b32 	%r474, %r473, 0, %p49;
	add.s32 	%r561, %r472, %r474;
	bra.uni 	$L__BB15_49;
$L__BB15_28:
	mov.u32 	%r43, %tid.x;
	cvt.u64.u32 	%rd6, %r43;
	mul.wide.u32 	%rd22, %r43, 4;
	add.s64 	%rd7, %rd2, %rd22;
	ld.global.u32 	%r82, [%rd7];
	abs.s32 	%r83, %r82;
	ld.global.u32 	%r84, [%rd7+1024];
	abs.s32 	%r85, %r84;
	ld.global.u32 	%r86, [%rd7+2048];
	abs.s32 	%r87, %r86;
	ld.global.u32 	%r88, [%rd7+3072];
	abs.s32 	%r89, %r88;
	ld.global.u32 	%r90, [%rd7+4096];
	abs.s32 	%r91, %r90;
	ld.global.u32 	%r92, [%rd7+5120];
	abs.s32 	%r93, %r92;
	ld.global.u32 	%r94, [%rd7+6144];
	abs.s32 	%r95, %r94;
	ld.global.u32 	%r96, [%rd7+7168];
	abs.s32 	%r97, %r96;
	ld.global.u32 	%r98, [%rd7+8192];
	abs.s32 	%r99, %r98;
	ld.global.u32 	%r100, [%rd7+9216];
	abs.s32 	%r101, %r100;
	ld.global.u32 	%r102, [%rd7+10240];
	abs.s32 	%r103, %r102;
	ld.global.u32 	%r104, [%rd7+11264];
	abs.s32 	%r105, %r104;
	ld.global.u32 	%r106, [%rd7+12288];
	abs.s32 	%r107, %r106;
	ld.global.u32 	%r108, [%rd7+13312];
	abs.s32 	%r109, %r108;
	ld.global.u32 	%r110, [%rd7+14336];
	abs.s32 	%r111, %r110;
	ld.global.u32 	%r112, [%rd7+15360];
	abs.s32 	%r113, %r112;
	add.s32 	%r114, %r85, %r83;
	add.s32 	%r115, %r87, %r114;
	add.s32 	%r116, %r89, %r115;
	add.s32 	%r117, %r91, %r116;
	add.s32 	%r118, %r93, %r117;
	add.s32 	%r119, %r95, %r118;
	add.s32 	%r120, %r97, %r119;
	add.s32 	%r121, %r99, %r120;
	add.s32 	%r122, %r101, %r121;
	add.s32 	%r123, %r103, %r122;
	add.s32 	%r124, %r105, %r123;
	add.s32 	%r125, %r107, %r124;
	add.s32 	%r126, %r109, %r125;
	add.s32 	%r127, %r111, %r126;
	add.s32 	%r560, %r113, %r127;
	add.s64 	%rd8, %rd19, -4096;
	setp.lt.u64 	%p3, %rd8, 4096;
	mov.b64 	%rd53, 4096;
	@%p3 bra 	$L__BB15_32;
	mov.b64 	%rd53, 4096;
$L__BB15_30:
	shl.b64 	%rd24, %rd53, 2;
	add.s64 	%rd25, %rd7, %rd24;
	ld.global.u32 	%r128, [%rd25];
	abs.s32 	%r129, %r128;
	ld.global.u32 	%r130, [%rd25+1024];
	abs.s32 	%r131, %r130;
	ld.global.u32 	%r132, [%rd25+2048];
	abs.s32 	%r133, %r132;
	ld.global.u32 	%r134, [%rd25+3072];
	abs.s32 	%r135, %r134;
	ld.global.u32 	%r136, [%rd25+4096];
	abs.s32 	%r137, %r136;
	ld.global.u32 	%r138, [%rd25+5120];
	abs.s32 	%r139, %r138;
	ld.global.u32 	%r140, [%rd25+6144];
	abs.s32 	%r141, %r140;
	ld.global.u32 	%r142, [%rd25+7168];
	abs.s32 	%r143, %r142;
	ld.global.u32 	%r144, [%rd25+8192];
	abs.s32 	%r145, %r144;
	ld.global.u32 	%r146, [%rd25+9216];
	abs.s32 	%r147, %r146;
	ld.global.u32 	%r148, [%rd25+10240];
	abs.s32 	%r149, %r148;
	ld.global.u32 	%r150, [%rd25+11264];
	abs.s32 	%r151, %r150;
	ld.global.u32 	%r152, [%rd25+12288];
	abs.s32 	%r153, %r152;
	ld.global.u32 	%r154, [%rd25+13312];
	abs.s32 	%r155, %r154;
	ld.global.u32 	%r156, [%rd25+14336];
	abs.s32 	%r157, %r156;
	ld.global.u32 	%r158, [%rd25+15360];
	abs.s32 	%r159, %r158;
	add.s32 	%r160, %r129, %r560;
	add.s32 	%r161, %r131, %r160;
	add.s32 	%r162, %r133, %r161;
	add.s32 	%r163, %r135, %r162;
	add.s32 	%r164, %r137, %r163;
	add.s32 	%r165, %r139, %r164;
	add.s32 	%r166, %r141, %r165;
	add.s32 	%r167, %r143, %r166;
	add.s32 	%r168, %r145, %r167;
	add.s32 	%r169, %r147, %r168;
	add.s32 	%r170, %r149, %r169;
	add.s32 	%r171, %r151, %r170;
	add.s32 	%r172, %r153, %r171;
	add.s32 	%r173, %r155, %r172;
	add.s32 	%r174, %r157, %r173;
	add.s32 	%r560, %r159, %r174;
	sub.s64 	%rd26, %rd19, %rd53;
	setp.lt.u64 	%p4, %rd26, 4096;
	@%p4 bra 	$L__BB15_45;
	add.s64 	%rd53, %rd53, 4096;
	setp.le.u64 	%p5, %rd53, %rd8;
	@%p5 bra 	$L__BB15_30;
$L__BB15_32:
	setp.le.u64 	%p6, %rd19, %rd53;
	cvt.u32.u64 	%r175, %rd53;
	cvt.u32.u64 	%r176, %rd19;
	sub.s32 	%r177, %r176, %r175;
	setp.ge.s32 	%p7, %r43, %r177;
	or.pred  	%p8, %p6, %p7;
	@%p8 bra 	$L__BB15_45;
	not.b32 	%r181, %r43;
	add.s32 	%r182, %r181, %r176;
	sub.s32 	%r184, %r182, %r175;
	shr.u32 	%r185, %r184, 8;
	add.s32 	%r48, %r185, 1;
	and.b32  	%r49, %r48, 15;
	setp.lt.u32 	%p9, %r184, 3840;
	mov.u32 	%r550, %r43;
	@%p9 bra 	$L__BB15_36;
	and.b32  	%r186, %r48, 33554416;
	neg.s32 	%r546, %r186;
	add.s64 	%rd27, %rd53, %rd6;
	shl.b64 	%rd28, %rd27, 2;
	add.s64 	%rd29, %rd28, %rd2;
	add.s64 	%rd54, %rd29, 8192;
	mov.u32 	%r550, %r43;
$L__BB15_35:
	.pragma "nounroll";
	ld.global.u32 	%r187, [%rd54+-8192];
	abs.s32 	%r188, %r187;
	add.s32 	%r189, %r188, %r560;
	ld.global.u32 	%r190, [%rd54+-7168];
	abs.s32 	%r191, %r190;
	add.s32 	%r192, %r191, %r189;
	ld.global.u32 	%r193, [%rd54+-6144];
	abs.s32 	%r194, %r193;
	add.s32 	%r195, %r194, %r192;
	ld.global.u32 	%r196, [%rd54+-5120];
	abs.s32 	%r197, %r196;
	add.s32 	%r198, %r197, %r195;
	ld.global.u32 	%r199, [%rd54+-4096];
	abs.s32 	%r200, %r199;
	add.s32 	%r201, %r200, %r198;
	ld.global.u32 	%r202, [%rd54+-3072];
	abs.s32 	%r203, %r202;
	add.s32 	%r204, %r203, %r201;
	ld.global.u32 	%r205, [%rd54+-2048];
	abs.s32 	%r206, %r205;
	add.s32 	%r207, %r206, %r204;
	ld.global.u32 	%r208, [%rd54+-1024];
	abs.s32 	%r209, %r208;
	add.s32 	%r210, %r209, %r207;
	ld.global.u32 	%r211, [%rd54];
	abs.s32 	%r212, %r211;
	add.s32 	%r213, %r212, %r210;
	ld.global.u32 	%r214, [%rd54+1024];
	abs.s32 	%r215, %r214;
	add.s32 	%r216, %r215, %r213;
	ld.global.u32 	%r217, [%rd54+2048];
	abs.s32 	%r218, %r217;
	add.s32 	%r219, %r218, %r216;
	ld.global.u32 	%r220, [%rd54+3072];
	abs.s32 	%r221, %r220;
	add.s32 	%r222, %r221, %r219;
	ld.global.u32 	%r223, [%rd54+4096];
	abs.s32 	%r224, %r223;
	add.s32 	%r225, %r224, %r222;
	ld.global.u32 	%r226, [%rd54+5120];
	abs.s32 	%r227, %r226;
	add.s32 	%r228, %r227, %r225;
	ld.global.u32 	%r229, [%rd54+6144];
	abs.s32 	%r230, %r229;
	add.s32 	%r231, %r230, %r228;
	ld.global.u32 	%r232, [%rd54+7168];
	abs.s32 	%r233, %r232;
	add.s32 	%r560, %r233, %r231;
	add.s32 	%r550, %r550, 4096;
	add.s32 	%r546, %r546, 16;
	add.s64 	%rd54, %rd54, 16384;
	setp.ne.s32 	%p10, %r546, 0;
	@%p10 bra 	$L__BB15_35;
$L__BB15_36:
	setp.eq.s32 	%p11, %r49, 0;
	@%p11 bra 	$L__BB15_45;
	and.b32  	%r60, %r48, 7;
	setp.lt.u32 	%p12, %r49, 8;
	@%p12 bra 	$L__BB15_39;
	cvt.u64.u32 	%rd30, %r550;
	add.s64 	%rd31, %rd53, %rd30;
	shl.b64 	%rd32, %rd31, 2;
	add.s64 	%rd33, %rd2, %rd32;
	ld.global.u32 	%r235, [%rd33];
	abs.s32 	%r236, %r235;
	add.s32 	%r237, %r236, %r560;
	ld.global.u32 	%r238, [%rd33+1024];
	abs.s32 	%r239, %r238;
	add.s32 	%r240, %r239, %r237;
	ld.global.u32 	%r241, [%rd33+2048];
	abs.s32 	%r242, %r241;
	add.s32 	%r243, %r242, %r240;
	ld.global.u32 	%r244, [%rd33+3072];
	abs.s32 	%r245, %r244;
	add.s32 	%r246, %r245, %r243;
	ld.global.u32 	%r247, [%rd33+4096];
	abs.s32 	%r248, %r247;
	add.s32 	%r249, %r248, %r246;
	ld.global.u32 	%r250, [%rd33+5120];
	abs.s32 	%r251, %r250;
	add.s32 	%r252, %r251, %r249;
	ld.global.u32 	%r253, [%rd33+6144];
	abs.s32 	%r254, %r253;
	add.s32 	%r255, %r254, %r252;
	ld.global.u32 	%r256, [%rd33+7168];
	abs.s32 	%r257, %r256;
	add.s32 	%r560, %r257, %r255;
	add.s32 	%r550, %r550, 2048;
$L__BB15_39:
	setp.eq.s32 	%p13, %r60, 0;
	@%p13 bra 	$L__BB15_45;
	and.b32  	%r66, %r48, 3;
	setp.lt.u32 	%p14, %r60, 4;
	@%p14 bra 	$L__BB15_42;
	cvt.u64.u32 	%rd34, %r550;
	add.s64 	%rd35, %rd53, %rd34;
	shl.b64 	%rd36, %rd35, 2;
	add.s64 	%rd37, %rd2, %rd36;
	ld.global.u32 	%r259, [%rd37];
	abs.s32 	%r260, %r259;
	add.s32 	%r261, %r260, %r560;
	ld.global.u32 	%r262, [%rd37+1024];
	abs.s32 	%r263, %r262;
	add.s32 	%r264, %r263, %r261;
	ld.global.u32 	%r265, [%rd37+2048];
	abs.s32 	%r266, %r265;
	add.s32 	%r267, %r266, %r264;
	ld.global.u32 	%r268, [%rd37+3072];
	abs.s32 	%r269, %r268;
	add.s32 	%r560, %r269, %r267;
	add.s32 	%r550, %r550, 1024;
$L__BB15_42:
	setp.eq.s32 	%p15, %r66, 0;
	@%p15 bra 	$L__BB15_45;
	cvt.u64.u32 	%rd38, %r550;
	add.s64 	%rd39, %rd53, %rd38;
	shl.b64 	%rd40, %rd39, 2;
	add.s64 	%rd55, %rd2, %rd40;
	neg.s32 	%r558, %r66;
$L__BB15_44:
	.pragma "nounroll";
	ld.global.u32 	%r270, [%rd55];
	abs.s32 	%r271, %r270;
	add.s32 	%r560, %r271, %r560;
	add.s64 	%rd55, %rd55, 1024;
	add.s32 	%r558, %r558, 1;
	setp.ne.s32 	%p16, %r558, 0;
	@%p16 bra 	$L__BB15_44;
$L__BB15_45:
	// begin inline asm
	mov.u32 %r272, %laneid;
	// end inline asm
	mov.b32 	%r275, 1;
	mov.b32 	%r296, 31;
	mov.b32 	%r297, -1;
	// begin inline asm
	shfl.sync.down.b32 %r273, %r560, %r275, %r296, %r297;
	// end inline asm
	setp.gt.s32 	%p17, %r272, 30;
	selp.b32 	%r298, 0, %r273, %p17;
	add.s32 	%r279, %r298, %r560;
	mov.b32 	%r280, 2;
	// begin inline asm
	shfl.sync.down.b32 %r278, %r279, %r280, %r296, %r297;
	// end inline asm
	setp.gt.s32 	%p18, %r272, 29;
	selp.b32 	%r299, 0, %r278, %p18;
	add.s32 	%r284, %r279, %r299;
	mov.b32 	%r285, 4;
	// begin inline asm
	shfl.sync.down.b32 %r283, %r284, %r285, %r296, %r297;
	// end inline asm
	setp.gt.s32 	%p19, %r272, 27;
	selp.b32 	%r300, 0, %r283, %p19;
	add.s32 	%r289, %r284, %r300;
	mov.b32 	%r290, 8;
	// begin inline asm
	shfl.sync.down.b32 %r288, %r289, %r290, %r296, %r297;
	// end inline asm
	setp.gt.s32 	%p20, %r272, 23;
	selp.b32 	%r301, 0, %r288, %p20;
	add.s32 	%r294, %r289, %r301;
	mov.b32 	%r295, 16;
	// begin inline asm
	shfl.sync.down.b32 %r293, %r294, %r295, %r296, %r297;
	// end inline asm
	setp.gt.s32 	%p21, %r272, 15;
	selp.b32 	%r302, 0, %r293, %p21;
	add.s32 	%r561, %r294, %r302;
	setp.ne.s32 	%p22, %r272, 0;
	@%p22 bra 	$L__BB15_47;
	shr.u32 	%r303, %r43, 3;
	and.b32  	%r304, %r303, 124;
	mov.u32 	%r305, _ZZN3cub18CUB_300001_SM_10006detail6reduce28DeviceReduceSingleTileKernelINS2_10policy_hubIiyN4cuda3std3__44plusIiEEE10Policy1000EN6thrust24THRUST_300001_SM_1000_NS10device_ptrIiEEPiyS9_ii11abs_functorEEvT0_T1_T2_T3_T4_T6_E12temp_storage;
	add.s32 	%r306, %r305, %r304;
	st.shared.u32 	[%r306+8], %r561;
$L__BB15_47:
	bar.sync 	0;
	setp.ne.s32 	%p23, %r43, 0;
	@%p23 bra 	$L__BB15_49;
	ld.shared.u32 	%r307, [_ZZN3cub18CUB_300001_SM_10006detail6reduce28DeviceReduceSingleTileKernelINS2_10policy_hubIiyN4cuda3std3__44plusIiEEE10Policy1000EN6thrust24THRUST_300001_SM_1000_NS10device_ptrIiEEPiyS9_ii11abs_functorEEvT0_T1_T2_T3_T4_T6_E12temp_storage+12];
	add.s32 	%r308, %r307, %r561;
	ld.shared.u32 	%r309, [_ZZN3cub18CUB_300001_SM_10006detail6reduce28DeviceReduceSingleTileKernelINS2_10policy_hubIiyN4cuda3std3__44plusIiEEE10Policy1000EN6thrust24THRUST_300001_SM_1000_NS10device_ptrIiEEPiyS9_ii11abs_functorEEvT0_T1_T2_T3_T4_T6_E12temp_storage+16];
	add.s32 	%r310, %r308, %r309;
	ld.shared.u32 	%r311, [_ZZN3cub18CUB_300001_SM_10006detail6reduce28DeviceReduceSingleTileKernelINS2_10policy_hubIiyN4cuda3std3__44plusIiEEE10Policy1000EN6thrust24THRUST_300001_SM_1000_NS10device_ptrIiEEPiyS9_ii11abs_functorEEvT0_T1_T2_T3_T4_T6_E12temp_storage+20];
	add.s32 	%r312, %r310, %r311;
	ld.shared.u32 	%r313, [_ZZN3cub18CUB_300001_SM_10006detail6reduce28DeviceReduceSingleTileKernelINS2_10policy_hubIiyN4cuda3std3__44plusIiEEE10Policy1000EN6thrust24THRUST_300001_SM_1000_NS10device_ptrIiEEPiyS9_ii11abs_functorEEvT0_T1_T2_T3_T4_T6_E12temp_storage+24];
	add.s32 	%r314, %r312, %r313;
	ld.shared.u32 	%r315, [_ZZN3cub18CUB_300001_SM_10006detail6reduce28DeviceReduceSingleTileKernelINS2_10policy_hubIiyN4cuda3std3__44plusIiEEE10Policy1000EN6thrust24THRUST_300001_SM_1000_NS10device_ptrIiEEPiyS9_ii11abs_functorEEvT0_T1_T2_T3_T4_T6_E12temp_storage+28];
	add.s32 	%r316, %r314, %r315;
	ld.shared.u32 	%r317, [_ZZN3cub18CUB_300001_SM_10006detail6reduce28DeviceReduceSingleTileKernelINS2_10policy_hubIiyN4cuda3std3__44plusIiEEE10Policy1000EN6thrust24THRUST_300001_SM_1000_NS10device_ptrIiEEPiyS9_ii11abs_functorEEvT0_T1_T2_T3_T4_T6_E12temp_storage+32];
	add.s32 	%r318, %r316, %r317;
	ld.shared.u32 	%r319, [_ZZN3cub18CUB_300001_SM_10006detail6reduce28DeviceReduceSingleTileKernelINS2_10policy_hubIiyN4cuda3std3__44plusIiEEE10Policy1000EN6thrust24THRUST_300001_SM_1000_NS10device_ptrIiEEPiyS9_ii11abs_functorEEvT0_T1_T2_T3_T4_T6_E12temp_storage+36];
	add.s32 	%r561, %r318, %r319;
$L__BB15_49:
	mov.u32 	%r523, %tid.x;
	setp.ne.s32 	%p57, %r523, 0;
	@%p57 bra 	$L__BB15_51;
	add.s32 	%r524, %r561, %r81;
	st.global.u32 	[%rd1], %r524;
$L__BB15_51:
	ret;

}
	// .globl	_ZN3cub18CUB_300001_SM_10006detail6reduce18DeviceReduceKernelINS2_10policy_hubIiyN4cuda3std3__44plusIiEEE10Policy1000EN6thrust24THRUST_300001_SM_1000_NS10device_ptrIiEEyS9_i11abs_functorEEvT0_PT3_T1_NS0_13GridEvenShareISK_EET2_T4_
.visible .entry _ZN3cub18CUB_300001_SM_10006detail6reduce18DeviceReduceKernelINS2_10policy_hubIiyN4cuda3std3__44plusIiEEE10Policy1000EN6thrust24THRUST_300001_SM_1000_NS10device_ptrIiEEyS9_i11abs_functorEEvT0_PT3_T1_NS0_13GridEvenShareISK_EET2_T4_(
	.param .align 8 .b8 _ZN3cub18CUB_300001_SM_10006detail6reduce18DeviceReduceKernelINS2_10policy_hubIiyN4cuda3std3__44plusIiEEE10Policy1000EN6thrust24THRUST_300001_SM_1000_NS10device_ptrIiEEyS9_i11abs_functorEEvT0_PT3_T1_NS0_13GridEvenShareISK_EET2_T4__param_0[8],
	.param .u64 .ptr .align 1 _ZN3cub18CUB_300001_SM_10006detail6reduce18DeviceReduceKernelINS2_10policy_hubIiyN4cuda3std3__44plusIiEEE10Policy1000EN6thrust24THRUST_300001_SM_1000_NS10device_ptrIiEEyS9_i11abs_functorEEvT0_PT3_T1_NS0_13GridEvenShareISK_EET2_T4__param_1,
	.param .u64 _ZN3cub18CUB_300001_SM_10006detail6reduce18DeviceReduceKernelINS2_10policy_hubIiyN4cuda3std3__44plusIiEEE10Policy1000EN6thrust24THRUST_300001_SM_1000_NS10device_ptrIiEEyS9_i11abs_functorEEvT0_PT3_T1_NS0_13GridEvenShareISK_EET2_T4__param_2,
	.param .align 8 .b8 _ZN3cub18CUB_300001_SM_10006detail6reduce18DeviceReduceKernelINS2_10policy_hubIiyN4cuda3std3__44plusIiEEE10Policy1000EN6thrust24THRUST_300001_SM_1000_NS10device_ptrIiEEyS9_i11abs_functorEEvT0_PT3_T1_NS0_13GridEvenShareISK_EET2_T4__param_3[72],
	.param .align 1 .b8 _ZN3cub18CUB_300001_SM_10006detail6reduce18DeviceReduceKernelINS2_10policy_hubIiyN4cuda3std3__44plusIiEEE10Policy1000EN6thrust24THRUST_300001_SM_1000_NS10device_ptrIiEEyS9_i11abs_functorEEvT0_PT3_T1_NS0_13GridEvenShareISK_EET2_T4__param_4[1],
	.param .align 1 .b8 _ZN3cub18CUB_300001_SM_10006detail6reduce18DeviceReduceKernelINS2_10policy_hubIiyN4cuda3std3__44plusIiEEE10Policy1000EN6thrust24THRUST_300001_SM_1000_NS10device_ptrIiEEyS9_i11abs_functorEEvT0_PT3_T1_NS0_13GridEvenShareISK_EET2_T4__param_5[1]
)
.maxntid 256
{
	.reg .pred 	%p<57>;
	.reg .b16 	%rs<4>;
	.reg .b32 	%r<593>;
	.reg .b64 	%rd<78>;
	// demoted variable
	.shared .align 4 .b8 _ZZN3cub18CUB_300001_SM_10006detail6reduce18DeviceReduceKernelINS2_10policy_hubIiyN4cuda3std3__44plusIiEEE10Policy1000EN6thrust24THRUST_300001_SM_1000_NS10device_ptrIiEEyS9_i11abs_functorEEvT0_PT3_T1_NS0_13GridEvenShareISK_EET2_T4_E12temp_storage[44];
	ld.param.u64 	%rd1, [_ZN3cub18CUB_300001_SM_10006detail6reduce18DeviceReduceKernelINS2_10policy_hubIiyN4cuda3std3__44plusIiEEE10Policy1000EN6thrust24THRUST_300001_SM_1000_NS10device_ptrIiEEyS9_i11abs_functorEEvT0_PT3_T1_NS0_13GridEvenShareISK_EET2_T4__param_3+32];
	ld.param.u32 	%r1, [_ZN3cub18CUB_300001_SM_10006detail6reduce18DeviceReduceKernelINS2_10policy_hubIiyN4cuda3std3__44plusIiEEE10Policy1000EN6thrust24THRUST_300001_SM_1000_NS10device_ptrIiEEyS9_i11abs_functorEEvT0_PT3_T1_NS0_13GridEvenShareISK_EET2_T4__param_3+40];
	ld.param.u64 	%rd25, [_ZN3cub18CUB_300001_SM_10006detail6reduce18DeviceReduceKernelINS2_10policy_hubIiyN4cuda3std3__44plusIiEEE10Policy1000EN6thrust24THRUST_300001_SM_1000_NS10device_ptrIiEEyS9_i11abs_functorEEvT0_PT3_T1_NS0_13GridEvenShareISK_EET2_T4__param_0];
	cvta.to.global.u64 	%rd2, %rd25;
	mov.u32 	%r2, %ctaid.x;
	shl.b32 	%r88, %r1, 12;
	cvt.s64.s32 	%rd3, %r88;
	shl.b32 	%r89, %r2, 12;
	cvt.u64.u32 	%rd4, %r89;
	sub.s64 	%rd5, %rd1, %rd4;
	setp.gt.u64 	%p1, %rd5, 4095;
	@%p1 bra 	$L__BB16_25;
	cvt.u32.u64 	%r348, %rd4;
	cvt.u32.u64 	%r3, %rd1;
	sub.s32 	%r4, %r3, %r348;
	mov.u32 	%r5, %tid.x;
	setp.ge.s32 	%p23, %r5, %r4;
	mov.b32 	%r573, 0;
	mov.u32 	%r562, %r5;
	@%p23 bra 	$L__BB16_3;
	add.s32 	%r350, %r348, %r5;
	mul.wide.u32 	%rd51, %r350, 4;
	add.s64 	%rd52, %rd2, %rd51;
	ld.global.u32 	%r351, [%rd52];
	abs.s32 	%r573, %r351;
	add.s32 	%r562, %r5, 256;
$L__BB16_3:
	setp.ge.s32 	%p24, %r562, %r4;
	@%p24 bra 	$L__BB16_16;
	not.b32 	%r354, %r562;
	add.s32 	%r355, %r354, %r3;
	sub.s32 	%r356, %r355, %r348;
	shr.u32 	%r357, %r356, 8;
	add.s32 	%r10, %r357, 1;
	and.b32  	%r11, %r10, 15;
	setp.lt.u32 	%p25, %r356, 3840;
	@%p25 bra 	$L__BB16_7;
	and.b32  	%r358, %r10, 33554416;
	neg.s32 	%r558, %r358;
	mul.wide.u32 	%rd53, %r2, 16384;
	mul.wide.u32 	%rd54, %r562, 4;
	or.b64  	%rd55, %rd53, %rd54;
	add.s64 	%rd56, %rd55, %rd2;
	add.s64 	%rd72, %rd56, 8192;
$L__BB16_6:
	.pragma "nounroll";
	ld.global.u32 	%r359, [%rd72+-8192];
	abs.s32 	%r360, %r359;
	add.s32 	%r361, %r360, %r573;
	ld.global.u32 	%r362, [%rd72+-7168];
	abs.s32 	%r363, %r362;
	add.s32 	%r364, %r363, %r361;
	ld.global.u32 	%r365, [%rd72+-6144];
	abs.s32 	%r366, %r365;
	add.s32 	%r367, %r366, %r364;
	ld.global.u32 	%r368, [%rd72+-5120];
	abs.s32 	%r369, %r368;
	add.s32 	%r370, %r369, %r367;
	ld.global.u32 	%r371, [%rd72+-4096];
	abs.s32 	%r372, %r371;
	add.s32 	%r373, %r372, %r370;
	ld.global.u32 	%r374, [%rd72+-3072];
	abs.s32 	%r375, %r374;
	add.s32 	%r376, %r375, %r373;
	ld.global.u32 	%r377, [%rd72+-2048];
	abs.s32 	%r378, %r377;
	add.s32 	%r379, %r378, %r376;
	ld.global.u32 	%r380, [%rd72+-1024];
	abs.s32 	%r381, %r380;
	add.s32 	%r382, %r381, %r379;
	ld.global.u32 	%r383, [%rd72];
	abs.s32 	%r384, %r383;
	add.s32 	%r385, %r384, %r382;
	ld.global.u32 	%r386, [%rd72+1024];
	abs.s32 	%r387, %r386;
	add.s32 	%r388, %r387, %r385;
	ld.global.u32 	%r389, [%rd72+2048];
	abs.s32 	%r390, %r389;
	add.s32 	%r391, %r390, %r388;
	ld.global.u32 	%r392, [%rd72+3072];
	abs.s32 	%r393, %r392;
	add.s32 	%r394, %r393, %r391;
	ld.global.u32 	%r395, [%rd72+4096];
	abs.s32 	%r396, %r395;
	add.s32 	%r397, %r396, %r394;
	ld.global.u32 	%r398, [%rd72+5120];
	abs.s32 	%r399, %r398;
	add.s32 	%r400, %r399, %r397;
	ld.global.u32 	%r401, [%rd72+6144];
	abs.s32 	%r402, %r401;
	add.s32 	%r403, %r402, %r400;
	ld.global.u32 	%r404, [%rd72+7168];
	abs.s32 	%r405, %r404;
	add.s32 	%r573, %r405, %r403;
	add.s32 	%r562, %r562, 4096;
	add.s32 	%r558, %r558, 16;
	add.s64 	%rd72, %rd72, 16384;
	setp.ne.s32 	%p26, %r558, 0;
	@%p26 bra 	$L__BB16_6;
$L__BB16_7:
	setp.eq.s32 	%p27, %r11, 0;
	@%p27 bra 	$L__BB16_16;
	and.b32  	%r22, %r10, 7;
	setp.lt.u32 	%p28, %r11, 8;
	@%p28 bra 	$L__BB16_10;
	cvt.s64.s32 	%rd57, %r562;
	add.s64 	%rd58, %rd57, %rd4;
	shl.b64 	%rd59, %rd58, 2;
	add.s64 	%rd60, %rd2, %rd59;
	ld.global.u32 	%r407, [%rd60];
	abs.s32 	%r408, %r407;
	add.s32 	%r409, %r408, %r573;
	ld.global.u32 	%r410, [%rd60+1024];
	abs.s32 	%r411, %r410;
	add.s32 	%r412, %r411, %r409;
	ld.global.u32 	%r413, [%rd60+2048];
	abs.s32 	%r414, %r413;
	add.s32 	%r415, %r414, %r412;
	ld.global.u32 	%r416, [%rd60+3072];
	abs.s32 	%r417, %r416;
	add.s32 	%r418, %r417, %r415;
	ld.global.u32 	%r419, [%rd60+4096];
	abs.s32 	%r420, %r419;
	add.s32 	%r421, %r420, %r418;
	ld.global.u32 	%r422, [%rd60+5120];
	abs.s32 	%r423, %r422;
	add.s32 	%r424, %r423, %r421;
	ld.global.u32 	%r425, [%rd60+6144];
	abs.s32 	%r426, %r425;
	add.s32 	%r427, %r426, %r424;
	ld.global.u32 	%r428, [%rd60+7168];
	abs.s32 	%r429, %r428;
	add.s32 	%r573, %r429, %r427;
	add.s32 	%r562, %r562, 2048;
$L__BB16_10:
	setp.eq.s32 	%p29, %r22, 0;
	@%p29 bra 	$L__BB16_16;
	and.b32  	%r28, %r10, 3;
	setp.lt.u32 	%p30, %r22, 4;
	@%p30 bra 	$L__BB16_13;
	cvt.s64.s32 	%rd61, %r562;
	add.s64 	%rd62, %rd61, %rd4;
	shl.b64 	%rd63, %rd62, 2;
	add.s64 	%rd64, %rd2, %rd63;
	ld.global.u32 	%r431, [%rd64];
	abs.s32 	%r432, %r431;
	add.s32 	%r433, %r432, %r573;
	ld.global.u32 	%r434, [%rd64+1024];
	abs.s32 	%r435, %r434;
	add.s32 	%r436, %r435, %r433;
	ld.global.u32 	%r437, [%rd64+2048];
	abs.s32 	%r438, %r437;
	add.s32 	%r439, %r438, %r436;
	ld.global.u32 	%r440, [%rd64+3072];
	abs.s32 	%r441, %r440;
	add.s32 	%r573, %r441, %r439;
	add.s32 	%r562, %r562, 1024;
$L__BB16_13:
	setp.eq.s32 	%p31, %r28, 0;
	@%p31 bra 	$L__BB16_16;
	mul.wide.u32 	%rd65, %r2, 16384;
	add.s64 	%rd9, %rd2, %rd65;
	neg.s32 	%r570, %r28;
$L__BB16_15:
	.pragma "nounroll";
	mul.wide.s32 	%rd66, %r562, 4;
	add.s64 	%rd67, %rd9, %rd66;
	ld.global.u32 	%r442, [%rd67];
	abs.s32 	%r443, %r442;
	add.s32 	%r573, %r443, %r573;
	add.s32 	%r562, %r562, 256;
	add.s32 	%r570, %r570, 1;
	setp.ne.s32 	%p32, %r570, 0;
	@%p32 bra 	$L__BB16_15;
$L__BB16_16:
	setp.lt.s32 	%p33, %r4, 256;
	@%p33 bra 	$L__BB16_21;
	// begin inline asm
	mov.u32 %r507, %laneid;
	// end inline asm
	mov.b32 	%r510, 1;
	mov.b32 	%r531, 31;
	mov.b32 	%r532, -1;
	// begin inline asm
	shfl.sync.down.b32 %r508, %r573, %r510, %r531, %r532;
	// end inline asm
	setp.gt.s32 	%p49, %r507, 30;
	selp.b32 	%r533, 0, %r508, %p49;
	add.s32 	%r514, %r533, %r573;
	mov.b32 	%r515, 2;
	// begin inline asm
	shfl.sync.down.b32 %r513, %r514, %r515, %r531, %r532;
	// end inline asm
	setp.gt.s32 	%p50, %r507, 29;
	selp.b32 	%r534, 0, %r513, %p50;
	add.s32 	%r519, %r514, %r534;
	mov.b32 	%r520, 4;
	// begin inline asm
	shfl.sync.down.b32 %r518, %r519, %r520, %r531, %r532;
	// end inline asm
	setp.gt.s32 	%p51, %r507, 27;
	selp.b32 	%r535, 0, %r518, %p51;
	add.s32 	%r524, %r519, %r535;
	mov.b32 	%r525, 8;
	// begin inline asm
	shfl.sync.down.b32 %r523, %r524, %r525, %r531, %r532;
	// end inline asm
	setp.gt.s32 	%p52, %r507, 23;
	selp.b32 	%r536, 0, %r523, %p52;
	add.s32 	%r529, %r524, %r536;
	mov.b32 	%r530, 16;
	// begin inline asm
	shfl.sync.down.b32 %r528, %r529, %r530, %r531, %r532;
	// end inline asm
	setp.gt.s32 	%p53, %r507, 15;
	selp.b32 	%r537, 0, %r528, %p53;
	add.s32 	%r592, %r529, %r537;
	setp.ne.s32 	%p54, %r507, 0;
	@%p54 bra 	$L__BB16_19;
	shr.u32 	%r538, %r5, 3;
	and.b32  	%r539, %r538, 124;
	mov.u32 	%r540, _ZZN3cub18CUB_300001_SM_10006detail6reduce18DeviceReduceKernelINS2_10policy_hubIiyN4cuda3std3__44plusIiEEE10Policy1000EN6thrust24THRUST_300001_SM_1000_NS10device_ptrIiEEyS9_i11abs_functorEEvT0_PT3_T1_NS0_13GridEvenShareISK_EET2_T4_E12temp_storage;
	add.s32 	%r541, %r540, %r539;
	st.shared.u32 	[%r541+8], %r592;
$L__BB16_19:
	bar.sync 	0;
	setp.ne.s32 	%p55, %r5, 0;
	@%p55 bra 	$L__BB16_46;
	ld.shared.u32 	%r542, [_ZZN3cub18CUB_300001_SM_10006detail6reduce18DeviceReduceKernelINS2_10policy_hubIiyN4cuda3std3__44plusIiEEE10Policy1000EN6thrust24THRUST_300001_SM_1000_NS10device_ptrIiEEyS9_i11abs_functorEEvT0_PT3_T1_NS0_13GridEvenShareISK_EET2_T4_E12temp_storage+12];
	add.s32 	%r543, %r542, %r592;
	ld.shared.u32 	%r544, [_ZZN3cub18CUB_300001_SM_10006detail6reduce18DeviceReduceKernelINS2_10policy_hubIiyN4cuda3std3__44plusIiEEE10Policy1000EN6thrust24THRUST_300001_SM_1000_NS10device_ptrIiEEyS9_i11abs_functorEEvT0_PT3_T1_NS0_13GridEvenShareISK_EET2_T4_E12temp_storage+16];
	add.s32 	%r545, %r543, %r544;
	ld.shared.u32 	%r546, [_ZZN3cub18CUB_300001_SM_10006detail6reduce18DeviceReduceKernelINS2_10policy_hubIiyN4cuda3std3__44plusIiEEE10Policy1000EN6thrust24THRUST_300001_SM_1000_NS10device_ptrIiEEyS9_i11abs_functorEEvT0_PT3_T1_NS0_13GridEvenShareISK_EET2_T4_E12temp_storage+20];
	add.s32 	%r547, %r545, %r546;
	ld.shared.u32 	%r548, [_ZZN3cub18CUB_300001_SM_10006detail6reduce18DeviceReduceKernelINS2_10policy_hubIiyN4cuda3std3__44plusIiEEE10Policy1000EN6thrust24THRUST_300001_SM_1000_NS10device_ptrIiEEyS9_i11abs_functorEEvT0_PT3_T1_NS0_13GridEvenShareISK_EET2_T4_E12temp_storage+24];
	add.s32 	%r549, %r547, %r548;
	ld.shared.u32 	%r550, [_ZZN3cub18CUB_300001_SM_10006detail6reduce18DeviceReduceKernelINS2_10policy_hubIiyN4cuda3std3__44plusIiEEE10Policy1000EN6thrust24THRUST_300001_SM_1000_NS10device_ptrIiEEyS9_i11abs_functorEEvT0_PT3_T1_NS0_13GridEvenShareISK_EET2_T4_E12temp_storage+28];
	add.s32 	%r551, %r549, %r550;
	ld.shared.u32 	%r552, [_ZZN3cub18CUB_300001_SM_10006detail6reduce18DeviceReduceKernelINS2_10policy_hubIiyN4cuda3std3__44plusIiEEE10Policy1000EN6thrust24THRUST_300001_SM_1000_NS10device_ptrIiEEyS9_i11abs_functorEEvT0_PT3_T1_NS0_13GridEvenShareISK_EET2_T4_E12temp_storage+32];
	add.s32 	%r553, %r551, %r552;
	ld.shared.u32 	%r554, [_ZZN3cub18CUB_300001_SM_10006detail6reduce18DeviceReduceKernelINS2_10policy_hubIiyN4cuda3std3__44plusIiEEE10Policy1000EN6thrust24THRUST_300001_SM_1000_NS10device_ptrIiEEyS9_i11abs_functorEEvT0_PT3_T1_NS0_13GridEvenShareISK_EET2_T4_E12temp_storage+36];
	add.s32 	%r592, %r553, %r554;
	bra.uni 	$L__BB16_46;
$L__BB16_21:
	// begin inline asm
	mov.u32 %r444, %laneid;
	// end inline asm
	and.b32  	%r470, %r5, 992;
	add.s32 	%r471, %r470, 32;
	setp.gt.s32 	%p34, %r471, %r4;
	not.b32 	%r472, %r470;
	add.s32 	%r473, %r4, %r472;
	selp.b32 	%r468, %r473, 31, %p34;
	mov.b32 	%r447, 1;
	mov.b32 	%r469, -1;
	// begin inline asm
	shfl.sync.down.b32 %r445, %r573, %r447, %r468, %r469;
	// end inline asm
	setp.lt.s32 	%p35, %r444, %r468;
	selp.b32 	%r474, %r445, 0, %p35;
	add.s32 	%r451, %r474, %r573;
	mov.b32 	%r452, 2;
	// begin inline asm
	shfl.sync.down.b32 %r450, %r451, %r452, %r468, %r469;
	// end inline asm
	add.s32 	%r475, %r444, 2;
	setp.gt.s32 	%p36, %r475, %r468;
	selp.b32 	%r476, 0, %r450, %p36;
	add.s32 	%r456, %r451, %r476;
	mov.b32 	%r457, 4;
	// begin inline asm
	shfl.sync.down.b32 %r455, %r456, %r457, %r468, %r469;
	// end inline asm
	add.s32 	%r477, %r444, 4;
	setp.gt.s32 	%p37, %r477, %r468;
	selp.b32 	%r478, 0, %r455, %p37;
	add.s32 	%r461, %r456, %r478;
	mov.b32 	%r462, 8;
	// begin inline asm
	shfl.sync.down.b32 %r460, %r461, %r462, %r468, %r469;
	// end inline asm
	add.s32 	%r479, %r444, 8;
	setp.gt.s32 	%p38, %r479, %r468;
	selp.b32 	%r480, 0, %r460, %p38;
	add.s32 	%r466, %r461, %r480;
	mov.b32 	%r467, 16;
	// begin inline asm
	shfl.sync.down.b32 %r465, %r466, %r467, %r468, %r469;
	// end inline asm
	add.s32 	%r481, %r444, 16;
	setp.gt.s32 	%p39, %r481, %r468;
	selp.b32 	%r482, 0, %r465, %p39;
	add.s32 	%r592, %r466, %r482;
	setp.ne.s32 	%p40, %r444, 0;
	@%p40 bra 	$L__BB16_23;
	shr.u32 	%r483, %r5, 3;
	and.b32  	%r484, %r483, 124;
	mov.u32 	%r485, _ZZN3cub18CUB_300001_SM_10006detail6reduce18DeviceReduceKernelINS2_10policy_hubIiyN4cuda3std3__44plusIiEEE10Policy1000EN6thrust24THRUST_300001_SM_1000_NS10device_ptrIiEEyS9_i11abs_functorEEvT0_PT3_T1_NS0_13GridEvenShareISK_EET2_T4_E12temp_storage;
	add.s32 	%r486, %r485, %r484;
	st.shared.u32 	[%r486+8], %r592;
$L__BB16_23:
	bar.sync 	0;
	setp.ne.s32 	%p41, %r5, 0;
	@%p41 bra 	$L__BB16_46;
	setp.gt.s32 	%p42, %r4, 32;
	ld.shared.u32 	%r487, [_ZZN3cub18CUB_300001_SM_10006detail6reduce18DeviceReduceKernelINS2_10policy_hubIiyN4cuda3std3__44plusIiEEE10Policy1000EN6thrust24THRUST_300001_SM_1000_NS10device_ptrIiEEyS9_i11abs_functorEEvT0_PT3_T1_NS0_13GridEvenShareISK_EET2_T4_E12temp_storage+12];
	selp.b32 	%r488, %r487, 0, %p42;
	add.s32 	%r489, %r488, %r592;
	setp.gt.s32 	%p43, %r4, 64;
	ld.shared.u32 	%r490, [_ZZN3cub18CUB_300001_SM_10006detail6reduce18DeviceReduceKernelINS2_10policy_hubIiyN4cuda3std3__44plusIiEEE10Policy1000EN6thrust24THRUST_300001_SM_1000_NS10device_ptrIiEEyS9_i11abs_functorEEvT0_PT3_T1_NS0_13GridEvenShareISK_EET2_T4_E12temp_storage+16];
	selp.b32 	%r491, %r490, 0, %p43;
	add.s32 	%r492, %r489, %r491;
	setp.gt.s32 	%p44, %r4, 96;
	ld.shared.u32 	%r493, [_ZZN3cub18CUB_300001_SM_10006detail6reduce18DeviceReduceKernelINS2_10policy_hubIiyN4cuda3std3__44plusIiEEE10Policy1000EN6thrust24THRUST_300001_SM_1000_NS10device_ptrIiEEyS9_i11abs_functorEEvT0_PT3_T1_NS0_13GridEvenShareISK_EET2_T4_E12temp_storage+20];
	selp.b32 	%r494, %r493, 0, %p44;
	add.s32 	%r495, %r492, %r494;
	setp.gt.s32 	%p45, %r4, 128;
	ld.shared.u32 	%r496, [_ZZN3cub18CUB_300001_SM_10006detail6reduce18DeviceReduceKernelINS2_10policy_hubIiyN4cuda3std3__44plusIiEEE10Policy1000EN6thrust24THRUST_300001_SM_1000_NS10device_ptrIiEEyS9_i11abs_functorEEvT0_PT3_T1_NS0_13GridEvenShareISK_EET2_T4_E12temp_storage+24];
	selp.b32 	%r497, %r496, 0, %p45;
	add.s32 	%r498, %r495, %r497;
	setp.gt.s32 	%p46, %r4, 160;
	ld.shared.u32 	%r499, [_ZZN3cub18CUB_300001_SM_10006detail6reduce18DeviceReduceKernelINS2_10policy_hubIiyN4cuda3std3__44plusIiEEE10Policy1000EN6thrust24THRUST_300001_SM_1000_NS10device_ptrIiEEyS9_i11abs_functorEEvT0_PT3_T1_NS0_13GridEvenShareISK_EET2_T4_E12temp_storage+28];
	selp.b32 	%r500, %r499, 0, %p46;
	add.s32 	%r501, %r498, %r500;
	setp.gt.s32 	%p47, %r4, 192;
	ld.shared.u32 	%r502, [_ZZN3cub18CUB_300001_SM_10006detail6reduce18DeviceReduceKernelINS2_10policy_hubIiyN4cuda3std3__44plusIiEEE10Policy1000EN6thrust24THRUST_300001_SM_1000_NS10device_ptrIiEEyS9_i11abs_functorEEvT0_PT3_T1_NS0_13GridEvenShareISK_EET2_T4_E12temp_storage+32];
	selp.b32 	%r503, %r502, 0, %p47;
	add.s32 	%r504, %r501, %r503;
	setp.gt.s32 	%p48, %r4, 224;
	ld.shared.u32 	%r505, [_ZZN3cub18CUB_300001_SM_10006detail6reduce18DeviceReduceKernelINS2_10policy_hubIiyN4cuda3std3__44plusIiEEE10Policy1000EN6thrust24THRUST_300001_SM_1000_NS10device_ptrIiEEyS9_i11abs_functorEEvT0_PT3_T1_NS0_13GridEvenShareISK_EET2_T4_E12temp_storage+36];
	selp.b32 	%r506, %r505, 0, %p48;
	add.s32 	%r592, %r504, %r506;
	bra.uni 	$L__BB16_46;
$L__BB16_25:
	cvt.u32.u64 	%r90, %rd4;
	mov.u32 	%r46, %tid.x;
	add.s32 	%r91, %r46, %r90;
	mul.wide.u32 	%rd26, %r91, 4;
	add.s64 	%rd27, %rd2, %rd26;
	ld.global.u32 	%r92, [%rd27];
	abs.s32 	%r93, %r92;
	ld.global.u32 	%r94, [%rd27+1024];
	abs.s32 	%r95, %r94;
	ld.global.u32 	%r96, [%rd27+2048];
	abs.s32 	%r97, %r96;
	ld.global.u32 	%r98, [%rd27+3072];
	abs.s32 	%r99, %r98;
	ld.global.u32 	%r100, [%rd27+4096];
	abs.s32 	%r101, %r100;
	ld.global.u32 	%r102, [%rd27+5120];
	abs.s32 	%r103, %r102;
	ld.global.u32 	%r104, [%rd27+6144];
	abs.s32 	%r105, %r104;
	ld.global.u32 	%r106, [%rd27+7168];
	abs.s32 	%r107, %r106;
	ld.global.u32 	%r108, [%rd27+8192];
	abs.s32 	%r109, %r108;
	ld.global.u32 	%r110, [%rd27+9216];
	abs.s32 	%r111, %r110;
	ld.global.u32 	%r112, [%rd27+10240];
	abs.s32 	%r113, %r112;
	ld.global.u32 	%r114, [%rd27+11264];
	abs.s32 	%r115, %r114;
	ld.global.u32 	%r116, [%rd27+12288];
	abs.s32 	%r117, %r116;
	ld.global.u32 	%r118, [%rd27+13312];
	abs.s32 	%r119, %r118;
	ld.global.u32 	%r120, [%rd27+14336];
	abs.s32 	%r121, %r120;
	ld.global.u32 	%r122, [%rd27+15360];
	abs.s32 	%r123, %r122;
	add.s32 	%r124, %r95, %r93;
	add.s32 	%r125, %r97, %r124;
	add.s32 	%r126, %r99, %r125;
	add.s32 	%r127, %r101, %r126;
	add.s32 	%r128, %r103, %r127;
	add.s32 	%r129, %r105, %r128;
	add.s32 	%r130, %r107, %r129;
	add.s32 	%r131, %r109, %r130;
	add.s32 	%r132, %r111, %r131;
	add.s32 	%r133, %r113, %r132;
	add.s32 	%r134, %r115, %r133;
	add.s32 	%r135, %r117, %r134;
	add.s32 	%r136, %r119, %r135;
	add.s32 	%r137, %r121, %r136;
	add.s32 	%r591, %r123, %r137;
	setp.lt.u64 	%p2, %rd5, %rd3;
	@%p2 bra 	$L__BB16_42;
	cvt.u32.u64 	%r139, %rd3;
	cvt.u64.u32 	%rd28, %r46;
	add.s64 	%rd74, %rd4, %rd3;
	cvt.u32.u64 	%r48, %rd1;
	not.b32 	%r141, %r46;
	add.s32 	%r142, %r141, %r48;
	sub.s32 	%r143, %r142, %r139;
	sub.s32 	%r574, %r143, %r90;
	add.s64 	%rd29, %rd74, %rd28;
	shl.b64 	%rd30, %rd29, 2;
	add.s64 	%rd31, %rd30, %rd2;
	add.s64 	%rd73, %rd31, 8192;
	mov.b32 	%r575, 0;
	shl.b32 	%r144, %r1, 12;
	mov.u64 	%rd75, %rd4;
$L__BB16_27:
	cvt.s64.s32 	%rd15, %r144;
	add.s64 	%rd75, %rd75, %rd15;
	add.s64 	%rd32, %rd1, -4096;
	setp.gt.u64 	%p3, %rd75, %rd32;
	@%p3 bra 	$L__BB16_29;
	shl.b32 	%r145, %r1, 12;
	cvt.s64.s32 	%rd33, %r145;
	cvt.u64.u32 	%rd34, %r46;
	add.s64 	%rd35, %rd75, %rd34;
	shl.b64 	%rd36, %rd35, 2;
	add.s64 	%rd37, %rd2, %rd36;
	ld.global.u32 	%r146, [%rd37];
	abs.s32 	%r147, %r146;
	ld.global.u32 	%r148, [%rd37+1024];
	abs.s32 	%r149, %r148;
	ld.global.u32 	%r150, [%rd37+2048];
	abs.s32 	%r151, %r150;
	ld.global.u32 	%r152, [%rd37+3072];
	abs.s32 	%r153, %r152;
	ld.global.u32 	%r154, [%rd37+4096];
	abs.s32 	%r155, %r154;
	ld.global.u32 	%r156, [%rd37+5120];
	abs.s32 	%r157, %r156;
	ld.global.u32 	%r158, [%rd37+6144];
	abs.s32 	%r159, %r158;
	ld.global.u32 	%r160, [%rd37+7168];
	abs.s32 	%r161, %r160;
	ld.global.u32 	%r162, [%rd37+8192];
	abs.s32 	%r163, %r162;
	ld.global.u32 	%r164, [%rd37+9216];
	abs.s32 	%r165, %r164;
	ld.global.u32 	%r166, [%rd37+10240];
	abs.s32 	%r167, %r166;
	ld.global.u32 	%r168, [%rd37+11264];
	abs.s32 	%r169, %r168;
	ld.global.u32 	%r170, [%rd37+12288];
	abs.s32 	%r171, %r170;
	ld.global.u32 	%r172, [%rd37+13312];
	abs.s32 	%r173, %r172;
	ld.global.u32 	%r174, [%rd37+14336];
	abs.s32 	%r175, %r174;
	ld.global.u32 	%r176, [%rd37+15360];
	abs.s32 	%r177, %r176;
	add.s32 	%r178, %r147, %r591;
	add.s32 	%r179, %r149, %r178;
	add.s32 	%r180, %r151, %r179;
	add.s32 	%r181, %r153, %r180;
	add.s32 	%r182, %r155, %r181;
	add.s32 	%r183, %r157, %r182;
	add.s32 	%r184, %r159, %r183;
	add.s32 	%r185, %r161, %r184;
	add.s32 	%r186, %r163, %r185;
	add.s32 	%r187, %r165, %r186;
	add.s32 	%r188, %r167, %r187;
	add.s32 	%r189, %r169, %r188;
	add.s32 	%r190, %r171, %r189;
	add.s32 	%r191, %r173, %r190;
	add.s32 	%r192, %r175, %r191;
	add.s32 	%r591, %r177, %r192;
	sub.s64 	%rd38, %rd1, %rd75;
	setp.lt.u64 	%p4, %rd38, %rd33;
	add.s32 	%r575, %r575, 1;
	add.s64 	%rd74, %rd74, %rd33;
	sub.s32 	%r574, %r574, %r145;
	mul.wide.s32 	%rd39, %r145, 4;
	add.s64 	%rd73, %rd73, %rd39;
	@%p4 bra 	$L__BB16_42;
	bra.uni 	$L__BB16_27;
$L__BB16_29:
	setp.le.u64 	%p5, %rd1, %rd75;
	cvt.u32.u64 	%r193, %rd75;
	cvt.u32.u64 	%r194, %rd1;
	sub.s32 	%r195, %r194, %r193;
	setp.ge.s32 	%p6, %r46, %r195;
	or.pred  	%p7, %p5, %p6;
	@%p7 bra 	$L__BB16_42;
	cvt.u32.u64 	%r198, %rd15;
	cvt.u32.u64 	%r199, %rd4;
	not.b32 	%r200, %r46;
	add.s32 	%r201, %r200, %r48;
	add.s32 	%r202, %r198, %r199;
	sub.s32 	%r203, %r201, %r202;
	mul.lo.s32 	%r204, %r1, %r575;
	shl.b32 	%r205, %r204, 12;
	sub.s32 	%r206, %r203, %r205;
	shr.u32 	%r207, %r206, 8;
	add.s32 	%r56, %r207, 1;
	and.b32  	%r57, %r56, 15;
	setp.lt.u32 	%p8, %r206, 3840;
	mov.u32 	%r581, %r46;
	@%p8 bra 	$L__BB16_33;
	shr.u32 	%r208, %r574, 8;
	add.s32 	%r209, %r208, 1;
	and.b32  	%r210, %r209, 33554416;
	neg.s32 	%r577, %r210;
	mov.u32 	%r581, %r46;
$L__BB16_32:
	.pragma "nounroll";
	ld.global.u32 	%r211, [%rd73+-8192];
	abs.s32 	%r212, %r211;
	add.s32 	%r213, %r212, %r591;
	ld.global.u32 	%r214, [%rd73+-7168];
	abs.s32 	%r215, %r214;
	add.s32 	%r216, %r215, %r213;
	ld.global.u32 	%r217, [%rd73+-6144];
	abs.s32 	%r218, %r217;
	add.s32 	%r219, %r218, %r216;
	ld.global.u32 	%r220, [%rd73+-5120];
	abs.s32 	%r221, %r220;
	add.s32 	%r222, %r221, %r219;
	ld.global.u32 	%r223, [%rd73+-4096];
	abs.s32 	%r224, %r223;
	add.s32 	%r225, %r224, %r222;
	ld.global.u32 	%r226, [%rd73+-3072];
	abs.s32 	%r227, %r226;
	add.s32 	%r228, %r227, %r225;
	ld.global.u32 	%r229, [%rd73+-2048];
	abs.s32 	%r230, %r229;
	add.s32 	%r231, %r230, %r228;
	ld.global.u32 	%r232, [%rd73+-1024];
	abs.s32 	%r233, %r232;
	add.s32 	%r234, %r233, %r231;
	ld.global.u32 	%r235, [%rd73];
	abs.s32 	%r236, %r235;
	add.s32 	%r237, %r236, %r234;
	ld.global.u32 	%r238, [%rd73+1024];
	abs.s32 	%r239, %r238;
	add.s32 	%r240, %r239, %r237;
	ld.global.u32 	%r241, [%rd73+2048];
	abs.s32 	%r242, %r241;
	add.s32 	%r243, %r242, %r240;
	ld.global.u32 	%r244, [%rd73+3072];
	abs.s32 	%r245, %r244;
	add.s32 	%r246, %r245, %r243;
	ld.global.u32 	%r247, [%rd73+4096];
	abs.s32 	%r248, %r247;
	add.s32 	%r249, %r248, %r246;
	ld.global.u32 	%r250, [%rd73+5120];
	abs.s32 	%r251, %r250;
	add.s32 	%r252, %r251, %r249;
	ld.global.u32 	%r253, [%rd73+6144];
	abs.s32 	%r254, %r253;
	add.s32 	%r255, %r254, %r252;
	ld.global.u32 	%r256, [%rd73+7168];
	abs.s32 	%r257, %r256;
	add.s32 	%r591, %r257, %r255;
	add.s32 	%r581, %r581, 4096;
	add.s32 	%r577, %r577, 16;
	add.s64 	%rd73, %rd73, 16384;
	setp.ne.s32 	%p9, %r577, 0;
	@%p9 bra 	$L__BB16_32;
$L__BB16_33:
	setp.eq.s32 	%p10, %r57, 0;
	@%p10 bra 	$L__BB16_42;
	and.b32  	%r68, %r56, 7;
	setp.lt.u32 	%p11, %r57, 8;
	@%p11 bra 	$L__BB16_36;
	cvt.u64.u32 	%rd40, %r581;
	add.s64 	%rd41, %rd75, %rd40;
	shl.b64 	%rd42, %rd41, 2;
	add.s64 	%rd43, %rd2, %rd42;
	ld.global.u32 	%r259, [%rd43];
	abs.s32 	%r260, %r259;
	add.s32 	%r261, %r260, %r591;
	ld.global.u32 	%r262, [%rd43+1024];
	abs.s32 	%r263, %r262;
	add.s32 	%r264, %r263, %r261;
	ld.global.u32 	%r265, [%rd43+2048];
	abs.s32 	%r266, %r265;
	add.s32 	%r267, %r266, %r264;
	ld.global.u32 	%r268, [%rd43+3072];
	abs.s32 	%r269, %r268;
	add.s32 	%r270, %r269, %r267;
	ld.global.u32 	%r271, [%rd43+4096];
	abs.s32 	%r272, %r271;
	add.s32 	%r273, %r272, %r270;
	ld.global.u32 	%r274, [%rd43+5120];
	abs.s32 	%r275, %r274;
	add.s32 	%r276, %r275, %r273;
	ld.global.u32 	%r277, [%rd43+6144];
	abs.s32 	%r278, %r277;
	add.s32 	%r279, %r278, %r276;
	ld.global.u32 	%r280, [%rd43+7168];
	abs.s32 	%r281, %r280;
	add.s32 	%r591, %r281, %r279;
	add.s32 	%r581, %r581, 2048;
$L__BB16_36:
	setp.eq.s32 	%p12, %r68, 0;
	@%p12 bra 	$L__BB16_42;
	setp.lt.u32 	%p13, %r68, 4;
	@%p13 bra 	$L__BB16_39;
	cvt.u64.u32 	%rd44, %r581;
	add.s64 	%rd45, %rd75, %rd44;
	shl.b64 	%rd46, %rd45, 2;
	add.s64 	%rd47, %rd2, %rd46;
	ld.global.u32 	%r283, [%rd47];
	abs.s32 	%r284, %r283;
	add.s32 	%r285, %r284, %r591;
	ld.global.u32 	%r286, [%rd47+1024];
	abs.s32 	%r287, %r286;
	add.s32 	%r288, %r287, %r285;
	ld.global.u32 	%r289, [%rd47+2048];
	abs.s32 	%r290, %r289;
	add.s32 	%r291, %r290, %r288;
	ld.global.u32 	%r292, [%rd47+3072];
	abs.s32 	%r293, %r292;
	add.s32 	%r591, %r293, %r291;
	add.s32 	%r581, %r581, 1024;
$L__BB16_39:
	and.b32  	%r294, %r56, 3;
	setp.eq.s32 	%p14, %r294, 0;
	@%p14 bra 	$L__BB16_42;
	cvt.u64.u32 	%rd48, %r581;
	add.s64 	%rd49, %rd48, %rd74;
	shl.b64 	%rd50, %rd49, 2;
	add.s64 	%rd77, %rd2, %rd50;
	cvt.u16.u32 	%rs1, %r574;
	shr.u16 	%rs2, %rs1, 8;
	add.s16 	%rs3, %rs2, 1;
	cvt.u32.u16 	%r295, %rs3;
	and.b32  	%r296, %r295, 3;
	neg.s32 	%r589, %r296;
$L__BB16_41:
	.pragma "nounroll";
	ld.global.u32 	%r297, [%rd77];
	abs.s32 	%r298, %r297;
	add.s32 	%r591, %r298, %r591;
	add.s64 	%rd77, %rd77, 1024;
	add.s32 	%r589, %r589, 1;
	setp.ne.s32 	%p15, %r589, 0;
	@%p15 bra 	$L__BB16_41;
$L__BB16_42:
	// begin inline asm
	mov.u32 %r299, %laneid;
	// end inline asm
	mov.b32 	%r302, 1;
	mov.b32 	%r323, 31;
	mov.b32 	%r324, -1;
	// begin inline asm
	shfl.sync.down.b32 %r300, %r591, %r302, %r323, %r324;
	// end inline asm
	setp.gt.s32 	%p16, %r299, 30;
	selp.b32 	%r325, 0, %r300, %p16;
	add.s32 	%r306, %r325, %r591;
	mov.b32 	%r307, 2;
	// begin inline asm
	shfl.sync.down.b32 %r305, %r306, %r307, %r323, %r324;
	// end inline asm
	setp.gt.s32 	%p17, %r299, 29;
	selp.b32 	%r326, 0, %r305, %p17;
	add.s32 	%r311, %r306, %r326;
	mov.b32 	%r312, 4;
	// begin inline asm
	shfl.sync.down.b32 %r310, %r311, %r312, %r323, %r324;
	// end inline asm
	setp.gt.s32 	%p18, %r299, 27;
	selp.b32 	%r327, 0, %r310, %p18;
	add.s32 	%r316, %r311, %r327;
	mov.b32 	%r317, 8;
	// begin inline asm
	shfl.sync.down.b32 %r315, %r316, %r317, %r323, %r324;
	// end inline asm
	setp.gt.s32 	%p19, %r299, 23;
	selp.b32 	%r328, 0, %r315, %p19;
	add.s32 	%r321, %r316, %r328;
	mov.b32 	%r322, 16;
	// begin inline asm
	shfl.sync.down.b32 %r320, %r321, %r322, %r323, %r324;
	// end inline asm
	setp.gt.s32 	%p20, %r299, 15;
	selp.b32 	%r329, 0, %r320, %p20;
	add.s32 	%r592, %r321, %r329;
	setp.ne.s32 	%p21, %r299, 0;
	@%p21 bra 	$L__BB16_44;
	shr.u32 	%r330, %r46, 3;
	and.b32  	%r331, %r330, 124;
	mov.u32 	%r332, _ZZN3cub18CUB_300001_SM_10006detail6reduce18DeviceReduceKernelINS2_10policy_hubIiyN4cuda3std3__44plusIiEEE10Policy1000EN6thrust24THRUST_300001_SM_1000_NS10device_ptrIiEEyS9_i11abs_functorEEvT0_PT3_T1_NS0_13GridEvenShareISK_EET2_T4_E12temp_storage;
	add.s32 	%r333, %r332, %r331;
	st.shared.u32 	[%r333+8], %r592;
$L__BB16_44:
	bar.sync 	0;
	setp.ne.s32 	%p22, %r46, 0;
	@%p22 bra 	$L__BB16_46;
	ld.shared.u32 	%r334, [_ZZN3cub18CUB_300001_SM_10006detail6reduce18DeviceReduceKernelINS2_10policy_hubIiyN4cuda3std3__44plusIiEEE10Policy1000EN6thrust24THRUST_300001_SM_1000_NS10device_ptrIiEEyS9_i11abs_functorEEvT0_PT3_T1_NS0_13GridEvenShareISK_EET2_T4_E12temp_storage+12];
	add.s32 	%r335, %r334, %r592;
	ld.shared.u32 	%r336, [_ZZN3cub18CUB_300001_SM_10006detail6reduce18DeviceReduceKernelINS2_10policy_hubIiyN4cuda3std3__44plusIiEEE10Policy1000EN6thrust24THRUST_300001_SM_1000_NS10device_ptrIiEEyS9_i11abs_functorEEvT0_PT3_T1_NS0_13GridEvenShareISK_EET2_T4_E12temp_storage+16];
	add.s32 	%r337, %r335, %r336;
	ld.shared.u32 	%r338, [_ZZN3cub18CUB_300001_SM_10006detail6reduce18DeviceReduceKernelINS2_10policy_hubIiyN4cuda3std3__44plusIiEEE10Policy1000EN6thrust24THRUST_300001_SM_1000_NS10device_ptrIiEEyS9_i11abs_functorEEvT0_PT3_T1_NS0_13GridEvenShareISK_EET2_T4_E12temp_storage+20];
	add.s32 	%r339, %r337, %r338;
	ld.shared.u32 	%r340, [_ZZN3cub18CUB_300001_SM_10006detail6reduce18DeviceReduceKernelINS2_10policy_hubIiyN4cuda3std3__44plusIiEEE10Policy1000EN6thrust24THRUST_300001_SM_1000_NS10device_ptrIiEEyS9_i11abs_functorEEvT0_PT3_T1_NS0_13GridEvenShareISK_EET2_T4_E12temp_storage+24];
	add.s32 	%r341, %r339, %r340;
	ld.shared.u32 	%r342, [_ZZN3cub18CUB_300001_SM_10006detail6reduce18DeviceReduceKernelINS2_10policy_hubIiyN4cuda3std3__44plusIiEEE10Policy1000EN6thrust24THRUST_300001_SM_1000_NS10device_ptrIiEEyS9_i11abs_functorEEvT0_PT3_T1_NS0_13GridEvenShareISK_EET2_T4_E12temp_storage+28];
	add.s32 	%r343, %r341, %r342;
	ld.shared.u32 	%r344, [_ZZN3cub18CUB_300001_SM_10006detail6reduce18DeviceReduceKernelINS2_10policy_hubIiyN4cuda3std3__44plusIiEEE10Policy1000EN6thrust24THRUST_300001_SM_1000_NS10device_ptrIiEEyS9_i11abs_functorEEvT0_PT3_T1_NS0_13GridEvenShareISK_EET2_T4_E12temp_storage+32];
	add.s32 	%r345, %r343, %r344;
	ld.shared.u32 	%r346, [_ZZN3cub18CUB_300001_SM_10006detail6reduce18DeviceReduceKernelINS2_10policy_hubIiyN4cuda3std3__44plusIiEEE10Policy1000EN6thrust24THRUST_300001_SM_1000_NS10device_ptrIiEEyS9_i11abs_functorEEvT0_PT3_T1_NS0_13GridEvenShareISK_EET2_T4_E12temp_storage+36];
	add.s32 	%r592, %r345, %r346;
$L__BB16_46:
	mov.u32 	%r555, %tid.x;
	setp.ne.s32 	%p56, %r555, 0;
	@%p56 bra 	$L__BB16_48;
	ld.param.u64 	%rd71, [_ZN3cub18CUB_300001_SM_10006detail6reduce18DeviceReduceKernelINS2_10policy_hubIiyN4cuda3std3__44plusIiEEE10Policy1000EN6thrust24THRUST_300001_SM_1000_NS10device_ptrIiEEyS9_i11abs_functorEEvT0_PT3_T1_NS0_13GridEvenShareISK_EET2_T4__param_1];
	cvta.to.global.u64 	%rd68, %rd71;
	mul.wide.u32 	%rd69, %r2, 4;
	add.s64 	%rd70, %rd68, %rd69;
	st.global.u32 	[%rd70], %r592;
$L__BB16_48:
	ret;

}
	// .globl	_ZN3cub18CUB_300001_SM_10006detail6reduce28DeviceReduceSingleTileKernelINS2_10policy_hubIiyN4cuda3std3__44plusIiEEE10Policy1000EPiSC_iS9_iiNS7_10__identityEEEvT0_T1_T2_T3_T4_T6_
.visible .entry _ZN3cub18CUB_300001_SM_10006detail6reduce28DeviceReduceSingleTileKernelINS2_10policy_hubIiyN4cuda3std3__44plusIiEEE10Policy1000EPiSC_iS9_iiNS7_10__identityEEEvT0_T1_T2_T3_T4_T6_(
	.param .u64 .ptr .align 1 _ZN3cub18CUB_300001_SM_10006detail6reduce28DeviceReduceSingleTileKernelINS2_10policy_hubIiyN4cuda3std3__44plusIiEEE10Policy1000EPiSC_iS9_iiNS7_10__identityEEEvT0_T1_T2_T3_T4_T6__param_0,
	.param .u64 .ptr .align 1 _ZN3cub18CUB_300001_SM_10006detail6reduce28DeviceReduceSingleTileKernelINS2_10policy_hubIiyN4cuda3std3__44plusIiEEE10Policy1000EPiSC_iS9_iiNS7_10__identityEEEvT0_T1_T2_T3_T4_T6__param_1,
	.param .u32 _ZN3cub18CUB_300001_SM_10006detail6reduce28DeviceReduceSingleTileKernelINS2_10policy_hubIiyN4cuda3std3__44plusIiEEE10Policy1000EPiSC_iS9_iiNS7_10__identityEEEvT0_T1_T2_T3_T4_T6__param_2,
	.param .align 1 .b8 _ZN3cub18CUB_300001_SM_10006detail6reduce28DeviceReduceSingleTileKernelINS2_10policy_hubIiyN4cuda3std3__44plusIiEEE10Policy1000EPiSC_iS9_iiNS7_10__identityEEEvT0_T1_T2_T3_T4_T6__param_3[1],
	.param .u32 _ZN3cub18CUB_300001_SM_10006detail6reduce28DeviceReduceSingleTileKernelINS2_10policy_hubIiyN4cuda3std3__44plusIiEEE10Policy1000EPiSC_iS9_iiNS7_10__identityEEEvT0_T1_T2_T3_T4_T6__param_4,
	.param .align 1 .b8 _ZN3cub18CUB_300001_SM_10006detail6reduce28DeviceReduceSingleTileKernelINS2_10policy_hubIiyN4cuda3std3__44plusIiEEE10Policy1000EPiSC_iS9_iiNS7_10__identityEEEvT0_T1_T2_T3_T4_T6__param_5[1]
)
.maxntid 256
.minnctapersm 1
{
	.reg .pred 	%p<97>;
	.reg .b32 	%r<687>;
	.reg .b64 	%rd<125>;
	// demoted variable
	.shared .align 4 .b8 _ZZN3cub18CUB_300001_SM_10006detail6reduce28DeviceReduceSingleTileKernelINS2_10policy_hubIiyN4cuda3std3__44plusIiEEE10Policy1000EPiSC_iS9_iiNS7_10__identityEEEvT0_T1_T2_T3_T4_T6_E12temp_storage[44];
	ld.param.u64 	%rd16, [_ZN3cub18CUB_300001_SM_10006detail6reduce28DeviceReduceSingleTileKernelINS2_10policy_hubIiyN4cuda3std3__44plusIiEEE10Policy1000EPiSC_iS9_iiNS7_10__identityEEEvT0_T1_T2_T3_T4_T6__param_0];
	ld.param.u64 	%rd17, [_ZN3cub18CUB_300001_SM_10006detail6reduce28DeviceReduceSingleTileKernelINS2_10policy_hubIiyN4cuda3std3__44plusIiEEE10Policy1000EPiSC_iS9_iiNS7_10__identityEEEvT0_T1_T2_T3_T4_T6__param_1];
	ld.param.u32 	%r120, [_ZN3cub18CUB_300001_SM_10006detail6reduce28DeviceReduceSingleTileKernelINS2_10policy_hubIiyN4cuda3std3__44plusIiEEE10Policy1000EPiSC_iS9_iiNS7_10__identityEEEvT0_T1_T2_T3_T4_T6__param_2];
	ld.param.u32 	%r121, [_ZN3cub18CUB_300001_SM_10006detail6reduce28DeviceReduceSingleTileKernelINS2_10policy_hubIiyN4cuda3std3__44plusIiEEE10Policy1000EPiSC_iS9_iiNS7_10__identityEEEvT0_T1_T2_T3_T4_T6__param_4];
	cvta.to.global.u64 	%rd1, %rd17;
	setp.ne.s32 	%p1, %r120, 0;
	@%p1 bra 	$L__BB17_3;
	mov.u32 	%r633, %tid.x;
	setp.ne.s32 	%p96, %r633, 0;
	@%p96 bra 	$L__BB17_74;
	st.global.u32 	[%rd1], %r121;
	bra.uni 	$L__BB17_74;
$L__BB17_3:
	and.b64  	%rd18, %rd16, 15;
	setp.ne.s64 	%p2, %rd18, 0;
	@%p2 bra 	$L__BB17_38;
	setp.gt.s32 	%p49, %r120, 4095;
	@%p49 bra 	$L__BB17_22;
	mov.u32 	%r1, %tid.x;
	setp.ge.s32 	%p66, %r1, %r120;
	mov.b32 	%r644, 0;
	mov.u32 	%r639, %r1;
	@%p66 bra 	$L__BB17_7;
	mul.wide.u32 	%rd113, %r1, 4;
	add.s64 	%rd112, %rd16, %rd113;
	// begin inline asm
	ld.global.nc.u32 %r644, [%rd112];
	// end inline asm
	add.s32 	%r639, %r1, 256;
$L__BB17_7:
	setp.ge.s32 	%p67, %r639, %r120;
	@%p67 bra 	$L__BB17_13;
	not.b32 	%r507, %r639;
	add.s32 	%r6, %r120, %r507;
	and.b32  	%r508, %r6, 768;
	setp.eq.s32 	%p68, %r508, 768;
	@%p68 bra 	$L__BB17_11;
	mul.wide.u32 	%rd114, %r639, 4;
	add.s64 	%rd121, %rd16, %rd114;
	shr.u32 	%r509, %r6, 8;
	add.s32 	%r510, %r509, 1;
	and.b32  	%r511, %r510, 3;
	neg.s32 	%r636, %r511;
$L__BB17_10:
	.pragma "nounroll";
	// begin inline asm
	ld.global.nc.u32 %r512, [%rd121];
	// end inline asm
	add.s32 	%r644, %r512, %r644;
	add.s32 	%r639, %r639, 256;
	add.s64 	%rd121, %rd121, 1024;
	add.s32 	%r636, %r636, 1;
	setp.ne.s32 	%p69, %r636, 0;
	@%p69 bra 	$L__BB17_10;
$L__BB17_11:
	setp.lt.u32 	%p70, %r6, 768;
	@%p70 bra 	$L__BB17_13;
$L__BB17_12:
	mul.wide.s32 	%rd120, %r639, 4;
	add.s64 	%rd116, %rd16, %rd120;
	// begin inline asm
	ld.global.nc.u32 %r513, [%rd116];
	// end inline asm
	add.s32 	%r517, %r513, %r644;
	add.s64 	%rd117, %rd116, 1024;
	// begin inline asm
	ld.global.nc.u32 %r514, [%rd117];
	// end inline asm
	add.s32 	%r518, %r514, %r517;
	add.s64 	%rd118, %rd116, 2048;
	// begin inline asm
	ld.global.nc.u32 %r515, [%rd118];
	// end inline asm
	add.s32 	%r519, %r515, %r518;
	add.s64 	%rd119, %rd116, 3072;
	// begin inline asm
	ld.global.nc.u32 %r516, [%rd119];
	// end inline asm
	add.s32 	%r644, %r516, %r519;
	add.s32 	%r639, %r639, 1024;
	setp.lt.s32 	%p71, %r639, %r120;
	@%p71 bra 	$L__BB17_12;
$L__BB17_13:
	setp.lt.s32 	%p72, %r120, 256;
	@%p72 bra 	$L__BB17_18;
	// begin inline asm
	mov.u32 %r583, %laneid;
	// end inline asm
	mov.b32 	%r586, 1;
	mov.b32 	%r607, 31;
	mov.b32 	%r608, -1;
	// begin inline asm
	shfl.sync.down.b32 %r584, %r644, %r586, %r607, %r608;
	// end inline asm
	setp.gt.s32 	%p88, %r583, 30;
	selp.b32 	%r609, 0, %r584, %p88;
	add.s32 	%r590, %r609, %r644;
	mov.b32 	%r591, 2;
	// begin inline asm
	shfl.sync.down.b32 %r589, %r590, %r591, %r607, %r608;
	// end inline asm
	setp.gt.s32 	%p89, %r583, 29;
	selp.b32 	%r610, 0, %r589, %p89;
	add.s32 	%r595, %r590, %r610;
	mov.b32 	%r596, 4;
	// begin inline asm
	shfl.sync.down.b32 %r594, %r595, %r596, %r607, %r608;
	// end inline asm
	setp.gt.s32 	%p90, %r583, 27;
	selp.b32 	%r611, 0, %r594, %p90;
	add.s32 	%r600, %r595, %r611;
	mov.b32 	%r601, 8;
	// begin inline asm
	shfl.sync.down.b32 %r599, %r600, %r601, %r607, %r608;
	// end inline asm
	setp.gt.s32 	%p91, %r583, 23;
	selp.b32 	%r612, 0, %r599, %p91;
	add.s32 	%r605, %r600, %r612;
	mov.b32 	%r606, 16;
	// begin inline asm
	shfl.sync.down.b32 %r604, %r605, %r606, %r607, %r608;
	// end inline asm
	setp.gt.s32 	%p92, %r583, 15;
	selp.b32 	%r613, 0, %r604, %p92;
	add.s32 	%r686, %r605, %r613;
	setp.ne.s32 	%p93, %r583, 0;
	@%p93 bra 	$L__BB17_16;
	shr.u32 	%r614, %r1, 3;
	and.b32  	%r615, %r614, 124;
	mov.u32 	%r616, _ZZN3cub18CUB_300001_SM_10006detail6reduce28DeviceReduceSingleTileKernelINS2_10policy_hubIiyN4cuda3std3__44plusIiEEE10Policy1000EPiSC_iS9_iiNS7_10__identityEEEvT0_T1_T2_T3_T4_T6_E12temp_storage;
	add.s32 	%r617, %r616, %r615;
	st.shared.u32 	[%r617+8], %r686;
$L__BB17_16:
	bar.sync 	0;
	setp.ne.s32 	%p94, %r1, 0;
	@%p94 bra 	$L__BB17_72;
	ld.shared.u32 	%r618, [_ZZN3cub18CUB_300001_SM_10006detail6reduce28DeviceReduceSingleTileKernelINS2_10policy_hubIiyN4cuda3std3__44plusIiEEE10Policy1000EPiSC_iS9_iiNS7_10__identityEEEvT0_T1_T2_T3_T4_T6_E12temp_storage+12];
	add.s32 	%r619, %r618, %r686;
	ld.shared.u32 	%r620, [_ZZN3cub18CUB_300001_SM_10006detail6reduce28DeviceReduceSingleTileKernelINS2_10policy_hubIiyN4cuda3std3__44plusIiEEE10Policy1000EPiSC_iS9_iiNS7_10__identityEEEvT0_T1_T2_T3_T4_T6_E12temp_storage+16];
	add.s32 	%r621, %r619, %r620;
	ld.shared.u32 	%r622, [_ZZN3cub18CUB_300001_SM_10006detail6reduce28DeviceReduceSingleTileKernelINS2_10policy_hubIiyN4cuda3std3__44plusIiEEE10Policy1000EPiSC_iS9_iiNS7_10__identityEEEvT0_T1_T2_T3_T4_T6_E12temp_storage+20];
	add.s32 	%r623, %r621, %r622;
	ld.shared.u32 	%r624, [_ZZN3cub18CUB_300001_SM_10006detail6reduce28DeviceReduceSingleTileKernelINS2_10policy_hubIiyN4cuda3std3__44plusIiEEE10Policy1000EPiSC_iS9_iiNS7_10__identityEEEvT0_T1_T2_T3_T4_T6_E12temp_storage+24];
	add.s32 	%r625, %r623, %r624;
	ld.shared.u32 	%r626, [_ZZN3cub18CUB_300001_SM_10006detail6reduce28DeviceReduceSingleTileKernelINS2_10policy_hubIiyN4cuda3std3__44plusIiEEE10Policy1000EPiSC_iS9_iiNS7_10__identityEEEvT0_T1_T2_T3_T4_T6_E12temp_storage+28];
	add.s32 	%r627, %r625, %r626;
	ld.shared.u32 	%r628, [_ZZN3cub18CUB_300001_SM_10006detail6reduce28DeviceReduceSingleTileKernelINS2_10policy_hubIiyN4cuda3std3__44plusIiEEE10Policy1000EPiSC_iS9_iiNS7_10__identityEEEvT0_T1_T2_T3_T4_T6_E12temp_storage+32];
	add.s32 	%r629, %r627, %r628;
	ld.shared.u32 	%r630, [_ZZN3cub18CUB_300001_SM_10006detail6reduce28DeviceReduceSingleTileKernelINS2_10policy_hubIiyN4cuda3std3__44plusIiEEE10Policy1000EPiSC_iS9_iiNS7_10__identityEEEvT0_T1_T2_T3_T4_T6_E12temp_storage+36];
	add.s32 	%r686, %r629, %r630;
	bra.uni 	$L__BB17_72;
$L__BB17_18:
	// begin inline asm
	mov.u32 %r520, %laneid;
	// end inline asm
	and.b32  	%r546, %r1, 992;
	add.s32 	%r547, %r546, 32;
	setp.gt.s32 	%p73, %r547, %r120;
	not.b32 	%r548, %r546;
	add.s32 	%r549, %r120, %r548;
	selp.b32 	%r544, %r549, 31, %p73;
	mov.b32 	%r523, 1;
	mov.b32 	%r545, -1;
	// begin inline asm
	shfl.sync.down.b32 %r521, %r644, %r523, %r544, %r545;
	// end inline asm
	setp.lt.s32 	%p74, %r520, %r544;
	selp.b32 	%r550, %r521, 0, %p74;
	add.s32 	%r527, %r550, %r644;
	mov.b32 	%r528, 2;
	// begin inline asm
	shfl.sync.down.b32 %r526, %r527, %r528, %r544, %r545;
	// end inline asm
	add.s32 	%r551, %r520, 2;
	setp.gt.s32 	%p75, %r551, %r544;
	selp.b32 	%r552, 0, %r526, %p75;
	add.s32 	%r532, %r527, %r552;
	mov.b32 	%r533, 4;
	// begin inline asm
	shfl.sync.down.b32 %r531, %r532, %r533, %r544, %r545;
	// end inline asm
	add.s32 	%r553, %r520, 4;
	setp.gt.s32 	%p76, %r553, %r544;
	selp.b32 	%r554, 0, %r531, %p76;
	add.s32 	%r537, %r532, %r554;
	mov.b32 	%r538, 8;
	// begin inline asm
	shfl.sync.down.b32 %r536, %r537, %r538, %r544, %r545;
	// end inline asm
	add.s32 	%r555, %r520, 8;
	setp.gt.s32 	%p77, %r555, %r544;
	selp.b32 	%r556, 0, %r536, %p77;
	add.s32 	%r542, %r537, %r556;
	mov.b32 	%r543, 16;
	// begin inline asm
	shfl.sync.down.b32 %r541, %r542, %r543, %r544, %r545;
	// end inline asm
	add.s32 	%r557, %r520, 16;
	setp.gt.s32 	%p78, %r557, %r544;
	selp.b32 	%r558, 0, %r541, %p78;
	add.s32 	%r686, %r542, %r558;
	setp.ne.s32 	%p79, %r520, 0;
	@%p79 bra 	$L__BB17_20;
	shr.u32 	%r559, %r1, 3;
	and.b32  	%r560, %r559, 124;
	mov.u32 	%r561, _ZZN3cub18CUB_300001_SM_10006detail6reduce28DeviceReduceSingleTileKernelINS2_10policy_hubIiyN4cuda3std3__44plusIiEEE10Policy1000EPiSC_iS9_iiNS7_10__identityEEEvT0_T1_T2_T3_T4_T6_E12temp_storage;
	add.s32 	%r562, %r561, %r560;
	st.shared.u32 	[%r562+8], %r686;
$L__BB17_20:
	bar.sync 	0;
	setp.ne.s32 	%p80, %r1, 0;
	@%p80 bra 	$L__BB17_72;
	setp.gt.s32 	%p81, %r120, 32;
	ld.shared.u32 	%r563, [_ZZN3cub18CUB_300001_SM_10006detail6reduce28DeviceReduceSingleTileKernelINS2_10policy_hubIiyN4cuda3std3__44plusIiEEE10Policy1000EPiSC_iS9_iiNS7_10__identityEEEvT0_T1_T2_T3_T4_T6_E12temp_storage+12];
	selp.b32 	%r564, %r563, 0, %p81;
	add.s32 	%r565, %r564, %r686;
	setp.gt.s32 	%p82, %r120, 64;
	ld.shared.u32 	%r566, [_ZZN3cub18CUB_300001_SM_10006detail6reduce28DeviceReduceSingleTileKernelINS2_10policy_hubIiyN4cuda3std3__44plusIiEEE10Policy1000EPiSC_iS9_iiNS7_10__identityEEEvT0_T1_T2_T3_T4_T6_E12temp_storage+16];
	selp.b32 	%r567, %r566, 0, %p82;
	add.s32 	%r568, %r565, %r567;
	setp.gt.s32 	%p83, %r120, 96;
	ld.shared.u32 	%r569, [_ZZN3cub18CUB_300001_SM_10006detail6reduce28DeviceReduceSingleTileKernelINS2_10policy_hubIiyN4cuda3std3__44plusIiEEE10Policy1000EPiSC_iS9_iiNS7_10__identityEEEvT0_T1_T2_T3_T4_T6_E12temp_storage+20];
	selp.b32 	%r570, %r569, 0, %p83;
	add.s32 	%r571, %r568, %r570;
	setp.gt.s32 	%p84, %r120, 128;
	ld.shared.u32 	%r572, [_ZZN3cub18CUB_300001_SM_10006detail6reduce28DeviceReduceSingleTileKernelINS2_10policy_hubIiyN4cuda3std3__44plusIiEEE10Policy1000EPiSC_iS9_iiNS7_10__identityEEEvT0_T1_T2_T3_T4_T6_E12temp_storage+24];
	selp.b32 	%r573, %r572, 0, %p84;
	add.s32 	%r574, %r571, %r573;
	setp.gt.s32 	%p85, %r120, 160;
	ld.shared.u32 	%r575, [_ZZN3cub18CUB_300001_SM_10006detail6reduce28DeviceReduceSingleTileKernelINS2_10policy_hubIiyN4cuda3std3__44plusIiEEE10Policy1000EPiSC_iS9_iiNS7_10__identityEEEvT0_T1_T2_T3_T4_T6_E12temp_storage+28];
	selp.b32 	%r576, %r575, 0, %p85;
	add.s32 	%r577, %r574, %r576;
	setp.gt.s32 	%p86, %r120, 192;
	ld.shared.u32 	%r578, [_ZZN3cub18CUB_300001_SM_10006detail6reduce28DeviceReduceSingleTileKernelINS2_10policy_hubIiyN4cuda3std3__44plusIiEEE10Policy1000EPiSC_iS9_iiNS7_10__identityEEEvT0_T1_T2_T3_T4_T6_E12temp_storage+32];
	selp.b32 	%r579, %r578, 0, %p86;
	add.s32 	%r580, %r577, %r579;
	setp.gt.s32 	%p87, %r120, 224;
	ld.shared.u32 	%r581, [_ZZN3cub18CUB_300001_SM_10006detail6reduce28DeviceReduceSingleTileKernelINS2_10policy_hubIiyN4cuda3std3__44plusIiEEE10Policy1000EPiSC_iS9_iiNS7_10__identityEEEvT0_T1_T2_T3_T4_T6_E12temp_storage+36];
	selp.b32 	%r582, %r581, 0, %p87;
	add.s32 	%r686, %r580, %r582;
	bra.uni 	$L__BB17_72;
$L__BB17_22:
	mov.u32 	%r26, %tid.x;
	shl.b32 	%r377, %r26, 2;
	mul.wide.u32 	%rd86, %r377, 4;
	add.s64 	%rd76, %rd16, %rd86;
	// begin inline asm
	ld.global.nc.v2.u64 {%rd74, %rd75}, [%rd76];
	// end inline asm
	mov.b64 	{%r378, %r379}, %rd75;
	mov.b64 	{%r380, %r381}, %rd74;
	add.s64 	%rd79, %rd76, 4096;
	// begin inline asm
	ld.global.nc.v2.u64 {%rd77, %rd78}, [%rd79];
	// end inline asm
	mov.b64 	{%r382, %r383}, %rd78;
	mov.b64 	{%r384, %r385}, %rd77;
	add.s64 	%rd82, %rd76, 8192;
	// begin inline asm
	ld.global.nc.v2.u64 {%rd80, %rd81}, [%rd82];
	// end inline asm
	mov.b64 	{%r386, %r387}, %rd81;
	mov.b64 	{%r388, %r389}, %rd80;
	add.s64 	%rd85, %rd76, 12288;
	// begin inline asm
	ld.global.nc.v2.u64 {%rd83, %rd84}, [%rd85];
	// end inline asm
	mov.b64 	{%r390, %r391}, %rd84;
	mov.b64 	{%r392, %r393}, %rd83;
	add.s32 	%r394, %r381, %r380;
	add.s32 	%r395, %r378, %r394;
	add.s32 	%r396, %r379, %r395;
	add.s32 	%r397, %r384, %r396;
	add.s32 	%r398, %r385, %r397;
	add.s32 	%r399, %r382, %r398;
	add.s32 	%r400, %r383, %r399;
	add.s32 	%r401, %r388, %r400;
	add.s32 	%r402, %r389, %r401;
	add.s32 	%r403, %r386, %r402;
	add.s32 	%r404, %r387, %r403;
	add.s32 	%r405, %r392, %r404;
	add.s32 	%r406, %r393, %r405;
	add.s32 	%r407, %r390, %r406;
	add.s32 	%r659, %r391, %r407;
	setp.lt.u32 	%p50, %r120, 8192;
	mov.b32 	%r648, 4096;
	@%p50 bra 	$L__BB17_26;
	add.s32 	%r28, %r120, -4096;
	mov.b32 	%r648, 4096;
$L__BB17_24:
	mul.wide.s32 	%rd99, %r648, 4;
	add.s64 	%rd89, %rd76, %rd99;
	// begin inline asm
	ld.global.nc.v2.u64 {%rd87, %rd88}, [%rd89];
	// end inline asm
	mov.b64 	{%r409, %r410}, %rd88;
	mov.b64 	{%r411, %r412}, %rd87;
	add.s64 	%rd92, %rd89, 4096;
	// begin inline asm
	ld.global.nc.v2.u64 {%rd90, %rd91}, [%rd92];
	// end inline asm
	mov.b64 	{%r413, %r414}, %rd91;
	mov.b64 	{%r415, %r416}, %rd90;
	add.s64 	%rd95, %rd89, 8192;
	// begin inline asm
	ld.global.nc.v2.u64 {%rd93, %rd94}, [%rd95];
	// end inline asm
	mov.b64 	{%r417, %r418}, %rd94;
	mov.b64 	{%r419, %r420}, %rd93;
	add.s64 	%rd98, %rd89, 12288;
	// begin inline asm
	ld.global.nc.v2.u64 {%rd96, %rd97}, [%rd98];
	// end inline asm
	mov.b64 	{%r421, %r422}, %rd97;
	mov.b64 	{%r423, %r424}, %rd96;
	add.s32 	%r425, %r411, %r659;
	add.s32 	%r426, %r412, %r425;
	add.s32 	%r427, %r409, %r426;
	add.s32 	%r428, %r410, %r427;
	add.s32 	%r429, %r415, %r428;
	add.s32 	%r430, %r416, %r429;
	add.s32 	%r431, %r413, %r430;
	add.s32 	%r432, %r414, %r431;
	add.s32 	%r433, %r419, %r432;
	add.s32 	%r434, %r420, %r433;
	add.s32 	%r435, %r417, %r434;
	add.s32 	%r436, %r418, %r435;
	add.s32 	%r437, %r423, %r436;
	add.s32 	%r438, %r424, %r437;
	add.s32 	%r439, %r421, %r438;
	add.s32 	%r659, %r422, %r439;
	sub.s32 	%r440, %r120, %r648;
	setp.lt.s32 	%p51, %r440, 4096;
	@%p51 bra 	$L__BB17_34;
	add.s32 	%r648, %r648, 4096;
	setp.le.s32 	%p52, %r648, %r28;
	@%p52 bra 	$L__BB17_24;
$L__BB17_26:
	setp.le.s32 	%p53, %r120, %r648;
	@%p53 bra 	$L__BB17_34;
	sub.s32 	%r35, %r120, %r648;
	setp.ge.s32 	%p54, %r26, %r35;
	@%p54 bra 	$L__BB17_34;
	not.b32 	%r442, %r26;
	add.s32 	%r443, %r120, %r442;
	sub.s32 	%r36, %r443, %r648;
	and.b32  	%r444, %r36, 768;
	setp.eq.s32 	%p55, %r444, 768;
	mov.u32 	%r653, %r26;
	@%p55 bra 	$L__BB17_31;
	add.s32 	%r650, %r26, %r648;
	shr.u32 	%r445, %r36, 8;
	add.s32 	%r446, %r445, 1;
	and.b32  	%r447, %r446, 3;
	neg.s32 	%r649, %r447;
	mov.u32 	%r653, %r26;
$L__BB17_30:
	.pragma "nounroll";
	mul.wide.u32 	%rd101, %r650, 4;
	add.s64 	%rd100, %rd16, %rd101;
	// begin inline asm
	ld.global.nc.u32 %r448, [%rd100];
	// end inline asm
	add.s32 	%r659, %r448, %r659;
	add.s32 	%r653, %r653, 256;
	add.s32 	%r650, %r650, 256;
	add.s32 	%r649, %r649, 1;
	setp.ne.s32 	%p56, %r649, 0;
	@%p56 bra 	$L__BB17_30;
$L__BB17_31:
	setp.lt.u32 	%p57, %r36, 768;
	@%p57 bra 	$L__BB17_34;
	cvt.u64.u32 	%rd102, %r653;
	cvt.u64.u32 	%rd103, %r648;
	add.s64 	%rd104, %rd102, %rd103;
	shl.b64 	%rd105, %rd104, 2;
	add.s64 	%rd106, %rd105, %rd16;
	add.s64 	%rd122, %rd106, 2048;
	add.s32 	%r656, %r653, %r648;
$L__BB17_33:
	mul.wide.u32 	%rd111, %r656, 4;
	add.s64 	%rd107, %rd16, %rd111;
	// begin inline asm
	ld.global.nc.u32 %r449, [%rd107];
	// end inline asm
	add.s32 	%r453, %r449, %r659;
	add.s64 	%rd108, %rd122, -1024;
	// begin inline asm
	ld.global.nc.u32 %r450, [%rd108];
	// end inline asm
	add.s32 	%r454, %r450, %r453;
	// begin inline asm
	ld.global.nc.u32 %r451, [%rd122];
	// end inline asm
	add.s32 	%r455, %r451, %r454;
	add.s64 	%rd110, %rd122, 1024;
	// begin inline asm
	ld.global.nc.u32 %r452, [%rd110];
	// end inline asm
	add.s32 	%r659, %r452, %r455;
	add.s32 	%r653, %r653, 1024;
	add.s64 	%rd122, %rd122, 4096;
	add.s32 	%r656, %r656, 1024;
	setp.lt.s32 	%p58, %r653, %r35;
	@%p58 bra 	$L__BB17_33;
$L__BB17_34:
	// begin inline asm
	mov.u32 %r456, %laneid;
	// end inline asm
	mov.b32 	%r459, 1;
	mov.b32 	%r480, 31;
	mov.b32 	%r481, -1;
	// begin inline asm
	shfl.sync.down.b32 %r457, %r659, %r459, %r480, %r481;
	// end inline asm
	setp.gt.s32 	%p59, %r456, 30;
	selp.b32 	%r482, 0, %r457, %p59;
	add.s32 	%r463, %r482, %r659;
	mov.b32 	%r464, 2;
	// begin inline asm
	shfl.sync.down.b32 %r462, %r463, %r464, %r480, %r481;
	// end inline asm
	setp.gt.s32 	%p60, %r456, 29;
	selp.b32 	%r483, 0, %r462, %p60;
	add.s32 	%r468, %r463, %r483;
	mov.b32 	%r469, 4;
	// begin inline asm
	shfl.sync.down.b32 %r467, %r468, %r469, %r480, %r481;
	// end inline asm
	setp.gt.s32 	%p61, %r456, 27;
	selp.b32 	%r484, 0, %r467, %p61;
	add.s32 	%r473, %r468, %r484;
	mov.b32 	%r474, 8;
	// begin inline asm
	shfl.sync.down.b32 %r472, %r473, %r474, %r480, %r481;
	// end inline asm
	setp.gt.s32 	%p62, %r456, 23;
	selp.b32 	%r485, 0, %r472, %p62;
	add.s32 	%r478, %r473, %r485;
	mov.b32 	%r479, 16;
	// begin inline asm
	shfl.sync.down.b32 %r477, %r478, %r479, %r480, %r481;
	// end inline asm
	setp.gt.s32 	%p63, %r456, 15;
	selp.b32 	%r486, 0, %r477, %p63;
	add.s32 	%r686, %r478, %r486;
	setp.ne.s32 	%p64, %r456, 0;
	@%p64 bra 	$L__BB17_36;
	shr.u32 	%r487, %r26, 3;
	and.b32  	%r488, %r487, 124;
	mov.u32 	%r489, _ZZN3cub18CUB_300001_SM_10006detail6reduce28DeviceReduceSingleTileKernelINS2_10policy_hubIiyN4cuda3std3__44plusIiEEE10Policy1000EPiSC_iS9_iiNS7_10__identityEEEvT0_T1_T2_T3_T4_T6_E12temp_storage;
	add.s32 	%r490, %r489, %r488;
	st.shared.u32 	[%r490+8], %r686;
$L__BB17_36:
	bar.sync 	0;
	setp.ne.s32 	%p65, %r26, 0;
	@%p65 bra 	$L__BB17_72;
	ld.shared.u32 	%r491, [_ZZN3cub18CUB_300001_SM_10006detail6reduce28DeviceReduceSingleTileKernelINS2_10policy_hubIiyN4cuda3std3__44plusIiEEE10Policy1000EPiSC_iS9_iiNS7_10__identityEEEvT0_T1_T2_T3_T4_T6_E12temp_storage+12];
	add.s32 	%r492, %r491, %r686;
	ld.shared.u32 	%r493, [_ZZN3cub18CUB_300001_SM_10006detail6reduce28DeviceReduceSingleTileKernelINS2_10policy_hubIiyN4cuda3std3__44plusIiEEE10Policy1000EPiSC_iS9_iiNS7_10__identityEEEvT0_T1_T2_T3_T4_T6_E12temp_storage+16];
	add.s32 	%r494, %r492, %r493;
	ld.shared.u32 	%r495, [_ZZN3cub18CUB_300001_SM_10006detail6reduce28DeviceReduceSingleTileKernelINS2_10policy_hubIiyN4cuda3std3__44plusIiEEE10Policy1000EPiSC_iS9_iiNS7_10__identityEEEvT0_T1_T2_T3_T4_T6_E12temp_storage+20];
	add.s32 	%r496, %r494, %r495;
	ld.shared.u32 	%r497, [_ZZN3cub18CUB_300001_SM_10006detail6reduce28DeviceReduceSingleTileKernelINS2_10policy_hubIiyN4cuda3std3__44plusIiEEE10Policy1000EPiSC_iS9_iiNS7_10__identityEEEvT0_T1_T2_T3_T4_T6_E12temp_storage+24];
	add.s32 	%r498, %r496, %r497;
	ld.shared.u32 	%r499, [_ZZN3cub18CUB_300001_SM_10006detail6reduce28DeviceReduceSingleTileKernelINS2_10policy_hubIiyN4cuda3std3__44plusIiEEE10Policy1000EPiSC_iS9_iiNS7_10__identityEEEvT0_T1_T2_T3_T4_T6_E12temp_storage+28];
	add.s32 	%r500, %r498, %r499;
	ld.shared.u32 	%r501, [_ZZN3cub18CUB_300001_SM_10006detail6reduce28DeviceReduceSingleTileKernelINS2_10policy_hubIiyN4cuda3std3__44plusIiEEE10Policy1000EPiSC_iS9_iiNS7_10__identityEEEvT0_T1_T2_T3_T4_T6_E12temp_storage+32];
	add.s32 	%r502, %r500, %r501;
	ld.shared.u32 	%r503, [_ZZN3cub18CUB_300001_SM_10006detail6reduce28DeviceReduceSingleTileKernelINS2_10policy_hubIiyN4cuda3std3__44plusIiEEE10Policy1000EPiSC_iS9_iiNS7_10__identityEEEvT0_T1_T2_T3_T4_T6_E12temp_storage+36];
	add.s32 	%r686, %r502, %r503;
	bra.uni 	$L__BB17_72;
$L__BB17_38:
	setp.gt.s32 	%p3, %r120, 4095;
	@%p3 bra 	$L__BB17_56;
	mov.u32 	%r60, %tid.x;
	setp.ge.s32 	%p20, %r60, %r120;
	mov.b32 	%r670, 0;
	mov.u32 	%r665, %r60;
	@%p20 bra 	$L__BB17_41;
	mul.wide.u32 	%rd66, %r60, 4;
	add.s64 	%rd65, %rd16, %rd66;
	// begin inline asm
	ld.global.nc.u32 %r670, [%rd65];
	// end inline asm
	add.s32 	%r665, %r60, 256;
$L__BB17_41:
	setp.ge.s32 	%p21, %r665, %r120;
	@%p21 bra 	$L__BB17_47;
	not.b32 	%r252, %r665;
	add.s32 	%r65, %r120, %r252;
	and.b32  	%r253, %r65, 768;
	setp.eq.s32 	%p22, %r253, 768;
	@%p22 bra 	$L__BB17_45;
	mul.wide.u32 	%rd67, %r665, 4;
	add.s64 	%rd123, %rd16, %rd67;
	shr.u32 	%r254, %r65, 8;
	add.s32 	%r255, %r254, 1;
	and.b32  	%r256, %r255, 3;
	neg.s32 	%r662, %r256;
$L__BB17_44:
	.pragma "nounroll";
	// begin inline asm
	ld.global.nc.u32 %r257, [%rd123];
	// end inline asm
	add.s32 	%r670, %r257, %r670;
	add.s32 	%r665, %r665, 256;
	add.s64 	%rd123, %rd123, 1024;
	add.s32 	%r662, %r662, 1;
	setp.ne.s32 	%p23, %r662, 0;
	@%p23 bra 	$L__BB17_44;
$L__BB17_45:
	setp.lt.u32 	%p24, %r65, 768;
	@%p24 bra 	$L__BB17_47;
$L__BB17_46:
	mul.wide.s32 	%rd73, %r665, 4;
	add.s64 	%rd69, %rd16, %rd73;
	// begin inline asm
	ld.global.nc.u32 %r258, [%rd69];
	// end inline asm
	add.s32 	%r262, %r258, %r670;
	add.s64 	%rd70, %rd69, 1024;
	// begin inline asm
	ld.global.nc.u32 %r259, [%rd70];
	// end inline asm
	add.s32 	%r263, %r259, %r262;
	add.s64 	%rd71, %rd69, 2048;
	// begin inline asm
	ld.global.nc.u32 %r260, [%rd71];
	// end inline asm
	add.s32 	%r264, %r260, %r263;
	add.s64 	%rd72, %rd69, 3072;
	// begin inline asm
	ld.global.nc.u32 %r261, [%rd72];
	// end inline asm
	add.s32 	%r670, %r261, %r264;
	add.s32 	%r665, %r665, 1024;
	setp.lt.s32 	%p25, %r665, %r120;
	@%p25 bra 	$L__BB17_46;
$L__BB17_47:
	setp.lt.s32 	%p26, %r120, 256;
	@%p26 bra 	$L__BB17_52;
	// begin inline asm
	mov.u32 %r328, %laneid;
	// end inline asm
	mov.b32 	%r331, 1;
	mov.b32 	%r352, 31;
	mov.b32 	%r353, -1;
	// begin inline asm
	shfl.sync.down.b32 %r329, %r670, %r331, %r352, %r353;
	// end inline asm
	setp.gt.s32 	%p42, %r328, 30;
	selp.b32 	%r354, 0, %r329, %p42;
	add.s32 	%r335, %r354, %r670;
	mov.b32 	%r336, 2;
	// begin inline asm
	shfl.sync.down.b32 %r334, %r335, %r336, %r352, %r353;
	// end inline asm
	setp.gt.s32 	%p43, %r328, 29;
	selp.b32 	%r355, 0, %r334, %p43;
	add.s32 	%r340, %r335, %r355;
	mov.b32 	%r341, 4;
	// begin inline asm
	shfl.sync.down.b32 %r339, %r340, %r341, %r352, %r353;
	// end inline asm
	setp.gt.s32 	%p44, %r328, 27;
	selp.b32 	%r356, 0, %r339, %p44;
	add.s32 	%r345, %r340, %r356;
	mov.b32 	%r346, 8;
	// begin inline asm
	shfl.sync.down.b32 %r344, %r345, %r346, %r352, %r353;
	// end inline asm
	setp.gt.s32 	%p45, %r328, 23;
	selp.b32 	%r357, 0, %r344, %p45;
	add.s32 	%r350, %r345, %r357;
	mov.b32 	%r351, 16;
	// begin inline asm
	shfl.sync.down.b32 %r349, %r350, %r351, %r352, %r353;
	// end inline asm
	setp.gt.s32 	%p46, %r328, 15;
	selp.b32 	%r358, 0, %r349, %p46;
	add.s32 	%r686, %r350, %r358;
	setp.ne.s32 	%p47, %r328, 0;
	@%p47 bra 	$L__BB17_50;
	shr.u32 	%r359, %r60, 3;
	and.b32  	%r360, %r359, 124;
	mov.u32 	%r361, _ZZN3cub18CUB_300001_SM_10006detail6reduce28DeviceReduceSingleTileKernelINS2_10policy_hubIiyN4cuda3std3__44plusIiEEE10Policy1000EPiSC_iS9_iiNS7_10__identityEEEvT0_T1_T2_T3_T4_T6_E12temp_storage;
	add.s32 	%r362, %r361, %r360;
	st.shared.u32 	[%r362+8], %r686;
$L__BB17_50:
	bar.sync 	0;
	setp.ne.s32 	%p48, %r60, 0;
	@%p48 bra 	$L__BB17_72;
	ld.shared.u32 	%r363, [_ZZN3cub18CUB_300001_SM_10006detail6reduce28DeviceReduceSingleTileKernelINS2_10policy_hubIiyN4cuda3std3__44plusIiEEE10Policy1000EPiSC_iS9_iiNS7_10__identityEEEvT0_T1_T2_T3_T4_T6_E12temp_storage+12];
	add.s32 	%r364, %r363, %r686;
	ld.shared.u32 	%r365, [_ZZN3cub18CUB_300001_SM_10006detail6reduce28DeviceReduceSingleTileKernelINS2_10policy_hubIiyN4cuda3std3__44plusIiEEE10Policy1000EPiSC_iS9_iiNS7_10__identityEEEvT0_T1_T2_T3_T4_T6_E12temp_storage+16];
	add.s32 	%r366, %r364, %r365;
	ld.shared.u32 	%r367, [_ZZN3cub18CUB_300001_SM_10006detail6reduce28DeviceReduceSingleTileKernelINS2_10policy_hubIiyN4cuda3std3__44plusIiEEE10Policy1000EPiSC_iS9_iiNS7_10__identityEEEvT0_T1_T2_T3_T4_T6_E12temp_storage+20];
	add.s32 	%r368, %r366, %r367;
	ld.shared.u32 	%r369, [_ZZN3cub18CUB_300001_SM_10006detail6reduce28DeviceReduceSingleTileKernelINS2_10policy_hubIiyN4cuda3std3__44plusIiEEE10Policy1000EPiSC_iS9_iiNS7_10__identityEEEvT0_T1_T2_T3_T4_T6_E12temp_storage+24];
	add.s32 	%r370, %r368, %r369;
	ld.shared.u32 	%r371, [_ZZN3cub18CUB_300001_SM_10006detail6reduce28DeviceReduceSingleTileKernelINS2_10policy_hubIiyN4cuda3std3__44plusIiEEE10Policy1000EPiSC_iS9_iiNS7_10__identityEEEvT0_T1_T2_T3_T4_T6_E12temp_storage+28];
	add.s32 	%r372, %r370, %r371;
	ld.shared.u32 	%r373, [_ZZN3cub18CUB_300001_SM_10006detail6reduce28DeviceReduceSingleTileKernelINS2_10policy_hubIiyN4cuda3std3__44plusIiEEE10Policy1000EPiSC_iS9_iiNS7_10__identityEEEvT0_T1_T2_T3_T4_T6_E12temp_storage+32];
	add.s32 	%r374, %r372, %r373;
	ld.shared.u32 	%r375, [_ZZN3cub18CUB_300001_SM_10006detail6reduce28DeviceReduceSingleTileKernelINS2_10policy_hubIiyN4cuda3std3__44plusIiEEE10Policy1000EPiSC_iS9_iiNS7_10__identityEEEvT0_T1_T2_T3_T4_T6_E12temp_storage+36];
	add.s32 	%r686, %r374, %r375;
	bra.uni 	$L__BB17_72;
$L__BB17_52:
	// begin inline asm
	mov.u32 %r265, %laneid;
	// end inline asm
	and.b32  	%r291, %r60, 992;
	add.s32 	%r292, %r291, 32;
	setp.gt.s32 	%p27, %r292, %r120;
	not.b32 	%r293, %r291;
	add.s32 	%r294, %r120, %r293;
	selp.b32 	%r289, %r294, 31, %p27;
	mov.b32 	%r268, 1;
	mov.b32 	%r290, -1;
	// begin inline asm
	shfl.sync.down.b32 %r266, %r670, %r268, %r289, %r290;
	// end inline asm
	setp.lt.s32 	%p28, %r265, %r289;
	selp.b32 	%r295, %r266, 0, %p28;
	add.s32 	%r272, %r295, %r670;
	mov.b32 	%r273, 2;
	// begin inline asm
	shfl.sync.down.b32 %r271, %r272, %r273, %r289, %r290;
	// end inline asm
	add.s32 	%r296, %r265, 2;
	setp.gt.s32 	%p29, %r296, %r289;
	selp.b32 	%r297, 0, %r271, %p29;
	add.s32 	%r277, %r272, %r297;
	mov.b32 	%r278, 4;
	// begin inline asm
	shfl.sync.down.b32 %r276, %r277, %r278, %r289, %r290;
	// end inline asm
	add.s32 	%r298, %r265, 4;
	setp.gt.s32 	%p30, %r298, %r289;
	selp.b32 	%r299, 0, %r276, %p30;
	add.s32 	%r282, %r277, %r299;
	mov.b32 	%r283, 8;
	// begin inline asm
	shfl.sync.down.b32 %r281, %r282, %r283, %r289, %r290;
	// end inline asm
	add.s32 	%r300, %r265, 8;
	setp.gt.s32 	%p31, %r300, %r289;
	selp.b32 	%r301, 0, %r281, %p31;
	add.s32 	%r287, %r282, %r301;
	mov.b32 	%r288, 16;
	// begin inline asm
	shfl.sync.down.b32 %r286, %r287, %r288, %r289, %r290;
	// end inline asm
	add.s32 	%r302, %r265, 16;
	setp.gt.s32 	%p32, %r302, %r289;
	selp.b32 	%r303, 0, %r286, %p32;
	add.s32 	%r686, %r287, %r303;
	setp.ne.s32 	%p33, %r265, 0;
	@%p33 bra 	$L__BB17_54;
	shr.u32 	%r304, %r60, 3;
	and.b32  	%r305, %r304, 124;
	mov.u32 	%r306, _ZZN3cub18CUB_300001_SM_10006detail6reduce28DeviceReduceSingleTileKernelINS2_10policy_hubIiyN4cuda3std3__44plusIiEEE10Policy1000EPiSC_iS9_iiNS7_10__identityEEEvT0_T1_T2_T3_T4_T6_E12temp_storage;
	add.s32 	%r307, %r306, %r305;
	st.shared.u32 	[%r307+8], %r686;
$L__BB17_54:
	bar.sync 	0;
	setp.ne.s32 	%p34, %r60, 0;
	@%p34 bra 	$L__BB17_72;
	setp.gt.s32 	%p35, %r120, 32;
	ld.shared.u32 	%r308, [_ZZN3cub18CUB_300001_SM_10006detail6reduce28DeviceReduceSingleTileKernelINS2_10policy_hubIiyN4cuda3std3__44plusIiEEE10Policy1000EPiSC_iS9_iiNS7_10__identityEEEvT0_T1_T2_T3_T4_T6_E12temp_storage+12];
	selp.b32 	%r309, %r308, 0, %p35;
	add.s32 	%r310, %r309, %r686;
	setp.gt.s32 	%p36, %r120, 64;
	ld.shared.u32 	%r311, [_ZZN3cub18CUB_300001_SM_10006detail6reduce28DeviceReduceSingleTileKernelINS2_10policy_hubIiyN4cuda3std3__44plusIiEEE10Policy1000EPiSC_iS9_iiNS7_10__identityEEEvT0_T1_T2_T3_T4_T6_E12temp_storage+16];
	selp.b32 	%r312, %r311, 0, %p36;
	add.s32 	%r313, %r310, %r312;
	setp.gt.s32 	%p37, %r120, 96;
	ld.shared.u32 	%r314, [_ZZN3cub18CUB_300001_SM_10006detail6reduce28DeviceReduceSingleTileKernelINS2_10policy_hubIiyN4cuda3std3__44plusIiEEE10Policy1000EPiSC_iS9_iiNS7_10__identityEEEvT0_T1_T2_T3_T4_T6_E12temp_storage+20];
	selp.b32 	%r315, %r314, 0, %p37;
	add.s32 	%r316, %r313, %r315;
	setp.gt.s32 	%p38, %r120, 128;
	ld.shared.u32 	%r317, [_ZZN3cub18CUB_300001_SM_10006detail6reduce28DeviceReduceSingleTileKernelINS2_10policy_hubIiyN4cuda3std3__44plusIiEEE10Policy1000EPiSC_iS9_iiNS7_10__identityEEEvT0_T1_T2_T3_T4_T6_E12temp_storage+24];
	selp.b32 	%r318, %r317, 0, %p38;
	add.s32 	%r319, %r316, %r318;
	setp.gt.s32 	%p39, %r120, 160;
	ld.shared.u32 	%r320, [_ZZN3cub18CUB_300001_SM_10006detail6reduce28DeviceReduceSingleTileKernelINS2_10policy_hubIiyN4cuda3std3__44plusIiEEE10Policy1000EPiSC_iS9_iiNS7_10__identityEEEvT0_T1_T2_T3_T4_T6_E12temp_storage+28];
	selp.b32 	%r321, %r320, 0, %p39;
	add.s32 	%r322, %r319, %r321;
	setp.gt.s32 	%p40, %r120, 192;
	ld.shared.u32 	%r323, [_ZZN3cub18CUB_300001_SM_10006detail6reduce28DeviceReduceSingleTileKernelINS2_10policy_hubIiyN4cuda3std3__44plusIiEEE10Policy1000EPiSC_iS9_iiNS7_10__identityEEEvT0_T1_T2_T3_T4_T6_E12temp_storage+32];
	selp.b32 	%r324, %r323, 0, %p40;
	add.s32 	%r325, %r322, %r324;
	setp.gt.s32 	%p41, %r120, 224;
	ld.shared.u32 	%r326, [_ZZN3cub18CUB_300001_SM_10006detail6reduce28DeviceReduceSingleTileKernelINS2_10policy_hubIiyN4cuda3std3__44plusIiEEE10Policy1000EPiSC_iS9_iiNS7_10__identityEEEvT0_T1_T2_T3_T4_T6_E12temp_storage+36];
	selp.b32 	%r327, %r326, 0, %p41;
	add.s32 	%r686, %r325, %r327;
	bra.uni 	$L__BB17_72;
$L__BB17_56:
	mov.u32 	%r85, %tid.x;
	mul.wide.u32 	%rd35, %r85, 4;
	add.s64 	%rd19, %rd16, %rd35;
	// begin inline asm
	ld.global.nc.u32 %r122, [%rd19];
	// end inline asm
	add.s64 	%rd20, %rd19, 1024;
	// begin inline asm
	ld.global.nc.u32 %r123, [%rd20];
	// end inline asm
	add.s64 	%rd21, %rd19, 2048;
	// begin inline asm
	ld.global.nc.u32 %r124, [%rd21];
	// end inline asm
	add.s64 	%rd22, %rd19, 3072;
	// begin inline asm
	ld.global.nc.u32 %r125, [%rd22];
	// end inline asm
	add.s64 	%rd23, %rd19, 4096;
	// begin inline asm
	ld.global.nc.u32 %r126, [%rd23];
	// end inline asm
	add.s64 	%rd24, %rd19, 5120;
	// begin inline asm
	ld.global.nc.u32 %r127, [%rd24];
	// end inline asm
	add.s64 	%rd25, %rd19, 6144;
	// begin inline asm
	ld.global.nc.u32 %r128, [%rd25];
	// end inline asm
	add.s64 	%rd26, %rd19, 7168;
	// begin inline asm
	ld.global.nc.u32 %r129, [%rd26];
	// end inline asm
	add.s64 	%rd27, %rd19, 8192;
	// begin inline asm
	ld.global.nc.u32 %r130, [%rd27];
	// end inline asm
	add.s64 	%rd28, %rd19, 9216;
	// begin inline asm
	ld.global.nc.u32 %r131, [%rd28];
	// end inline asm
	add.s64 	%rd29, %rd19, 10240;
	// begin inline asm
	ld.global.nc.u32 %r132, [%rd29];
	// end inline asm
	add.s64 	%rd30, %rd19, 11264;
	// begin inline asm
	ld.global.nc.u32 %r133, [%rd30];
	// end inline asm
	add.s64 	%rd31, %rd19, 12288;
	// begin inline asm
	ld.global.nc.u32 %r134, [%rd31];
	// end inline asm
	add.s64 	%rd32, %rd19, 13312;
	// begin inline asm
	ld.global.nc.u32 %r135, [%rd32];
	// end inline asm
	add.s64 	%rd33, %rd19, 14336;
	// begin inline asm
	ld.global.nc.u32 %r136, [%rd33];
	// end inline asm
	add.s64 	%rd34, %rd19, 15360;
	// begin inline asm
	ld.global.nc.u32 %r137, [%rd34];
	// end inline asm
	add.s32 	%r139, %r123, %r122;
	add.s32 	%r140, %r124, %r139;
	add.s32 	%r141, %r125, %r140;
	add.s32 	%r142, %r126, %r141;
	add.s32 	%r143, %r127, %r142;
	add.s32 	%r144, %r128, %r143;
	add.s32 	%r145, %r129, %r144;
	add.s32 	%r146, %r130, %r145;
	add.s32 	%r147, %r131, %r146;
	add.s32 	%r148, %r132, %r147;
	add.s32 	%r149, %r133, %r148;
	add.s32 	%r150, %r134, %r149;
	add.s32 	%r151, %r135, %r150;
	add.s32 	%r152, %r136, %r151;
	add.s32 	%r685, %r137, %r152;
	setp.lt.u32 	%p4, %r120, 8192;
	mov.b32 	%r674, 4096;
	@%p4 bra 	$L__BB17_60;
	add.s32 	%r87, %r120, -4096;
	mov.b32 	%r674, 4096;
$L__BB17_58:
	mul.wide.s32 	%rd52, %r674, 4;
	add.s64 	%rd36, %rd19, %rd52;
	// begin inline asm
	ld.global.nc.u32 %r154, [%rd36];
	// end inline asm
	add.s64 	%rd37, %rd36, 1024;
	// begin inline asm
	ld.global.nc.u32 %r155, [%rd37];
	// end inline asm
	add.s64 	%rd38, %rd36, 2048;
	// begin inline asm
	ld.global.nc.u32 %r156, [%rd38];
	// end inline asm
	add.s64 	%rd39, %rd36, 3072;
	// begin inline asm
	ld.global.nc.u32 %r157, [%rd39];
	// end inline asm
	add.s64 	%rd40, %rd36, 4096;
	// begin inline asm
	ld.global.nc.u32 %r158, [%rd40];
	// end inline asm
	add.s64 	%rd41, %rd36, 5120;
	// begin inline asm
	ld.global.nc.u32 %r159, [%rd41];
	// end inline asm
	add.s64 	%rd42, %rd36, 6144;
	// begin inline asm
	ld.global.nc.u32 %r160, [%rd42];
	// end inline asm
	add.s64 	%rd43, %rd36, 7168;
	// begin inline asm
	ld.global.nc.u32 %r161, [%rd43];
	// end inline asm
	add.s64 	%rd44, %rd36, 8192;
	// begin inline asm
	ld.global.nc.u32 %r162, [%rd44];
	// end inline asm
	add.s64 	%rd45, %rd36, 9216;
	// begin inline asm
	ld.global.nc.u32 %r163, [%rd45];
	// end inline asm
	add.s64 	%rd46, %rd36, 10240;
	// begin inline asm
	ld.global.nc.u32 %r164, [%rd46];
	// end inline asm
	add.s64 	%rd47, %rd36, 11264;
	// begin inline asm
	ld.global.nc.u32 %r165, [%rd47];
	// end inline asm
	add.s64 	%rd48, %rd36, 12288;
	// begin inline asm
	ld.global.nc.u32 %r166, [%rd48];
	// end inline asm
	add.s64 	%rd49, %rd36, 13312;
	// begin inline asm
	ld.global.nc.u32 %r167, [%rd49];
	// end inline asm
	add.s64 	%rd50, %rd36, 14336;
	// begin inline asm
	ld.global.nc.u32 %r168, [%rd50];
	// end inline asm
	add.s64 	%rd51, %rd36, 15360;
	// begin inline asm
	ld.global.nc.u32 %r169, [%rd51];
	// end inline asm
	add.s32 	%r170, %r154, %r685;
	add.s32 	%r171, %r155, %r170;
	add.s32 	%r172, %r156, %r171;
	add.s32 	%r173, %r157, %r172;
	add.s32 	%r174, %r158, %r173;
	add.s32 	%r175, %r159, %r174;
	add.s32 	%r176, %r160, %r175;
	add.s32 	%r177, %r161, %r176;
	add.s32 	%r178, %r162, %r177;
	add.s32 	%r179, %r163, %r178;
	add.s32 	%r180, %r164, %r179;
	add.s32 	%r181, %r165, %r180;
	add.s32 	%r182, %r166, %r181;
	add.s32 	%r183, %r167, %r182;
	add.s32 	%r184, %r168, %r183;
	add.s32 	%r685, %r169, %r184;
	sub.s32 	%r185, %r120, %r674;
	setp.lt.s32 	%p5, %r185, 4096;
	@%p5 bra 	$L__BB17_68;
	add.s32 	%r674, %r674, 4096;
	setp.le.s32 	%p6, %r674, %r87;
	@%p6 bra 	$L__BB17_58;
$L__BB17_60:
	setp.le.s32 	%p7, %r120, %r674;
	@%p7 bra 	$L__BB17_68;
	sub.s32 	%r94, %r120, %r674;
	setp.ge.s32 	%p8, %r85, %r94;
	@%p8 bra 	$L__BB17_68;
	not.b32 	%r187, %r85;
	add.s32 	%r188, %r120, %r187;
	sub.s32 	%r95, %r188, %r674;
	and.b32  	%r189, %r95, 768;
	setp.eq.s32 	%p9, %r189, 768;
	mov.u32 	%r679, %r85;
	@%p9 bra 	$L__BB17_65;
	add.s32 	%r676, %r85, %r674;
	shr.u32 	%r190, %r95, 8;
	add.s32 	%r191, %r190, 1;
	and.b32  	%r192, %r191, 3;
	neg.s32 	%r675, %r192;
	mov.u32 	%r679, %r85;
$L__BB17_64:
	.pragma "nounroll";
	mul.wide.u32 	%rd54, %r676, 4;
	add.s64 	%rd53, %rd16, %rd54;
	// begin inline asm
	ld.global.nc.u32 %r193, [%rd53];
	// end inline asm
	add.s32 	%r685, %r193, %r685;
	add.s32 	%r679, %r679, 256;
	add.s32 	%r676, %r676, 256;
	add.s32 	%r675, %r675, 1;
	setp.ne.s32 	%p10, %r675, 0;
	@%p10 bra 	$L__BB17_64;
$L__BB17_65:
	setp.lt.u32 	%p11, %r95, 768;
	@%p11 bra 	$L__BB17_68;
	cvt.u64.u32 	%rd55, %r679;
	cvt.u64.u32 	%rd56, %r674;
	add.s64 	%rd57, %rd55, %rd56;
	shl.b64 	%rd58, %rd57, 2;
	add.s64 	%rd59, %rd58, %rd16;
	add.s64 	%rd124, %rd59, 2048;
	add.s32 	%r682, %r679, %r674;
$L__BB17_67:
	mul.wide.u32 	%rd64, %r682, 4;
	add.s64 	%rd60, %rd16, %rd64;
	// begin inline asm
	ld.global.nc.u32 %r194, [%rd60];
	// end inline asm
	add.s32 	%r198, %r194, %r685;
	add.s64 	%rd61, %rd124, -1024;
	// begin inline asm
	ld.global.nc.u32 %r195, [%rd61];
	// end inline asm
	add.s32 	%r199, %r195, %r198;
	// begin inline asm
	ld.global.nc.u32 %r196, [%rd124];
	// end inline asm
	add.s32 	%r200, %r196, %r199;
	add.s64 	%rd63, %rd124, 1024;
	// begin inline asm
	ld.global.nc.u32 %r197, [%rd63];
	// end inline asm
	add.s32 	%r685, %r197, %r200;
	add.s32 	%r679, %r679, 1024;
	add.s64 	%rd124, %rd124, 4096;
	add.s32 	%r682, %r682, 1024;
	setp.lt.s32 	%p12, %r679, %r94;
	@%p12 bra 	$L__BB17_67;
$L__BB17_68:
	// begin inline asm
	mov.u32 %r201, %laneid;
	// end inline asm
	mov.b32 	%r204, 1;
	mov.b32 	%r225, 31;
	mov.b32 	%r226, -1;
	// begin inline asm
	shfl.sync.down.b32 %r202, %r685, %r204, %r225, %r226;
	// end inline asm
	setp.gt.s32 	%p13, %r201, 30;
	selp.b32 	%r227, 0, %r202, %p13;
	add.s32 	%r208, %r227, %r685;
	mov.b32 	%r209, 2;
	// begin inline asm
	shfl.sync.down.b32 %r207, %r208, %r209, %r225, %r226;
	// end inline asm
	setp.gt.s32 	%p14, %r201, 29;
	selp.b32 	%r228, 0, %r207, %p14;
	add.s32 	%r213, %r208, %r228;
	mov.b32 	%r214, 4;
	// begin inline asm
	shfl.sync.down.b32 %r212, %r213, %r214, %r225, %r226;
	// end inline asm
	setp.gt.s32 	%p15, %r201, 27;
	selp.b32 	%r229, 0, %r212, %p15;
	add.s32 	%r218, %r213, %r229;
	mov.b32 	%r219, 8;
	// begin inline asm
	shfl.sync.down.b32 %r217, %r218, %r219, %r225, %r226;
	// end inline asm
	setp.gt.s32 	%p16, %r201, 23;
	selp.b32 	%r230, 0, %r217, %p16;
	add.s32 	%r223, %r218, %r230;
	mov.b32 	%r224, 16;
	// begin inline asm
	shfl.sync.down.b32 %r222, %r223, %r224, %r225, %r226;
	// end inline asm
	setp.gt.s32 	%p17, %r201, 15;
	selp.b32 	%r231, 0, %r222, %p17;
	add.s32 	%r686, %r223, %r231;
	setp.ne.s32 	%p18, %r201, 0;
	@%p18 bra 	$L__BB17_70;
	shr.u32 	%r232, %r85, 3;
	and.b32  	%r233, %r232, 124;
	mov.u32 	%r234, _ZZN3cub18CUB_300001_SM_10006detail6reduce28DeviceReduceSingleTileKernelINS2_10policy_hubIiyN4cuda3std3__44plusIiEEE10Policy1000EPiSC_iS9_iiNS7_10__identityEEEvT0_T1_T2_T3_T4_T6_E12temp_storage;
	add.s32 	%r235, %r234, %r233;
	st.shared.u32 	[%r235+8], %r686;
$L__BB17_70:
	bar.sync 	0;
	setp.ne.s32 	%p19, %r85, 0;
	@%p19 bra 	$L__BB17_72;
	ld.shared.u32 	%r236, [_ZZN3cub18CUB_300001_SM_10006detail6reduce28DeviceReduceSingleTileKernelINS2_10policy_hubIiyN4cuda3std3__44plusIiEEE10Policy1000EPiSC_iS9_iiNS7_10__identityEEEvT0_T1_T2_T3_T4_T6_E12temp_storage+12];
	add.s32 	%r237, %r236, %r686;
	ld.shared.u32 	%r238, [_ZZN3cub18CUB_300001_SM_10006detail6reduce28DeviceReduceSingleTileKernelINS2_10policy_hubIiyN4cuda3std3__44plusIiEEE10Policy1000EPiSC_iS9_iiNS7_10__identityEEEvT0_T1_T2_T3_T4_T6_E12temp_storage+16];
	add.s32 	%r239, %r237, %r238;
	ld.shared.u32 	%r240, [_ZZN3cub18CUB_300001_SM_10006detail6reduce28DeviceReduceSingleTileKernelINS2_10policy_hubIiyN4cuda3std3__44plusIiEEE10Policy1000EPiSC_iS9_iiNS7_10__identityEEEvT0_T1_T2_T3_T4_T6_E12temp_storage+20];
	add.s32 	%r241, %r239, %r240;
	ld.shared.u32 	%r242, [_ZZN3cub18CUB_300001_SM_10006detail6reduce28DeviceReduceSingleTileKernelINS2_10policy_hubIiyN4cuda3std3__44plusIiEEE10Policy1000EPiSC_iS9_iiNS7_10__identityEEEvT0_T1_T2_T3_T4_T6_E12temp_storage+24];
	add.s32 	%r243, %r241, %r242;
	ld.shared.u32 	%r244, [_ZZN3cub18CUB_300001_SM_10006detail6reduce28DeviceReduceSingleTileKernelINS2_10policy_hubIiyN4cuda3std3__44plusIiEEE10Policy1000EPiSC_iS9_iiNS7_10__identityEEEvT0_T1_T2_T3_T4_T6_E12temp_storage+28];
	add.s32 	%r245, %r243, %r244;
	ld.shared.u32 	%r246, [_ZZN3cub18CUB_300001_SM_10006detail6reduce28DeviceReduceSingleTileKernelINS2_10policy_hubIiyN4cuda3std3__44plusIiEEE10Policy1000EPiSC_iS9_iiNS7_10__identityEEEvT0_T1_T2_T3_T4_T6_E12temp_storage+32];
	add.s32 	%r247, %r245, %r246;
	ld.shared.u32 	%r248, [_ZZN3cub18CUB_300001_SM_10006detail6reduce28DeviceReduceSingleTileKernelINS2_10policy_hubIiyN4cuda3std3__44plusIiEEE10Policy1000EPiSC_iS9_iiNS7_10__identityEEEvT0_T1_T2_T3_T4_T6_E12temp_storage+36];
	add.s32 	%r686, %r247, %r248;
$L__BB17_72:
	mov.u32 	%r631, %tid.x;
	setp.ne.s32 	%p95, %r631, 0;
	@%p95 bra 	$L__BB17_74;
	add.s32 	%r632, %r686, %r121;
	st.global.u32 	[%rd1], %r632;
$L__BB17_74:
	ret;

}


// ===== COMPILED SASS (sm_100) =====

	.target	sm_100

	.elftype	@"ET_EXEC"


//--------------------- .note.nv.tkinfo           --------------------------
	.section	.note.nv.tkinfo,"",@"SHT_NOTE"
	.sectionflags	@"SHF_NOTE_NV_TKINFO"
	.tkinfo
        /*0018*/ 	.word	0x00000002
        /*0030*/ 	.string	""
        /*0030*/ 	.string	"ptxas"
        /*0030*/ 	.string	"Cuda compilation tools, release 13.0, V13.0.88"
        /*0030*/ 	.string	"Build cuda_13.0.r13.0/compiler.36424714_0"
        /*0030*/ 	.string	"-arch sm_100 -m 64 "



//--------------------- .note.nv.cuinfo           --------------------------
	.section	.note.nv.cuinfo,"",@"SHT_NOTE"
	.sectionflags	@"SHF_NOTE_NV_CUINFO"
        /*0018*/ 	.short	0x0002
        /*001a*/ 	.short	0x0064
        /*001c*/ 	.short	0x0082
	.zero		2


//--------------------- .nv.info                  --------------------------
	.section	.nv.info,"",@"SHT_CUDA_INFO"
	.align	4


	//----- nvinfo : EIATTR_REGCOUNT
	.align		4
        /*0000*/ 	.byte	0x04, 0x2f
        /*0002*/ 	.short	(.L_51 - .L_50)
	.align		4
.L_50:
        /*0004*/ 	.word	index@(_Z24generate_sequence_kernelPK8EggModeljPKhiiPh)
        /*0008*/ 	.word	0x00000006


	//----- nvinfo : EIATTR_FRAME_SIZE
	.align		4
.L_51:
        /*000c*/ 	.byte	0x04, 0x11
        /*000e*/ 	.short	(.L_53 - .L_52)
	.align		4
.L_52:
        /*0010*/ 	.word	index@(_Z24generate_sequence_kernelPK8EggModeljPKhiiPh)
        /*0014*/ 	.word	0x00000000


	//----- nvinfo : EIATTR_REGCOUNT
	.align		4
.L_53:
        /*0018*/ 	.byte	0x04, 0x2f
        /*001a*/ 	.short	(.L_55 - .L_54)
	.align		4
.L_54:
        /*001c*/ 	.word	index@(_Z21train_sequence_kernelPKhliPK8EggModelPaS4_PiS5_j)
        /*0020*/ 	.word	0x00000040


	//----- nvinfo : EIATTR_FRAME_SIZE
	.align		4
.L_55:
        /*0024*/ 	.byte	0x04, 0x11
        /*0026*/ 	.short	(.L_57 - .L_56)
	.align		4
.L_56:
        /*0028*/ 	.word	index@($__internal_1_$__cuda_sm20_rem_s64)
        /*002c*/ 	.word	0x00000040


	//----- nvinfo : EIATTR_FRAME_SIZE
	.align		4
.L_57:
        /*0030*/ 	.byte	0x04, 0x11
        /*0032*/ 	.short	(.L_59 - .L_58)
	.align		4
.L_58:
        /*0034*/ 	.word	index@($__internal_0_$__cuda_sm20_div_s64)
        /*0038*/ 	.word	0x00000040


	//----- nvinfo : EIATTR_FRAME_SIZE
	.align		4
.L_59:
        /*003c*/ 	.byte	0x04, 0x11
        /*003e*/ 	.short	(.L_61 - .L_60)
	.align		4
.L_60:
        /*0040*/ 	.word	index@(_Z21train_sequence_kernelPKhliPK8EggModelPaS4_PiS5_j)
        /*0044*/ 	.word	0x00000040


	//----- nvinfo : EIATTR_REGCOUNT
	.align		4
.L_61:
        /*0048*/ 	.byte	0x04, 0x2f
        /*004a*/ 	.short	(.L_63 - .L_62)
	.align		4
.L_62:
        /*004c*/ 	.word	index@(_Z22compute_fitness_kernelPKiPii)
        /*0050*/ 	.word	0x0000000c


	//----- nvinfo : EIATTR_FRAME_SIZE
	.align		4
.L_63:
        /*0054*/ 	.byte	0x04, 0x11
        /*0056*/ 	.short	(.L_65 - .L_64)
	.align		4
.L_64:
        /*0058*/ 	.word	index@(_Z22compute_fitness_kernelPKiPii)
        /*005c*/ 	.word	0x00000000


	//----- nvinfo : EIATTR_REGCOUNT
	.align		4
.L_65:
        /*0060*/ 	.byte	0x04, 0x2f
        /*0062*/ 	.short	(.L_67 - .L_66)
	.align		4
.L_66:
        /*0064*/ 	.word	index@(_Z20update_matrix_kernelPaiiiiiPKiji)
        /*0068*/ 	.word	0x00000016


	//----- nvinfo : EIATTR_FRAME_SIZE
	.align		4
.L_67:
        /*006c*/ 	.byte	0x04, 0x11
        /*006e*/ 	.short	(.L_69 - .L_68)
	.align		4
.L_68:
        /*0070*/ 	.word	index@(_Z20update_matrix_kernelPaiiiiiPKiji)
        /*0074*/ 	.word	0x00000000


	//----- nvinfo : EIATTR_REGCOUNT
	.align		4
.L_69:
        /*0078*/ 	.byte	0x04, 0x2f
        /*007a*/ 	.short	(.L_71 - .L_70)
	.align		4
.L_70:
        /*007c*/ 	.word	index@(_Z20update_vector_kernelPaiiiPKiji)
        /*0080*/ 	.word	0x00000016


	//----- nvinfo : EIATTR_FRAME_SIZE
	.align		4
.L_71:
        /*0084*/ 	.byte	0x04, 0x11
        /*0086*/ 	.short	(.L_73 - .L_72)
	.align		4
.L_72:
        /*0088*/ 	.word	index@(_Z20update_vector_kernelPaiiiPKiji)
        /*008c*/ 	.word	0x00000000


	//----- nvinfo : EIATTR_REGCOUNT
	.align		4
.L_73:
        /*0090*/ 	.byte	0x04, 0x2f
        /*0092*/ 	.short	(.L_75 - .L_74)
	.align		4
.L_74:
        /*0094*/ 	.word	index@(_ZN3cub18CUB_300001_SM_10006detail11EmptyKernelIvEEvv)
        /*0098*/ 	.word	0x00000004


	//----- nvinfo : EIATTR_FRAME_SIZE
	.align		4
.L_75:
        /*009c*/ 	.byte	0x04, 0x11
        /*009e*/ 	.short	(.L_77 - .L_76)
	.align		4
.L_76:
        /*00a0*/ 	.word	index@(_ZN3cub18CUB_300001_SM_10006detail11EmptyKernelIvEEvv)
        /*00a4*/ 	.word	0x00000000


	//----- nvinfo : EIATTR_REGCOUNT
	.align		4
.L_77:
        /*00a8*/ 	.byte	0x04, 0x2f
        /*00aa*/ 	.short	(.L_79 - .L_78)
	.align		4
.L_78:
        /*00ac*/ 	.word	index@(_ZN3cub18CUB_300001_SM_10006detail6reduce28DeviceReduceSingleTileKernelINS2_10policy_hubIxjN4cuda3std3__44plusIxEEE10Policy1000EN6thrust24THRUST_300001_SM_1000_NS10device_ptrIiEEPxjS9_xxNS7_10__identityEEEvT0_T1_T2_T3_T4_T6_)
        /*00b0*/ 	.word	0x00000028


	//----- nvinfo : EIATTR_FRAME_SIZE
	.align		4
.L_79:
        /*00b4*/ 	.byte	0x04, 0x11
        /*00b6*/ 	.short	(.L_81 - .L_80)
	.align		4
.L_80:
        /*00b8*/ 	.word	index@(_ZN3cub18CUB_300001_SM_10006detail6reduce28DeviceReduceSingleTileKernelINS2_10policy_hubIxjN4cuda3std3__44plusIxEEE10Policy1000EN6thrust24THRUST_300001_SM_1000_NS10device_ptrIiEEPxjS9_xxNS7_10__identityEEEvT0_T1_T2_T3_T4_T6_)
        /*00bc*/ 	.word	0x00000000


	//----- nvinfo : EIATTR_REGCOUNT
	.align		4
.L_81:
        /*00c0*/ 	.byte	0x04, 0x2f
        /*00c2*/ 	.short	(.L_83 - .L_82)
	.align		4
.L_82:
        /*00c4*/ 	.word	index@(_ZN3cub18CUB_300001_SM_10006detail6reduce18DeviceReduceKernelINS2_10policy_hubIxjN4cuda3std3__44plusIxEEE10Policy1000EN6thrust24THRUST_300001_SM_1000_NS10device_ptrIiEEjS9_xNS7_10__identityEEEvT0_PT3_T1_NS0_13GridEvenShareISK_EET2_T4_)
        /*00c8*/ 	.word	0x00000020


	//----- nvinfo : EIATTR_FRAME_SIZE
	.align		4
.L_83:
        /*00cc*/ 	.byte	0x04, 0x11
        /*00ce*/ 	.short	(.L_85 - .L_84)
	.align		4
.L_84:
        /*00d0*/ 	.word	index@(_ZN3cub18CUB_300001_SM_10006detail6reduce18DeviceReduceKernelINS2_10policy_hubIxjN4cuda3std3__44plusIxEEE10Policy1000EN6thrust24THRUST_300001_SM_1000_NS10device_ptrIiEEjS9_xNS7_10__identityEEEvT0_PT3_T1_NS0_13GridEvenShareISK_EET2_T4_)
        /*00d4*/ 	.word	0x00000000


	//----- nvinfo : EIATTR_REGCOUNT
	.align		4
.L_85:
        /*00d8*/ 	.byte	0x04, 0x2f
        /*00da*/ 	.short	(.L_87 - .L_86)
	.align		4
.L_86:
        /*00dc*/ 	.word	index@(_ZN3cub18CUB_300001_SM_10006detail6reduce28DeviceReduceSingleTileKernelINS2_10policy_hubIxjN4cuda3std3__44plusIxEEE10Policy1000EPxSC_iS9_xxNS7_10__identityEEEvT0_T1_T2_T3_T4_T6_)
        /*00e0*/ 	.word	0x00000030


	//----- nvinfo : EIATTR_FRAME_SIZE
	.align		4
.L_87:
        /*00e4*/ 	.byte	0x04, 0x11
        /*00e6*/ 	.short	(.L_89 - .L_88)
	.align		4
.L_88:
        /*00e8*/ 	.word	index@(_ZN3cub18CUB_300001_SM_10006detail6reduce28DeviceReduceSingleTileKernelINS2_10policy_hubIxjN4cuda3std3__44plusIxEEE10Policy1000EPxSC_iS9_xxNS7_10__identityEEEvT0_T1_T2_T3_T4_T6_)
        /*00ec*/ 	.word	0x00000000


	//----- nvinfo : EIATTR_REGCOUNT
	.align		4
.L_89:
        /*00f0*/ 	.byte	0x04, 0x2f
        /*00f2*/ 	.short	(.L_91 - .L_90)
	.align		4
.L_90:
        /*00f4*/ 	.word	index@(_ZN3cub18CUB_300001_SM_10006detail6reduce28DeviceReduceSingleTileKernelINS2_10policy_hubIxyN4cuda3std3__44plusIxEEE10Policy1000EN6thrust24THRUST_300001_SM_1000_NS10device_ptrIiEEPxyS9_xxNS7_10__identityEEEvT0_T1_T2_T3_T4_T6_)
        /*00f8*/ 	.word	0x00000026


	//----- nvinfo : EIATTR_FRAME_SIZE
	.align		4
.L_91:
        /*00fc*/ 	.byte	0x04, 0x11
        /*00fe*/ 	.short	(.L_93 - .L_92)
	.align		4
.L_92:
        /*0100*/ 	.word	index@(_ZN3cub18CUB_300001_SM_10006detail6reduce28DeviceReduceSingleTileKernelINS2_10policy_hubIxyN4cuda3std3__44plusIxEEE10Policy1000EN6thrust24THRUST_300001_SM_1000_NS10device_ptrIiEEPxyS9_xxNS7_10__identityEEEvT0_T1_T2_T3_T4_T6_)
        /*0104*/ 	.word	0x00000000


	//----- nvinfo : EIATTR_REGCOUNT
	.align		4
.L_93:
        /*0108*/ 	.byte	0x04, 0x2f
        /*010a*/ 	.short	(.L_95 - .L_94)
	.align		4
.L_94:
        /*010c*/ 	.word	index@(_ZN3cub18CUB_300001_SM_10006detail6reduce18DeviceReduceKernelINS2_10policy_hubIxyN4cuda3std3__44plusIxEEE10Policy1000EN6thrust24THRUST_300001_SM_1000_NS10device_ptrIiEEyS9_xNS7_10__identityEEEvT0_PT3_T1_NS0_13GridEvenShareISK_EET2_T4_)
        /*0110*/ 	.word	0x0000001e


	//----- nvinfo : EIATTR_FRAME_SIZE
	.align		4
.L_95:
        /*0114*/ 	.byte	0x04, 0x11
        /*0116*/ 	.short	(.L_97 - .L_96)
	.align		4
.L_96:
        /*0118*/ 	.word	index@(_ZN3cub18CUB_300001_SM_10006detail6reduce18DeviceReduceKernelINS2_10policy_hubIxyN4cuda3std3__44plusIxEEE10Policy1000EN6thrust24THRUST_300001_SM_1000_NS10device_ptrIiEEyS9_xNS7_10__identityEEEvT0_PT3_T1_NS0_13GridEvenShareISK_EET2_T4_)
        /*011c*/ 	.word	0x00000000


	//----- nvinfo : EIATTR_REGCOUNT
	.align		4
.L_97:
        /*0120*/ 	.byte	0x04, 0x2f
        /*0122*/ 	.short	(.L_99 - .L_98)
	.align		4
.L_98:
        /*0124*/ 	.word	index@(_ZN3cub18CUB_300001_SM_10006detail6reduce28DeviceReduceSingleTileKernelINS2_10policy_hubIxyN4cuda3std3__44plusIxEEE10Policy1000EPxSC_iS9_xxNS7_10__identityEEEvT0_T1_T2_T3_T4_T6_)
        /*0128*/ 	.word	0x00000030


	//----- nvinfo : EIATTR_FRAME_SIZE
	.align		4
.L_99:
        /*012c*/ 	.byte	0x04, 0x11
        /*012e*/ 	.short	(.L_101 - .L_100)
	.align		4
.L_100:
        /*0130*/ 	.word	index@(_ZN3cub18CUB_300001_SM_10006detail6reduce28DeviceReduceSingleTileKernelINS2_10policy_hubIxyN4cuda3std3__44plusIxEEE10Policy1000EPxSC_iS9_xxNS7_10__identityEEEvT0_T1_T2_T3_T4_T6_)
        /*0134*/ 	.word	0x00000000


	//----- nvinfo : EIATTR_REGCOUNT
	.align		4
.L_101:
        /*0138*/ 	.byte	0x04, 0x2f
        /*013a*/ 	.short	(.L_103 - .L_102)
	.align		4
.L_102:
        /*013c*/ 	.word	index@(_ZN3cub18CUB_300001_SM_10006detail6reduce28DeviceReduceSingleTileKernelINS2_10policy_hubIijN4cuda3std3__44plusIiEEE10Policy1000EN6thrust24THRUST_300001_SM_1000_NS10device_ptrIiEEPijS9_ii11abs_functorEEvT0_T1_T2_T3_T4_T6_)
        /*0140*/ 	.word	0x00000020


	//----- nvinfo : EIATTR_FRAME_SIZE
	.align		4
.L_103:
        /*0144*/ 	.byte	0x04, 0x11
        /*0146*/ 	.short	(.L_105 - .L_104)
	.align		4
.L_104:
        /*0148*/ 	.word	index@(_ZN3cub18CUB_300001_SM_10006detail6reduce28DeviceReduceSingleTileKernelINS2_10policy_hubIijN4cuda3std3__44plusIiEEE10Policy1000EN6thrust24THRUST_300001_SM_1000_NS10device_ptrIiEEPijS9_ii11abs_functorEEvT0_T1_T2_T3_T4_T6_)
        /*014c*/ 	.word	0x00000000


	//----- nvinfo : EIATTR_REGCOUNT
	.align		4
.L_105:
        /*0150*/ 	.byte	0x04, 0x2f
        /*0152*/ 	.short	(.L_107 - .L_106)
	.align		4
.L_106:
        /*0154*/ 	.word	index@(_ZN3cub18CUB_300001_SM_10006detail6reduce18DeviceReduceKernelINS2_10policy_hubIijN4cuda3std3__44plusIiEEE10Policy1000EN6thrust24THRUST_300001_SM_1000_NS10device_ptrIiEEjS9_i11abs_functorEEvT0_PT3_T1_NS0_13GridEvenShareISK_EET2_T4_)
        /*0158*/ 	.word	0x00000020


	//----- nvinfo : EIATTR_FRAME_SIZE
	.align		4
.L_107:
        /*015c*/ 	.byte	0x04, 0x11
        /*015e*/ 	.short	(.L_109 - .L_108)
	.align		4
.L_108:
        /*0160*/ 	.word	index@(_ZN3cub18CUB_300001_SM_10006detail6reduce18DeviceReduceKernelINS2_10policy_hubIijN4cuda3std3__44plusIiEEE10Policy1000EN6thrust24THRUST_300001_SM_1000_NS10device_ptrIiEEjS9_i11abs_functorEEvT0_PT3_T1_NS0_13GridEvenShareISK_EET2_T4_)
        /*0164*/ 	.word	0x00000000


	//----- nvinfo : EIATTR_REGCOUNT
	.align		4
.L_109:
        /*0168*/ 	.byte	0x04, 0x2f
        /*016a*/ 	.short	(.L_111 - .L_110)
	.align		4
.L_110:
        /*016c*/ 	.word	index@(_ZN3cub18CUB_300001_SM_10006detail6reduce28DeviceReduceSingleTileKernelINS2_10policy_hubIijN4cuda3std3__44plusIiEEE10Policy1000EPiSC_iS9_iiNS7_10__identityEEEvT0_T1_T2_T3_T4_T6_)
        /*0170*/ 	.word	0x00000020


	//----- nvinfo : EIATTR_FRAME_SIZE
	.align		4
.L_111:
        /*0174*/ 	.byte	0x04, 0x11
        /*0176*/ 	.short	(.L_113 - .L_112)
	.align		4
.L_112:
        /*0178*/ 	.word	index@(_ZN3cub18CUB_300001_SM_10006detail6reduce28DeviceReduceSingleTileKernelINS2_10policy_hubIijN4cuda3std3__44plusIiEEE10Policy1000EPiSC_iS9_iiNS7_10__identityEEEvT0_T1_T2_T3_T4_T6_)
        /*017c*/ 	.word	0x00000000


	//----- nvinfo : EIATTR_REGCOUNT
	.align		4
.L_113:
        /*0180*/ 	.byte	0x04, 0x2f
        /*0182*/ 	.short	(.L_115 - .L_114)
	.align		4
.L_114:
        /*0184*/ 	.word	index@(_ZN3cub18CUB_300001_SM_10006detail6reduce28DeviceReduceSingleTileKernelINS2_10policy_hubIiyN4cuda3std3__44plusIiEEE10Policy1000EN6thrust24THRUST_300001_SM_1000_NS10device_ptrIiEEPiyS9_ii11abs_functorEEvT0_T1_T2_T3_T4_T6_)
        /*0188*/ 	.word	0x00000020


	//----- nvinfo : EIATTR_FRAME_SIZE
	.align		4
.L_115:
        /*018c*/ 	.byte	0x04, 0x11
        /*018e*/ 	.short	(.L_117 - .L_116)
	.align		4
.L_116:
        /*0190*/ 	.word	index@(_ZN3cub18CUB_300001_SM_10006detail6reduce28DeviceReduceSingleTileKernelINS2_10policy_hubIiyN4cuda3std3__44plusIiEEE10Policy1000EN6thrust24THRUST_300001_SM_1000_NS10device_ptrIiEEPiyS9_ii11abs_functorEEvT0_T1_T2_T3_T4_T6_)
        /*0194*/ 	.word	0x00000000


	//----- nvinfo : EIATTR_REGCOUNT
	.align		4
.L_117:
        /*0198*/ 	.byte	0x04, 0x2f
        /*019a*/ 	.short	(.L_119 - .L_118)
	.align		4
.L_118:
        /*019c*/ 	.word	index@(_ZN3cub18CUB_300001_SM_10006detail6reduce18DeviceReduceKernelINS2_10policy_hubIiyN4cuda3std3__44plusIiEEE10Policy1000EN6thrust24THRUST_300001_SM_1000_NS10device_ptrIiEEyS9_i11abs_functorEEvT0_PT3_T1_NS0_13GridEvenShareISK_EET2_T4_)
        /*01a0*/ 	.word	0x0000001e


	//----- nvinfo : EIATTR_FRAME_SIZE
	.align		4
.L_119:
        /*01a4*/ 	.byte	0x04, 0x11
        /*01a6*/ 	.short	(.L_121 - .L_120)
	.align		4
.L_120:
        /*01a8*/ 	.word	index@(_ZN3cub18CUB_300001_SM_10006detail6reduce18DeviceReduceKernelINS2_10policy_hubIiyN4cuda3std3__44plusIiEEE10Policy1000EN6thrust24THRUST_300001_SM_1000_NS10device_ptrIiEEyS9_i11abs_functorEEvT0_PT3_T1_NS0_13GridEvenShareISK_EET2_T4_)
        /*01ac*/ 	.word	0x00000000


	//----- nvinfo : EIATTR_REGCOUNT
	.align		4
.L_121:
        /*01b0*/ 	.byte	0x04, 0x2f
        /*01b2*/ 	.short	(.L_123 - .L_122)
	.align		4
.L_122:
        /*01b4*/ 	.word	index@(_ZN3cub18CUB_300001_SM_10006detail6reduce28DeviceReduceSingleTileKernelINS2_10policy_hubIiyN4cuda3std3__44plusIiEEE10Policy1000EPiSC_iS9_iiNS7_10__identityEEEvT0_T1_T2_T3_T4_T6_)
        /*01b8*/ 	.word	0x00000020


	//----- nvinfo : EIATTR_FRAME_SIZE
	.align		4
.L_123:
        /*01bc*/ 	.byte	0x04, 0x11
        /*01be*/ 	.short	(.L_125 - .L_124)
	.align		4
.L_124:
        /*01c0*/ 	.word	index@(_ZN3cub18CUB_300001_SM_10006detail6reduce28DeviceReduceSingleTileKernelINS2_10policy_hubIiyN4cuda3std3__44plusIiEEE10Policy1000EPiSC_iS9_iiNS7_10__identityEEEvT0_T1_T2_T3_T4_T6_)
        /*01c4*/ 	.word	0x00000000


	//----- nvinfo : EIATTR_MIN_STACK_SIZE
	.align		4
.L_125:
        /*01c8*/ 	.byte	0x04, 0x12
        /*01ca*/ 	.short	(.L_127 - .L_126)
	.align		4
.L_126:
        /*01cc*/ 	.word	index@(_ZN3cub18CUB_300001_SM_10006detail6reduce28DeviceReduceSingleTileKernelINS2_10policy_hubIiyN4cuda3std3__44plusIiEEE10Policy1000EPiSC_iS9_iiNS7_10__identityEEEvT0_T1_T2_T3_T4_T6_)
        /*01d0*/ 	.word	0x00000000


	//----- nvinfo : EIATTR_MIN_STACK_SIZE
	.align		4
.L_127:
        /*01d4*/ 	.byte	0x04, 0x12
        /*01d6*/ 	.short	(.L_129 - .L_128)
	.align		4
.L_128:
        /*01d8*/ 	.word	index@(_ZN3cub18CUB_300001_SM_10006detail6reduce18DeviceReduceKernelINS2_10policy_hubIiyN4cuda3std3__44plusIiEEE10Policy1000EN6thrust24THRUST_300001_SM_1000_NS10device_ptrIiEEyS9_i11abs_functorEEvT0_PT3_T1_NS0_13GridEvenShareISK_EET2_T4_)
        /*01dc*/ 	.word	0x00000000


	//----- nvinfo : EIATTR_MIN_STACK_SIZE
	.align		4
.L_129:
        /*01e0*/ 	.byte	0x04, 0x12
        /*01e2*/ 	.short	(.L_131 - .L_130)
	.align		4
.L_130:
        /*01e4*/ 	.word	index@(_ZN3cub18CUB_300001_SM_10006detail6reduce28DeviceReduceSingleTileKernelINS2_10policy_hubIiyN4cuda3std3__44plusIiEEE10Policy1000EN6thrust24THRUST_300001_SM_1000_NS10device_ptrIiEEPiyS9_ii11abs_functorEEvT0_T1_T2_T3_T4_T6_)
        /*01e8*/ 	.word	0x00000000


	//----- nvinfo : EIATTR_MIN_STACK_SIZE
	.align		4
.L_131:
        /*01ec*/ 	.byte	0x04, 0x12
        /*01ee*/ 	.short	(.L_133 - .L_132)
	.align		4
.L_132:
        /*01f0*/ 	.word	index@(_ZN3cub18CUB_300001_SM_10006detail6reduce28DeviceReduceSingleTileKernelINS2_10policy_hubIijN4cuda3std3__44plusIiEEE10Policy1000EPiSC_iS9_iiNS7_10__identityEEEvT0_T1_T2_T3_T4_T6_)
        /*01f4*/ 	.word	0x00000000


	//----- nvinfo : EIATTR_MIN_STACK_SIZE
	.align		4
.L_133:
        /*01f8*/ 	.byte	0x04, 0x12
        /*01fa*/ 	.short	(.L_135 - .L_134)
	.align		4
.L_134:
        /*01fc*/ 	.word	index@(_ZN3cub18CUB_300001_SM_10006detail6reduce18DeviceReduceKernelINS2_10policy_hubIijN4cuda3std3__44plusIiEEE10Policy1000EN6thrust24THRUST_300001_SM_1000_NS10device_ptrIiEEjS9_i11abs_functorEEvT0_PT3_T1_NS0_13GridEvenShareISK_EET2_T4_)
        /*0200*/ 	.word	0x00000000


	//----- nvinfo : EIATTR_MIN_STACK_SIZE
	.align		4
.L_135:
        /*0204*/ 	.byte	0x04, 0x12
        /*0206*/ 	.short	(.L_137 - .L_136)
	.align		4
.L_136:
        /*0208*/ 	.word	index@(_ZN3cub18CUB_300001_SM_10006detail6reduce28DeviceReduceSingleTileKernelINS2_10policy_hubIijN4cuda3std3__44plusIiEEE10Policy1000EN6thrust24THRUST_300001_SM_1000_NS10device_ptrIiEEPijS9_ii11abs_functorEEvT0_T1_T2_T3_T4_T6_)
        /*020c*/ 	.word	0x00000000


	//----- nvinfo : EIATTR_MIN_STACK_SIZE
	.align		4
.L_137:
        /*0210*/ 	.byte	0x04, 0x12
        /*0212*/ 	.short	(.L_139 - .L_138)
	.align		4
.L_138:
        /*0214*/ 	.word	index@(_ZN3cub18CUB_300001_SM_10006detail6reduce28DeviceReduceSingleTileKernelINS2_10policy_hubIxyN4cuda3std3__44plusIxEEE10Policy1000EPxSC_iS9_xxNS7_10__identityEEEvT0_T1_T2_T3_T4_T6_)
        /*0218*/ 	.word	0x00000000


	//----- nvinfo : EIATTR_MIN_STACK_SIZE
	.align		4
.L_139:
        /*021c*/ 	.byte	0x04, 0x12
        /*021e*/ 	.short	(.L_141 - .L_140)
	.align		4
.L_140:
        /*0220*/ 	.word	index@(_ZN3cub18CUB_300001_SM_10006detail6reduce18DeviceReduceKernelINS2_10policy_hubIxyN4cuda3std3__44plusIxEEE10Policy1000EN6thrust24THRUST_300001_SM_1000_NS10device_ptrIiEEyS9_xNS7_10__identityEEEvT0_PT3_T1_NS0_13GridEvenShareISK_EET2_T4_)
        /*0224*/ 	.word	0x00000000


	//----- nvinfo : EIATTR_MIN_STACK_SIZE
	.align		4
.L_141:
        /*0228*/ 	.byte	0x04, 0x12
        /*022a*/ 	.short	(.L_143 - .L_142)
	.align		4
.L_142:
        /*022c*/ 	.word	index@(_ZN3cub18CUB_300001_SM_10006detail6reduce28DeviceReduceSingleTileKernelINS2_10policy_hubIxyN4cuda3std3__44plusIxEEE10Policy1000EN6thrust24THRUST_300001_SM_1000_NS10device_ptrIiEEPxyS9_xxNS7_10__identityEEEvT0_T1_T2_T3_T4_T6_)
        /*0230*/ 	.word	0x00000000


	//----- nvinfo : EIATTR_MIN_STACK_SIZE
	.align		4
.L_143:
        /*0234*/ 	.byte	0x04, 0x12
        /*0236*/ 	.short	(.L_145 - .L_144)
	.align		4
.L_144:
        /*0238*/ 	.word	index@(_ZN3cub18CUB_300001_SM_10006detail6reduce28DeviceReduceSingleTileKernelINS2_10policy_hubIxjN4cuda3std3__44plusIxEEE10Policy1000EPxSC_iS9_xxNS7_10__identityEEEvT0_T1_T2_T3_T4_T6_)
        /*023c*/ 	.word	0x00000000


	//----- nvinfo : EIATTR_MIN_STACK_SIZE
	.align		4
.L_145:
        /*0240*/ 	.byte	0x04, 0x12
        /*0242*/ 	.short	(.L_147 - .L_146)
	.align		4
.L_146:
        /*0244*/ 	.word	index@(_ZN3cub18CUB_300001_SM_10006detail6reduce18DeviceReduceKernelINS2_10policy_hubIxjN4cuda3std3__44plusIxEEE10Policy1000EN6thrust24THRUST_300001_SM_1000_NS10device_ptrIiEEjS9_xNS7_10__identityEEEvT0_PT3_T1_NS0_13GridEvenShareISK_EET2_T4_)
        /*0248*/ 	.word	0x00000000


	//----- nvinfo : EIATTR_MIN_STACK_SIZE
	.align		4
.L_147:
        /*024c*/ 	.byte	0x04, 0x12
        /*024e*/ 	.short	(.L_149 - .L_148)
	.align		4
.L_148:
        /*0250*/ 	.word	index@(_ZN3cub18CUB_300001_SM_10006detail6reduce28DeviceReduceSingleTileKernelINS2_10policy_hubIxjN4cuda3std3__44plusIxEEE10Policy1000EN6thrust24THRUST_300001_SM_1000_NS10device_ptrIiEEPxjS9_xxNS7_10__identityEEEvT0_T1_T2_T3_T4_T6_)
        /*0254*/ 	.word	0x00000000


	//----- nvinfo : EIATTR_MIN_STACK_SIZE
	.align		4
.L_149:
        /*0258*/ 	.byte	0x04, 0x12
        /*025a*/ 	.short	(.L_151 - .L_150)
	.align		4
.L_150:
        /*025c*/ 	.word	index@(_ZN3cub18CUB_300001_SM_10006detail11EmptyKernelIvEEvv)
        /*0260*/ 	.word	0x00000000


	//----- nvinfo : EIATTR_MIN_STACK_SIZE
	.align		4
.L_151:
        /*0264*/ 	.byte	0x04, 0x12
        /*0266*/ 	.short	(.L_153 - .L_152)
	.align		4
.L_152:
        /*0268*/ 	.word	index@(_Z20update_vector_kernelPaiiiPKiji)
        /*026c*/ 	.word	0x00000000


	//----- nvinfo : EIATTR_MIN_STACK_SIZE
	.align		4
.L_153:
        /*0270*/ 	.byte	0x04, 0x12
        /*0272*/ 	.short	(.L_155 - .L_154)
	.align		4
.L_154:
        /*0274*/ 	.word	index@(_Z20update_matrix_kernelPaiiiiiPKiji)
        /*0278*/ 	.word	0x00000000


	//----- nvinfo : EIATTR_MIN_STACK_SIZE
	.align		4
.L_155:
        /*027c*/ 	.byte	0x04, 0x12
        /*027e*/ 	.short	(.L_157 - .L_156)
	.align		4
.L_156:
        /*0280*/ 	.word	index@(_Z22compute_fitness_kernelPKiPii)
        /*0284*/ 	.word	0x00000000


	//----- nvinfo : EIATTR_MIN_STACK_SIZE
	.align		4
.L_157:
        /*0288*/ 	.byte	0x04, 0x12
        /*028a*/ 	.short	(.L_159 - .L_158)
	.align		4
.L_158:
        /*028c*/ 	.word	index@(_Z21train_sequence_kernelPKhliPK8EggModelPaS4_PiS5_j)
        /*0290*/ 	.word	0x00000040


	//----- nvinfo : EIATTR_MIN_STACK_SIZE
	.align		4
.L_159:
        /*0294*/ 	.byte	0x04, 0x12
        /*0296*/ 	.short	(.L_161 - .L_160)
	.align		4
.L_160:
        /*0298*/ 	.word	index@(_Z24generate_sequence_kernelPK8EggModeljPKhiiPh)
        /*029c*/ 	.word	0x00000000
.L_161:


//--------------------- .nv.compat                --------------------------
	.section	.nv.compat,"",@"SHT_CUDA_COMPAT_INFO"
	.align	4
        /*0000*/ 	.byte	0x02, 0x09, 0x00, 0x00, 0x02, 0x02, 0x01, 0x00, 0x02, 0x05, 0x05, 0x00, 0x03, 0x07, 0x01, 0x01
        /*0010*/ 	.byte	0x02, 0x03, 0x00, 0x00, 0x02, 0x06, 0x01, 0x00, 0x04, 0x0b, 0x08, 0x00, 0x09, 0x00, 0x00, 0x00
        /*0020*/ 	.byte	0x00, 0x00, 0x00, 0x00


//--------------------- .nv.info._ZN3cub18CUB_300001_SM_10006detail6reduce28DeviceReduceSingleTileKernelINS2_10policy_hubIiyN4cuda3std3__44plusIiEEE10Policy1000EPiSC_iS9_iiNS7_10__identityEEEvT0_T1_T2_T3_T4_T6_ --------------------------
	.section	.nv.info._ZN3cub18CUB_300001_SM_10006detail6reduce28DeviceReduceSingleTileKernelINS2_10policy_hubIiyN4cuda3std3__44plusIiEEE10Policy1000EPiSC_iS9_iiNS7_10__identityEEEvT0_T1_T2_T3_T4_T6_,"",@"SHT_CUDA_INFO"
	.sectionflags	@""
	.align	4


	//----- nvinfo : EIATTR_CUDA_API_VERSION
	.align		4
        /*0000*/ 	.byte	0x04, 0x37
        /*0002*/ 	.short	(.L_163 - .L_162)
.L_162:
        /*0004*/ 	.word	0x00000082


	//----- nvinfo : EIATTR_KPARAM_INFO
	.align		4
.L_163:
        /*0008*/ 	.byte	0x04, 0x17
        /*000a*/ 	.short	(.L_165 - .L_164)
.L_164:
        /*000c*/ 	.word	0x00000000
        /*0010*/ 	.short	0x0005
        /*0012*/ 	.short	0x001c
        /*0014*/ 	.byte	0x00, 0xf0, 0x05, 0x00


	//----- nvinfo : EIATTR_KPARAM_INFO
	.align		4
.L_165:
        /*0018*/ 	.byte	0x04, 0x17
        /*001a*/ 	.short	(.L_167 - .L_166)
.L_166:
        /*001c*/ 	.word	0x00000000
        /*0020*/ 	.short	0x0004
        /*0022*/ 	.short	0x0018
        /*0024*/ 	.byte	0x00, 0xf0, 0x11, 0x00


	//----- nvinfo : EIATTR_KPARAM_INFO
	.align		4
.L_167:
        /*0028*/ 	.byte	0x04, 0x17
        /*002a*/ 	.short	(.L_169 - .L_168)
.L_168:
        /*002c*/ 	.word	0x00000000
        /*0030*/ 	.short	0x0003
        /*0032*/ 	.short	0x0014
        /*0034*/ 	.byte	0x00, 0xf0, 0x05, 0x00


	//----- nvinfo : EIATTR_KPARAM_INFO
	.align		4
.L_169:
        /*0038*/ 	.byte	0x04, 0x17
        /*003a*/ 	.short	(.L_171 - .L_170)
.L_170:
        /*003c*/ 	.word	0x00000000
        /*0040*/ 	.short	0x0002
        /*0042*/ 	.short	0x0010
        /*0044*/ 	.byte	0x00, 0xf0, 0x11, 0x00


	//----- nvinfo : EIATTR_KPARAM_INFO
	.align		4
.L_171:
        /*0048*/ 	.byte	0x04, 0x17
        /*004a*/ 	.short	(.L_173 - .L_172)
.L_172:
        /*004c*/ 	.word	0x00000000
        /*0050*/ 	.short	0x0001
        /*0052*/ 	.short	0x0008
        /*0054*/ 	.byte	0x00, 0xf5, 0x21, 0x00


	//----- nvinfo : EIATTR_KPARAM_INFO
	.align		4
.L_173:
        /*0058*/ 	.byte	0x04, 0x17
        /*005a*/ 	.short	(.L_175 - .L_174)
.L_174:
        /*005c*/ 	.word	0x00000000
        /*0060*/ 	.short	0x0000
        /*0062*/ 	.short	0x0000
        /*0064*/ 	.byte	0x00, 0xf5, 0x21, 0x00


	//----- nvinfo : EIATTR_SPARSE_MMA_MASK
	.align		4
.L_175:
        /*0068*/ 	.byte	0x03, 0x50
        /*006a*/ 	.short	0x0000


	//----- nvinfo : EIATTR_MAXREG_COUNT
	.align		4
        /*006c*/ 	.byte	0x03, 0x1b
        /*006e*/ 	.short	0x00ff


	//----- nvinfo : EIATTR_NUM_BARRIERS
	.align		4
        /*0070*/ 	.byte	0x02, 0x4c
        /*0072*/ 	.byte	0x01
	.zero		1


	//----- nvinfo : EIATTR_MERCURY_ISA_VERSION
	.align		4
        /*0074*/ 	.byte	0x03, 0x5f
        /*0076*/ 	.short	0x0101


	//----- nvinfo : EIATTR_COOP_GROUP_MASK_REGIDS
	.align		4
        /*0078*/ 	.byte	0x04, 0x29
        /*007a*/ 	.short	(.L_177 - .L_176)


	//   ....[0]....
.L_176:
        /*007c*/ 	.word	0xffffffff


	//   ....[1]....
        /*0080*/ 	.word	0xffffffff


	//   ....[2]....
        /*0084*/ 	.word	0xffffffff


	//   ....[3]....
        /*0088*/ 	.word	0xffffffff


	//   ....[4]....
        /*008c*/ 	.word	0xffffffff


	//   ....[5]....
        /*0090*/ 	.word	0xffffffff


	//   ....[6]....
        /*0094*/ 	.word	0xffffffff


	//   ....[7]....
        /*0098*/ 	.word	0xffffffff


	//   ....[8]....
        /*009c*/ 	.word	0xffffffff


	//   ....[9]....
        /*00a0*/ 	.word	0xffffffff


	//   ....[10]....
        /*00a4*/ 	.word	0xffffffff


	//   ....[11]....
        /*00a8*/ 	.word	0xffffffff


	//   ....[12]....
        /*00ac*/ 	.word	0xffffffff


	//   ....[13]....
        /*00b0*/ 	.word	0xffffffff


	//   ....[14]....
        /*00b4*/ 	.word	0xffffffff


	//   ....[15]....
        /*00b8*/ 	.word	0xffffffff


	//   ....[16]....
        /*00bc*/ 	.word	0xffffffff


	//   ....[17]....
        /*00c0*/ 	.word	0xffffffff


	//   ....[18]....
        /*00c4*/ 	.word	0xffffffff


	//   ....[19]....
        /*00c8*/ 	.word	0xffffffff


	//   ....[20]....
        /*00cc*/ 	.word	0xffffffff


	//   ....[21]....
        /*00d0*/ 	.word	0xffffffff


	//   ....[22]....
        /*00d4*/ 	.word	0xffffffff


	//   ....[23]....
        /*00d8*/ 	.word	0xffffffff


	//   ....[24]....
        /*00dc*/ 	.word	0xffffffff


	//   ....[25]....
        /*00e0*/ 	.word	0xffffffff


	//   ....[26]....
        /*00e4*/ 	.word	0xffffffff


	//   ....[27]....
        /*00e8*/ 	.word	0xffffffff


	//   ....[28]....
        /*00ec*/ 	.word	0xffffffff


	//   ....[29]....
        /*00f0*/ 	.word	0xffffffff


	//----- nvinfo : EIATTR_COOP_GROUP_INSTR_OFFSETS
	.align		4
.L_177:
        /*00f4*/ 	.byte	0x04, 0x28
        /*00f6*/ 	.short	(.L_179 - .L_178)


	//   ....[0]....
.L_178:
        /*00f8*/ 	.word	0x00000890


	//   ....[1]....
        /*00fc*/ 	.word	0x000008f0


	//   ....[2]....
        /*0100*/ 	.word	0x00000940


	//   ....[3]....
        /*0104*/ 	.word	0x000009b0


	//   ....[4]....
        /*0108*/ 	.word	0x00000a10


	//   ....[5]....
        /*010c*/ 	.word	0x00000ba0


	//   ....[6]....
        /*0110*/ 	.word	0x00000c40


	//   ....[7]....
        /*0114*/ 	.word	0x00000cc0


	//   ....[8]....
        /*0118*/ 	.word	0x00000d20


	//   ....[9]....
        /*011c*/ 	.word	0x00000d60


	//   ....[10]....
        /*0120*/ 	.word	0x000019d0


	//   ....[11]....
        /*0124*/ 	.word	0x00001a30


	//   ....[12]....
        /*0128*/ 	.word	0x00001a90


	//   ....[13]....
        /*012c*/ 	.word	0x00001af0


	//   ....[14]....
        /*0130*/ 	.word	0x00001b50


	//   ....[15]....
        /*0134*/ 	.word	0x000023f0


	//   ....[16]....
        /*0138*/ 	.word	0x00002450


	//   ....[17]....
        /*013c*/ 	.word	0x000024a0


	//   ....[18]....
        /*0140*/ 	.word	0x00002510


	//   ....[19]....
        /*0144*/ 	.word	0x00002570


	//   ....[20]....
        /*0148*/ 	.word	0x00002700


	//   ....[21]....
        /*014c*/ 	.word	0x00002790


	//   ....[22]....
        /*0150*/ 	.word	0x000027e0


	//   ....[23]....
        /*0154*/ 	.word	0x00002850


	//   ....[24]....
        /*0158*/ 	.word	0x000028c0


	//   ....[25]....
        /*015c*/ 	.word	0x000036a0


	//   ....[26]....
        /*0160*/ 	.word	0x00003700


	//   ....[27]....
        /*0164*/ 	.word	0x00003760


	//   ....[28]....
        /*0168*/ 	.word	0x000037c0


	//   ....[29]....
        /*016c*/ 	.word	0x00003820


	//----- nvinfo : EIATTR_VRC_CTA_INIT_COUNT
	.align		4
.L_179:
        /*0170*/ 	.byte	0x02, 0x4a
	.zero		1
	.zero		1


	//----- nvinfo : EIATTR_EXIT_INSTR_OFFSETS
	.align		4
        /*0174*/ 	.byte	0x04, 0x1c
        /*0176*/ 	.short	(.L_181 - .L_180)


	//   ....[0]....
.L_180:
        /*0178*/ 	.word	0x00000080


	//   ....[1]....
        /*017c*/ 	.word	0x000000c0


	//   ....[2]....
        /*0180*/ 	.word	0x00003940


	//   ....[3]....
        /*0184*/ 	.word	0x00003990


	//----- nvinfo : EIATTR_MAX_THREADS
	.align		4
.L_181:
        /*0188*/ 	.byte	0x04, 0x05
        /*018a*/ 	.short	(.L_183 - .L_182)
.L_182:
        /*018c*/ 	.word	0x00000100
        /*0190*/ 	.word	0x00000001
        /*0194*/ 	.word	0x00000001


	//----- nvinfo : EIATTR_CRS_STACK_SIZE
	.align		4
.L_183:
        /*0198*/ 	.byte	0x04, 0x1e
        /*019a*/ 	.short	(.L_185 - .L_184)
.L_184:
        /*019c*/ 	.word	0x00000000


	//----- nvinfo : EIATTR_CBANK_PARAM_SIZE
	.align		4
.L_185:
        /*01a0*/ 	.byte	0x03, 0x19
        /*01a2*/ 	.short	0x001d


	//----- nvinfo : EIATTR_PARAM_CBANK
	.align		4
        /*01a4*/ 	.byte	0x04, 0x0a
        /*01a6*/ 	.short	(.L_187 - .L_186)
	.align		4
.L_186:
        /*01a8*/ 	.word	index@(.nv.constant0._ZN3cub18CUB_300001_SM_10006detail6reduce28DeviceReduceSingleTileKernelINS2_10policy_hubIiyN4cuda3std3__44plusIiEEE10Policy1000EPiSC_iS9_iiNS7_10__identityEEEvT0_T1_T2_T3_T4_T6_)
        /*01ac*/ 	.short	0x0380
        /*01ae*/ 	.short	0x001d


	//----- nvinfo : EIATTR_SW_WAR
	.align		4
.L_187:
        /*01b0*/ 	.byte	0x04, 0x36
        /*01b2*/ 	.short	(.L_189 - .L_188)
.L_188:
        /*01b4*/ 	.word	0x00000008
.L_189:


//--------------------- .nv.info._ZN3cub18CUB_300001_SM_10006detail6reduce18DeviceReduceKernelINS2_10policy_hubIiyN4cuda3std3__44plusIiEEE10Policy1000EN6thrust24THRUST_300001_SM_1000_NS10device_ptrIiEEyS9_i11abs_functorEEvT0_PT3_T1_NS0_13GridEvenShareISK_EET2_T4_ --------------------------
	.section	.nv.info._ZN3cub18CUB_300001_SM_10006detail6reduce18DeviceReduceKernelINS2_10policy_hubIiyN4cuda3std3__44plusIiEEE10Policy1000EN6thrust24THRUST_300001_SM_1000_NS10device_ptrIiEEyS9_i11abs_functorEEvT0_PT3_T1_NS0_13GridEvenShareISK_EET2_T4_,"",@"SHT_CUDA_INFO"
	.sectionflags	@""
	.align	4


	//----- nvinfo : EIATTR_CUDA_API_VERSION
	.align		4
        /*0000*/ 	.byte	0x04, 0x37
        /*0002*/ 	.short	(.L_191 - .L_190)
.L_190:
        /*0004*/ 	.word	0x00000082


	//----- nvinfo : EIATTR_KPARAM_INFO
	.align		4
.L_191:
        /*0008*/ 	.byte	0x04, 0x17
        /*000a*/ 	.short	(.L_193 - .L_192)
.L_192:
        /*000c*/ 	.word	0x00000000
        /*0010*/ 	.short	0x0005
        /*0012*/ 	.short	0x0061
        /*0014*/ 	.byte	0x00, 0xf0, 0x05, 0x00


	//----- nvinfo : EIATTR_KPARAM_INFO
	.align		4
.L_193:
        /*0018*/ 	.byte	0x04, 0x17
        /*001a*/ 	.short	(.L_195 - .L_194)
.L_194:
        /*001c*/ 	.word	0x00000000
        /*0020*/ 	.short	0x0004
        /*0022*/ 	.short	0x0060
        /*0024*/ 	.byte	0x00, 0xf0, 0x05, 0x00


	//----- nvinfo : EIATTR_KPARAM_INFO
	.align		4
.L_195:
        /*0028*/ 	.byte	0x04, 0x17
        /*002a*/ 	.short	(.L_197 - .L_196)
.L_196:
        /*002c*/ 	.word	0x00000000
        /*0030*/ 	.short	0x0003
        /*0032*/ 	.short	0x0018
        /*0034*/ 	.byte	0x00, 0xf0, 0x21, 0x01


	//----- nvinfo : EIATTR_KPARAM_INFO
	.align		4
.L_197:
        /*0038*/ 	.byte	0x04, 0x17
        /*003a*/ 	.short	(.L_199 - .L_198)
.L_198:
        /*003c*/ 	.word	0x00000000
        /*0040*/ 	.short	0x0002
        /*0042*/ 	.short	0x0010
        /*0044*/ 	.byte	0x00, 0xf0, 0x21, 0x00


	//----- nvinfo : EIATTR_KPARAM_INFO
	.align		4
.L_199:
        /*0048*/ 	.byte	0x04, 0x17
        /*004a*/ 	.short	(.L_201 - .L_200)
.L_200:
        /*004c*/ 	.word	0x00000000
        /*0050*/ 	.short	0x0001
        /*0052*/ 	.short	0x0008
        /*0054*/ 	.byte	0x00, 0xf5, 0x21, 0x00


	//----- nvinfo : EIATTR_KPARAM_INFO
	.align		4
.L_201:
        /*0058*/ 	.byte	0x04, 0x17
        /*005a*/ 	.short	(.L_203 - .L_202)
.L_202:
        /*005c*/ 	.word	0x00000000
        /*0060*/ 	.short	0x0000
        /*0062*/ 	.short	0x0000
        /*0064*/ 	.byte	0x00, 0xf0, 0x21, 0x00


	//----- nvinfo : EIATTR_SPARSE_MMA_MASK
	.align		4
.L_203:
        /*0068*/ 	.byte	0x03, 0x50
        /*006a*/ 	.short	0x0000


	//----- nvinfo : EIATTR_MAXREG_COUNT
	.align		4
        /*006c*/ 	.byte	0x03, 0x1b
        /*006e*/ 	.short	0x00ff


	//----- nvinfo : EIATTR_NUM_BARRIERS
	.align		4
        /*0070*/ 	.byte	0x02, 0x4c
        /*0072*/ 	.byte	0x01
	.zero		1


	//----- nvinfo : EIATTR_MERCURY_ISA_VERSION
	.align		4
        /*0074*/ 	.byte	0x03, 0x5f
        /*0076*/ 	.short	0x0101


	//----- nvinfo : EIATTR_COOP_GROUP_MASK_REGIDS
	.align		4
        /*0078*/ 	.byte	0x04, 0x29
        /*007a*/ 	.short	(.L_205 - .L_204)


	//   ....[0]....
.L_204:
        /*007c*/ 	.word	0xffffffff


	//   ....[1]....
        /*0080*/ 	.word	0xffffffff


	//   ....[2]....
        /*0084*/ 	.word	0xffffffff


	//   ....[3]....
        /*0088*/ 	.word	0xffffffff


	//   ....[4]....
        /*008c*/ 	.word	0xffffffff


	//   ....[5]....
        /*0090*/ 	.word	0xffffffff


	//   ....[6]....
        /*0094*/ 	.word	0xffffffff


	//   ....[7]....
        /*0098*/ 	.word	0xffffffff


	//   ....[8]....
        /*009c*/ 	.word	0xffffffff


	//   ....[9]....
        /*00a0*/ 	.word	0xffffffff


	//   ....[10]....
        /*00a4*/ 	.word	0xffffffff


	//   ....[11]....
        /*00a8*/ 	.word	0xffffffff


	//   ....[12]....
        /*00ac*/ 	.word	0xffffffff


	//   ....[13]....
        /*00b0*/ 	.word	0xffffffff


	//   ....[14]....
        /*00b4*/ 	.word	0xffffffff


	//----- nvinfo : EIATTR_COOP_GROUP_INSTR_OFFSETS
	.align		4
.L_205:
        /*00b8*/ 	.byte	0x04, 0x28
        /*00ba*/ 	.short	(.L_207 - .L_206)


	//   ....[0]....
.L_206:
        /*00bc*/ 	.word	0x00000ba0


	//   ....[1]....
        /*00c0*/ 	.word	0x00000c00


	//   ....[2]....
        /*00c4*/ 	.word	0x00000c60


	//   ....[3]....
        /*00c8*/ 	.word	0x00000cc0


	//   ....[4]....
        /*00cc*/ 	.word	0x00000d20


	//   ....[5]....
        /*00d0*/ 	.word	0x00000eb0


	//   ....[6]....
        /*00d4*/ 	.word	0x00000f50


	//   ....[7]....
        /*00d8*/ 	.word	0x00000fd0


	//   ....[8]....
        /*00dc*/ 	.word	0x00001030


	//   ....[9]....
        /*00e0*/ 	.word	0x00001070


	//   ....[10]....
        /*00e4*/ 	.word	0x00002700


	//   ....[11]....
        /*00e8*/ 	.word	0x00002770


	//   ....[12]....
        /*00ec*/ 	.word	0x000027d0


	//   ....[13]....
        /*00f0*/ 	.word	0x00002830


	//   ....[14]....
        /*00f4*/ 	.word	0x00002890


	//----- nvinfo : EIATTR_VRC_CTA_INIT_COUNT
	.align		4
.L_207:
        /*00f8*/ 	.byte	0x02, 0x4a
	.zero		1
	.zero		1


	//----- nvinfo : EIATTR_EXIT_INSTR_OFFSETS
	.align		4
        /*00fc*/ 	.byte	0x04, 0x1c
        /*00fe*/ 	.short	(.L_209 - .L_208)


	//   ....[0]....
.L_208:
        /*0100*/ 	.word	0x000029b0


	//   ....[1]....
        /*0104*/ 	.word	0x00002a10


	//----- nvinfo : EIATTR_MAX_THREADS
	.align		4
.L_209:
        /*0108*/ 	.byte	0x04, 0x05
        /*010a*/ 	.short	(.L_211 - .L_210)
.L_210:
        /*010c*/ 	.word	0x00000100
        /*0110*/ 	.word	0x00000001
        /*0114*/ 	.word	0x00000001


	//----- nvinfo : EIATTR_CRS_STACK_SIZE
	.align		4
.L_211:
        /*0118*/ 	.byte	0x04, 0x1e
        /*011a*/ 	.short	(.L_213 - .L_212)
.L_212:
        /*011c*/ 	.word	0x00000000


	//----- nvinfo : EIATTR_CBANK_PARAM_SIZE
	.align		4
.L_213:
        /*0120*/ 	.byte	0x03, 0x19
        /*0122*/ 	.short	0x0062


	//----- nvinfo : EIATTR_PARAM_CBANK
	.align		4
        /*0124*/ 	.byte	0x04, 0x0a
        /*0126*/ 	.short	(.L_215 - .L_214)
	.align		4
.L_214:
        /*0128*/ 	.word	index@(.nv.constant0._ZN3cub18CUB_300001_SM_10006detail6reduce18DeviceReduceKernelINS2_10policy_hubIiyN4cuda3std3__44plusIiEEE10Policy1000EN6thrust24THRUST_300001_SM_1000_NS10device_ptrIiEEyS9_i11abs_functorEEvT0_PT3_T1_NS0_13GridEvenShareISK_EET2_T4_)
        /*012c*/ 	.short	0x0380
        /*012e*/ 	.short	0x0062


	//----- nvinfo : EIATTR_SW_WAR
	.align		4
.L_215:
        /*0130*/ 	.byte	0x04, 0x36
        /*0132*/ 	.short	(.L_217 - .L_216)
.L_216:
        /*0134*/ 	.word	0x00000008
.L_217:


//--------------------- .nv.info._ZN3cub18CUB_300001_SM_10006detail6reduce28DeviceReduceSingleTileKernelINS2_10policy_hubIiyN4cuda3std3__44plusIiEEE10Policy1000EN6thrust24THRUST_300001_SM_1000_NS10device_ptrIiEEPiyS9_ii11abs_functorEEvT0_T1_T2_T3_T4_T6_ --------------------------
	.section	.nv.info._ZN3cub18CUB_300001_SM_10006detail6reduce28DeviceReduceSingleTileKernelINS2_10policy_hubIiyN4cuda3std3__44plusIiEEE10Policy1000EN6thrust24THRUST_300001_SM_1000_NS10device_ptrIiEEPiyS9_ii11abs_functorEEvT0_T1_T2_T3_T4_T6_,"",@"SHT_CUDA_INFO"
	.sectionflags	@""
	.align	4


	//----- nvinfo : EIATTR_CUDA_API_VERSION
	.align		4
        /*0000*/ 	.byte	0x04, 0x37
        /*0002*/ 	.short	(.L_219 - .L_218)
.L_218:
        /*0004*/ 	.word	0x00000082


	//----- nvinfo : EIATTR_KPARAM_INFO
	.align		4
.L_219:
        /*0008*/ 	.byte	0x04, 0x17
        /*000a*/ 	.short	(.L_221 - .L_220)
.L_220:
        /*000c*/ 	.word	0x00000000
        /*0010*/ 	.short	0x0005
        /*0012*/ 	.short	0x0020
        /*0014*/ 	.byte	0x00, 0xf0, 0x05, 0x00


	//----- nvinfo : EIATTR_KPARAM_INFO
	.align		4
.L_221:
        /*0018*/ 	.byte	0x04, 0x17
        /*001a*/ 	.short	(.L_223 - .L_222)
.L_222:
        /*001c*/ 	.word	0x00000000
        /*0020*/ 	.short	0x0004
        /*0022*/ 	.short	0x001c
        /*0024*/ 	.byte	0x00, 0xf0, 0x11, 0x00


	//----- nvinfo : EIATTR_KPARAM_INFO
	.align		4
.L_223:
        /*0028*/ 	.byte	0x04, 0x17
        /*002a*/ 	.short	(.L_225 - .L_224)
.L_224:
        /*002c*/ 	.word	0x00000000
        /*0030*/ 	.short	0x0003
        /*0032*/ 	.short	0x0018
        /*0034*/ 	.byte	0x00, 0xf0, 0x05, 0x00


	//----- nvinfo : EIATTR_KPARAM_INFO
	.align		4
.L_225:
        /*0038*/ 	.byte	0x04, 0x17
        /*003a*/ 	.short	(.L_227 - .L_226)
.L_226:
        /*003c*/ 	.word	0x00000000
        /*0040*/ 	.short	0x0002
        /*0042*/ 	.short	0x0010
        /*0044*/ 	.byte	0x00, 0xf0, 0x21, 0x00


	//----- nvinfo : EIATTR_KPARAM_INFO
	.align		4
.L_227:
        /*0048*/ 	.byte	0x04, 0x17
        /*004a*/ 	.short	(.L_229 - .L_228)
.L_228:
        /*004c*/ 	.word	0x00000000
        /*0050*/ 	.short	0x0001
        /*0052*/ 	.short	0x0008
        /*0054*/ 	.byte	0x00, 0xf5, 0x21, 0x00


	//----- nvinfo : EIATTR_KPARAM_INFO
	.align		4
.L_229:
        /*0058*/ 	.byte	0x04, 0x17
        /*005a*/ 	.short	(.L_231 - .L_230)
.L_230:
        /*005c*/ 	.word	0x00000000
        /*0060*/ 	.short	0x0000
        /*0062*/ 	.short	0x0000
        /*0064*/ 	.byte	0x00, 0xf0, 0x21, 0x00


	//----- nvinfo : EIATTR_SPARSE_MMA_MASK
	.align		4
.L_231:
        /*0068*/ 	.byte	0x03, 0x50
        /*006a*/ 	.short	0x0000


	//----- nvinfo : EIATTR_MAXREG_COUNT
	.align		4
        /*006c*/ 	.byte	0x03, 0x1b
        /*006e*/ 	.short	0x00ff


	//----- nvinfo : EIATTR_NUM_BARRIERS
	.align		4
        /*0070*/ 	.byte	0x02, 0x4c
        /*0072*/ 	.byte	0x01
	.zero		1


	//----- nvinfo : EIATTR_MERCURY_ISA_VERSION
	.align		4
        /*0074*/ 	.byte	0x03, 0x5f
        /*0076*/ 	.short	0x0101


	//----- nvinfo : EIATTR_COOP_GROUP_MASK_REGIDS
	.align		4
        /*0078*/ 	.byte	0x04, 0x29
        /*007a*/ 	.short	(.L_233 - .L_232)


	//   ....[0]....
.L_232:
        /*007c*/ 	.word	0xffffffff


	//   ....[1]....
        /*0080*/ 	.word	0xffffffff


	//   ....[2]....
        /*0084*/ 	.word	0xffffffff


	//   ....[3]....
        /*0088*/ 	.word	0xffffffff


	//   ....[4]....
        /*008c*/ 	.word	0xffffffff


	//   ....[5]....
        /*0090*/ 	.word	0xffffffff


	//   ....[6]....
        /*0094*/ 	.word	0xffffffff


	//   ....[7]....
        /*0098*/ 	.word	0xffffffff


	//   ....[8]....
        /*009c*/ 	.word	0xffffffff


	//   ....[9]....
        /*00a0*/ 	.word	0xffffffff


	//   ....[10]....
        /*00a4*/ 	.word	0xffffffff


	//   ....[11]....
        /*00a8*/ 	.word	0xffffffff


	//   ....[12]....
        /*00ac*/ 	.word	0xffffffff


	//   ....[13]....
        /*00b0*/ 	.word	0xffffffff


	//   ....[14]....
        /*00b4*/ 	.word	0xffffffff


	//----- nvinfo : EIATTR_COOP_GROUP_INSTR_OFFSETS
	.align		4
.L_233:
        /*00b8*/ 	.byte	0x04, 0x28
        /*00ba*/ 	.short	(.L_235 - .L_234)


	//   ....[0]....
.L_234:
        /*00bc*/ 	.word	0x00000ae0


	//   ....[1]....
        /*00c0*/ 	.word	0x00000b40


	//   ....[2]....
        /*00c4*/ 	.word	0x00000ba0


	//   ....[3]....
        /*00c8*/ 	.word	0x00000c00


	//   ....[4]....
        /*00cc*/ 	.word	0x00000c60


	//   ....[5]....
        /*00d0*/ 	.word	0x00000df0


	//   ....[6]....
        /*00d4*/ 	.word	0x00000e90


	//   ....[7]....
        /*00d8*/ 	.word	0x00000f10


	//   ....[8]....
        /*00dc*/ 	.word	0x00000f70


	//   ....[9]....
        /*00e0*/ 	.word	0x00000fb0


	//   ....[10]....
        /*00e4*/ 	.word	0x00002340


	//   ....[11]....
        /*00e8*/ 	.word	0x000023a0


	//   ....[12]....
        /*00ec*/ 	.word	0x00002400


	//   ....[13]....
        /*00f0*/ 	.word	0x00002460


	//   ....[14]....
        /*00f4*/ 	.word	0x000024c0


	//----- nvinfo : EIATTR_VRC_CTA_INIT_COUNT
	.align		4
.L_235:
        /*00f8*/ 	.byte	0x02, 0x4a
	.zero		1
	.zero		1


	//----- nvinfo : EIATTR_EXIT_INSTR_OFFSETS
	.align		4
        /*00fc*/ 	.byte	0x04, 0x1c
        /*00fe*/ 	.short	(.L_237 - .L_236)


	//   ....[0]....
.L_236:
        /*0100*/ 	.word	0x000000a0


	//   ....[1]....
        /*0104*/ 	.word	0x000000e0


	//   ....[2]....
        /*0108*/ 	.word	0x000025d0


	//   ....[3]....
        /*010c*/ 	.word	0x00002620


	//----- nvinfo : EIATTR_MAX_THREADS
	.align		4
.L_237:
        /*0110*/ 	.byte	0x04, 0x05
        /*0112*/ 	.short	(.L_239 - .L_238)
.L_238:
        /*0114*/ 	.word	0x00000100
        /*0118*/ 	.word	0x00000001
        /*011c*/ 	.word	0x00000001


	//----- nvinfo : EIATTR_CRS_STACK_SIZE
	.align		4
.L_239:
        /*0120*/ 	.byte	0x04, 0x1e
        /*0122*/ 	.short	(.L_241 - .L_240)
.L_240:
        /*0124*/ 	.word	0x00000000


	//----- nvinfo : EIATTR_CBANK_PARAM_SIZE
	.align		4
.L_241:
        /*0128*/ 	.byte	0x03, 0x19
        /*012a*/ 	.short	0x0021


	//----- nvinfo : EIATTR_PARAM_CBANK
	.align		4
        /*012c*/ 	.byte	0x04, 0x0a
        /*012e*/ 	.short	(.L_243 - .L_242)
	.align		4
.L_242:
        /*0130*/ 	.word	index@(.nv.constant0._ZN3cub18CUB_300001_SM_10006detail6reduce28DeviceReduceSingleTileKernelINS2_10policy_hubIiyN4cuda3std3__44plusIiEEE10Policy1000EN6thrust24THRUST_300001_SM_1000_NS10device_ptrIiEEPiyS9_ii11abs_functorEEvT0_T1_T2_T3_T4_T6_)
        /*0134*/ 	.short	0x0380
        /*0136*/ 	.short	0x0021


	//----- nvinfo : EIATTR_SW_WAR
	.align		4
.L_243:
        /*0138*/ 	.byte	0x04, 0x36
        /*013a*/ 	.short	(.L_245 - .L_244)
.L_244:
        /*013c*/ 	.word	0x00000008
.L_245:


//--------------------- .nv.info._ZN3cub18CUB_300001_SM_10006detail6reduce28DeviceReduceSingleTileKernelINS2_10policy_hubIijN4cuda3std3__44plusIiEEE10Policy1000EPiSC_iS9_iiNS7_10__identityEEEvT0_T1_T2_T3_T4_T6_ --------------------------
	.section	.nv.info._ZN3cub18CUB_300001_SM_10006detail6reduce28DeviceReduceSingleTileKernelINS2_10policy_hubIijN4cuda3std3__44plusIiEEE10Policy1000EPiSC_iS9_iiNS7_10__identityEEEvT0_T1_T2_T3_T4_T6_,"",@"SHT_CUDA_INFO"
	.sectionflags	@""
	.align	4


	//----- nvinfo : EIATTR_CUDA_API_VERSION
	.align		4
        /*0000*/ 	.byte	0x04, 0x37
        /*0002*/ 	.short	(.L_247 - .L_246)
.L_246:
        /*0004*/ 	.word	0x00000082


	//----- nvinfo : EIATTR_KPARAM_INFO
	.align		4
.L_247:
        /*0008*/ 	.byte	0x04, 0x17
        /*000a*/ 	.short	(.L_249 - .L_248)
.L_248:
        /*000c*/ 	.word	0x00000000
        /*0010*/ 	.short	0x0005
        /*0012*/ 	.short	0x001c
        /*0014*/ 	.byte	0x00, 0xf0, 0x05, 0x00


	//----- nvinfo : EIATTR_KPARAM_INFO
	.align		4
.L_249:
        /*0018*/ 	.byte	0x04, 0x17
        /*001a*/ 	.short	(.L_251 - .L_250)
.L_250:
        /*001c*/ 	.word	0x00000000
        /*0020*/ 	.short	0x0004
        /*0022*/ 	.short	0x0018
        /*0024*/ 	.byte	0x00, 0xf0, 0x11, 0x00


	//----- nvinfo : EIATTR_KPARAM_INFO
	.align		4
.L_251:
        /*0028*/ 	.byte	0x04, 0x17
        /*002a*/ 	.short	(.L_253 - .L_252)
.L_252:
        /*002c*/ 	.word	0x00000000
        /*0030*/ 	.short	0x0003
        /*0032*/ 	.short	0x0014
        /*0034*/ 	.byte	0x00, 0xf0, 0x05, 0x00


	//----- nvinfo : EIATTR_KPARAM_INFO
	.align		4
.L_253:
        /*0038*/ 	.byte	0x04, 0x17
        /*003a*/ 	.short	(.L_255 - .L_254)
.L_254:
        /*003c*/ 	.word	0x00000000
        /*0040*/ 	.short	0x0002
        /*0042*/ 	.short	0x0010
        /*0044*/ 	.byte	0x00, 0xf0, 0x11, 0x00


	//----- nvinfo : EIATTR_KPARAM_INFO
	.align		4
.L_255:
        /*0048*/ 	.byte	0x04, 0x17
        /*004a*/ 	.short	(.L_257 - .L_256)
.L_256:
        /*004c*/ 	.word	0x00000000
        /*0050*/ 	.short	0x0001
        /*0052*/ 	.short	0x0008
        /*0054*/ 	.byte	0x00, 0xf5, 0x21, 0x00


	//----- nvinfo : EIATTR_KPARAM_INFO
	.align		4
.L_257:
        /*0058*/ 	.byte	0x04, 0x17
        /*005a*/ 	.short	(.L_259 - .L_258)
.L_258:
        /*005c*/ 	.word	0x00000000
        /*0060*/ 	.short	0x0000
        /*0062*/ 	.short	0x0000
        /*0064*/ 	.byte	0x00, 0xf5, 0x21, 0x00


	//----- nvinfo : EIATTR_SPARSE_MMA_MASK
	.align		4
.L_259:
        /*0068*/ 	.byte	0x03, 0x50
        /*006a*/ 	.short	0x0000


	//----- nvinfo : EIATTR_MAXREG_COUNT
	.align		4
        /*006c*/ 	.byte	0x03, 0x1b
        /*006e*/ 	.short	0x00ff


	//----- nvinfo : EIATTR_NUM_BARRIERS
	.align		4
        /*0070*/ 	.byte	0x02, 0x4c
        /*0072*/ 	.byte	0x01
	.zero		1


	//----- nvinfo : EIATTR_MERCURY_ISA_VERSION
	.align		4
        /*0074*/ 	.byte	0x03, 0x5f
        /*0076*/ 	.short	0x0101


	//----- nvinfo : EIATTR_COOP_GROUP_MASK_REGIDS
	.align		4
        /*0078*/ 	.byte	0x04, 0x29
        /*007a*/ 	.short	(.L_261 - .L_260)


	//   ....[0]....
.L_260:
        /*007c*/ 	.word	0xffffffff


	//   ....[1]....
        /*0080*/ 	.word	0xffffffff


	//   ....[2]....
        /*0084*/ 	.word	0xffffffff


	//   ....[3]....
        /*0088*/ 	.word	0xffffffff


	//   ....[4]....
        /*008c*/ 	.word	0xffffffff


	//   ....[5]....
        /*0090*/ 	.word	0xffffffff


	//   ....[6]....
        /*0094*/ 	.word	0xffffffff


	//   ....[7]....
        /*0098*/ 	.word	0xffffffff


	//   ....[8]....
        /*009c*/ 	.word	0xffffffff


	//   ....[9]....
        /*00a0*/ 	.word	0xffffffff


	//   ....[10]....
        /*00a4*/ 	.word	0xffffffff


	//   ....[11]....
        /*00a8*/ 	.word	0xffffffff


	//   ....[12]....
        /*00ac*/ 	.word	0xffffffff


	//   ....[13]....
        /*00b0*/ 	.word	0xffffffff


	//   ....[14]....
        /*00b4*/ 	.word	0xffffffff


	//   ....[15]....
        /*00b8*/ 	.word	0xffffffff


	//   ....[16]....
        /*00bc*/ 	.word	0xffffffff


	//   ....[17]....
        /*00c0*/ 	.word	0xffffffff


	//   ....[18]....
        /*00c4*/ 	.word	0xffffffff


	//   ....[19]....
        /*00c8*/ 	.word	0xffffffff


	//   ....[20]....
        /*00cc*/ 	.word	0xffffffff


	//   ....[21]....
        /*00d0*/ 	.word	0xffffffff


	//   ....[22]....
        /*00d4*/ 	.word	0xffffffff


	//   ....[23]....
        /*00d8*/ 	.word	0xffffffff


	//   ....[24]....
        /*00dc*/ 	.word	0xffffffff


	//   ....[25]....
        /*00e0*/ 	.word	0xffffffff


	//   ....[26]....
        /*00e4*/ 	.word	0xffffffff


	//   ....[27]....
        /*00e8*/ 	.word	0xffffffff


	//   ....[28]....
        /*00ec*/ 	.word	0xffffffff


	//   ....[29]....
        /*00f0*/ 	.word	0xffffffff


	//----- nvinfo : EIATTR_COOP_GROUP_INSTR_OFFSETS
	.align		4
.L_261:
        /*00f4*/ 	.byte	0x04, 0x28
        /*00f6*/ 	.short	(.L_263 - .L_262)


	//   ....[0]....
.L_262:
        /*00f8*/ 	.word	0x00000890


	//   ....[1]....
        /*00fc*/ 	.word	0x000008f0


	//   ....[2]....
        /*0100*/ 	.word	0x00000940


	//   ....[3]....
        /*0104*/ 	.word	0x000009b0


	//   ....[4]....
        /*0108*/ 	.word	0x00000a10


	//   ....[5]....
        /*010c*/ 	.word	0x00000ba0


	//   ....[6]....
        /*0110*/ 	.word	0x00000c40


	//   ....[7]....
        /*0114*/ 	.word	0x00000cc0


	//   ....[8]....
        /*0118*/ 	.word	0x00000d20


	//   ....[9]....
        /*011c*/ 	.word	0x00000d60


	//   ....[10]....
        /*0120*/ 	.word	0x000019d0


	//   ....[11]....
        /*0124*/ 	.word	0x00001a30


	//   ....[12]....
        /*0128*/ 	.word	0x00001a90


	//   ....[13]....
        /*012c*/ 	.word	0x00001af0


	//   ....[14]....
        /*0130*/ 	.word	0x00001b50


	//   ....[15]....
        /*0134*/ 	.word	0x000023f0


	//   ....[16]....
        /*0138*/ 	.word	0x00002450


	//   ....[17]....
        /*013c*/ 	.word	0x000024a0


	//   ....[18]....
        /*0140*/ 	.word	0x00002510


	//   ....[19]....
        /*0144*/ 	.word	0x00002570


	//   ....[20]....
        /*0148*/ 	.word	0x00002700


	//   ....[21]....
        /*014c*/ 	.word	0x00002790


	//   ....[22]....
        /*0150*/ 	.word	0x000027e0


	//   ....[23]....
        /*0154*/ 	.word	0x00002850


	//   ....[24]....
        /*0158*/ 	.word	0x000028c0


	//   ....[25]....
        /*015c*/ 	.word	0x000036a0


	//   ....[26]....
        /*0160*/ 	.word	0x00003700


	//   ....[27]....
        /*0164*/ 	.word	0x00003760


	//   ....[28]....
        /*0168*/ 	.word	0x000037c0


	//   ....[29]....
        /*016c*/ 	.word	0x00003820


	//----- nvinfo : EIATTR_VRC_CTA_INIT_COUNT
	.align		4
.L_263:
        /*0170*/ 	.byte	0x02, 0x4a
	.zero		1
	.zero		1


	//----- nvinfo : EIATTR_EXIT_INSTR_OFFSETS
	.align		4
        /*0174*/ 	.byte	0x04, 0x1c
        /*0176*/ 	.short	(.L_265 - .L_264)


	//   ....[0]....
.L_264:
        /*0178*/ 	.word	0x00000080


	//   ....[1]....
        /*017c*/ 	.word	0x000000c0


	//   ....[2]....
        /*0180*/ 	.word	0x00003940


	//   ....[3]....
        /*0184*/ 	.word	0x00003990


	//----- nvinfo : EIATTR_MAX_THREADS
	.align		4
.L_265:
        /*0188*/ 	.byte	0x04, 0x05
        /*018a*/ 	.short	(.L_267 - .L_266)
.L_266:
        /*018c*/ 	.word	0x00000100
        /*0190*/ 	.word	0x00000001
        /*0194*/ 	.word	0x00000001


	//----- nvinfo : EIATTR_CRS_STACK_SIZE
	.align		4
.L_267:
        /*0198*/ 	.byte	0x04, 0x1e
        /*019a*/ 	.short	(.L_269 - .L_268)
.L_268:
        /*019c*/ 	.word	0x00000000


	//----- nvinfo : EIATTR_CBANK_PARAM_SIZE
	.align		4
.L_269:
        /*01a0*/ 	.byte	0x03, 0x19
        /*01a2*/ 	.short	0x001d


	//----- nvinfo : EIATTR_PARAM_CBANK
	.align		4
        /*01a4*/ 	.byte	0x04, 0x0a
        /*01a6*/ 	.short	(.L_271 - .L_270)
	.align		4
.L_270:
        /*01a8*/ 	.word	index@(.nv.constant0._ZN3cub18CUB_300001_SM_10006detail6reduce28DeviceReduceSingleTileKernelINS2_10policy_hubIijN4cuda3std3__44plusIiEEE10Policy1000EPiSC_iS9_iiNS7_10__identityEEEvT0_T1_T2_T3_T4_T6_)
        /*01ac*/ 	.short	0x0380
        /*01ae*/ 	.short	0x001d


	//----- nvinfo : EIATTR_SW_WAR
	.align		4
.L_271:
        /*01b0*/ 	.byte	0x04, 0x36
        /*01b2*/ 	.short	(.L_273 - .L_272)
.L_272:
        /*01b4*/ 	.word	0x00000008
.L_273:


//--------------------- .nv.info._ZN3cub18CUB_300001_SM_10006detail6reduce18DeviceReduceKernelINS2_10policy_hubIijN4cuda3std3__44plusIiEEE10Policy1000EN6thrust24THRUST_300001_SM_1000_NS10device_ptrIiEEjS9_i11abs_functorEEvT0_PT3_T1_NS0_13GridEvenShareISK_EET2_T4_ --------------------------
	.section	.nv.info._ZN3cub18CUB_300001_SM_10006detail6reduce18DeviceReduceKernelINS2_10policy_hubIijN4cuda3std3__44plusIiEEE10Policy1000EN6thrust24THRUST_300001_SM_1000_NS10device_ptrIiEEjS9_i11abs_functorEEvT0_PT3_T1_NS0_13GridEvenShareISK_EET2_T4_,"",@"SHT_CUDA_INFO"
	.sectionflags	@""
	.align	4


	//----- nvinfo : EIATTR_CUDA_API_VERSION
	.align		4
        /*0000*/ 	.byte	0x04, 0x37
        /*0002*/ 	.short	(.L_275 - .L_274)
.L_274:
        /*0004*/ 	.word	0x00000082


	//----- nvinfo : EIATTR_KPARAM_INFO
	.align		4
.L_275:
        /*0008*/ 	.byte	0x04, 0x17
        /*000a*/ 	.short	(.L_277 - .L_276)
.L_276:
        /*000c*/ 	.word	0x00000000
        /*0010*/ 	.short	0x0005
        /*0012*/ 	.short	0x003d
        /*0014*/ 	.byte	0x00, 0xf0, 0x05, 0x00


	//----- nvinfo : EIATTR_KPARAM_INFO
	.align		4
.L_277:
        /*0018*/ 	.byte	0x04, 0x17
        /*001a*/ 	.short	(.L_279 - .L_278)
.L_278:
        /*001c*/ 	.word	0x00000000
        /*0020*/ 	.short	0x0004
        /*0022*/ 	.short	0x003c
        /*0024*/ 	.byte	0x00, 0xf0, 0x05, 0x00


	//----- nvinfo : EIATTR_KPARAM_INFO
	.align		4
.L_279:
        /*0028*/ 	.byte	0x04, 0x17
        /*002a*/ 	.short	(.L_281 - .L_280)
.L_280:
        /*002c*/ 	.word	0x00000000
        /*0030*/ 	.short	0x0003
        /*0032*/ 	.short	0x0014
        /*0034*/ 	.byte	0x00, 0xf0, 0xa1, 0x00


	//----- nvinfo : EIATTR_KPARAM_INFO
	.align		4
.L_281:
        /*0038*/ 	.byte	0x04, 0x17
        /*003a*/ 	.short	(.L_283 - .L_282)
.L_282:
        /*003c*/ 	.word	0x00000000
        /*0040*/ 	.short	0x0002
        /*0042*/ 	.short	0x0010
        /*0044*/ 	.byte	0x00, 0xf0, 0x11, 0x00


	//----- nvinfo : EIATTR_KPARAM_INFO
	.align		4
.L_283:
        /*0048*/ 	.byte	0x04, 0x17
        /*004a*/ 	.short	(.L_285 - .L_284)
.L_284:
        /*004c*/ 	.word	0x00000000
        /*0050*/ 	.short	0x0001
        /*0052*/ 	.short	0x0008
        /*0054*/ 	.byte	0x00, 0xf5, 0x21, 0x00


	//----- nvinfo : EIATTR_KPARAM_INFO
	.align		4
.L_285:
        /*0058*/ 	.byte	0x04, 0x17
        /*005a*/ 	.short	(.L_287 - .L_286)
.L_286:
        /*005c*/ 	.word	0x00000000
        /*0060*/ 	.short	0x0000
        /*0062*/ 	.short	0x0000
        /*0064*/ 	.byte	0x00, 0xf0, 0x21, 0x00


	//----- nvinfo : EIATTR_SPARSE_MMA_MASK
	.align		4
.L_287:
        /*0068*/ 	.byte	0x03, 0x50
        /*006a*/ 	.short	0x0000


	//----- nvinfo : EIATTR_MAXREG_COUNT
	.align		4
        /*006c*/ 	.byte	0x03, 0x1b
        /*006e*/ 	.short	0x00ff


	//----- nvinfo : EIATTR_NUM_BARRIERS
	.align		4
        /*0070*/ 	.byte	0x02, 0x4c
        /*0072*/ 	.byte	0x01
	.zero		1


	//----- nvinfo : EIATTR_MERCURY_ISA_VERSION
	.align		4
        /*0074*/ 	.byte	0x03, 0x5f
        /*0076*/ 	.short	0x0101


	//----- nvinfo : EIATTR_COOP_GROUP_MASK_REGIDS
	.align		4
        /*0078*/ 	.byte	0x04, 0x29
        /*007a*/ 	.short	(.L_289 - .L_288)


	//   ....[0]....
.L_288:
        /*007c*/ 	.word	0xffffffff


	//   ....[1]....
        /*0080*/ 	.word	0xffffffff


	//   ....[2]....
        /*0084*/ 	.word	0xffffffff


	//   ....[3]....
        /*0088*/ 	.word	0xffffffff


	//   ....[4]....
        /*008c*/ 	.word	0xffffffff


	//   ....[5]....
        /*0090*/ 	.word	0xffffffff


	//   ....[6]....
        /*0094*/ 	.word	0xffffffff


	//   ....[7]....
        /*0098*/ 	.word	0xffffffff


	//   ....[8]....
        /*009c*/ 	.word	0xffffffff


	//   ....[9]....
        /*00a0*/ 	.word	0xffffffff


	//   ....[10]....
        /*00a4*/ 	.word	0xffffffff


	//   ....[11]....
        /*00a8*/ 	.word	0xffffffff


	//   ....[12]....
        /*00ac*/ 	.word	0xffffffff


	//   ....[13]....
        /*00b0*/ 	.word	0xffffffff


	//   ....[14]....
        /*00b4*/ 	.word	0xffffffff


	//----- nvinfo : EIATTR_COOP_GROUP_INSTR_OFFSETS
	.align		4
.L_289:
        /*00b8*/ 	.byte	0x04, 0x28
        /*00ba*/ 	.short	(.L_291 - .L_290)


	//   ....[0]....
.L_290:
        /*00bc*/ 	.word	0x00000df0


	//   ....[1]....
        /*00c0*/ 	.word	0x00000e50


	//   ....[2]....
        /*00c4*/ 	.word	0x00000ea0


	//   ....[3]....
        /*00c8*/ 	.word	0x00000ef0


	//   ....[4]....
        /*00cc*/ 	.word	0x00000f60


	//   ....[5]....
        /*00d0*/ 	.word	0x00001100


	//   ....[6]....
        /*00d4*/ 	.word	0x000011b0


	//   ....[7]....
        /*00d8*/ 	.word	0x00001230


	//   ....[8]....
        /*00dc*/ 	.word	0x00001280


	//   ....[9]....
        /*00e0*/ 	.word	0x000012c0


	//   ....[10]....
        /*00e4*/ 	.word	0x000029b0


	//   ....[11]....
        /*00e8*/ 	.word	0x00002a20


	//   ....[12]....
        /*00ec*/ 	.word	0x00002aa0


	//   ....[13]....
        /*00f0*/ 	.word	0x00002b00


	//   ....[14]....
        /*00f4*/ 	.word	0x00002b40


	//----- nvinfo : EIATTR_VRC_CTA_INIT_COUNT
	.align		4
.L_291:
        /*00f8*/ 	.byte	0x02, 0x4a
	.zero		1
	.zero		1


	//----- nvinfo : EIATTR_EXIT_INSTR_OFFSETS
	.align		4
        /*00fc*/ 	.byte	0x04, 0x1c
        /*00fe*/ 	.short	(.L_293 - .L_292)


	//   ....[0]....
.L_292:
        /*0100*/ 	.word	0x00002c60


	//   ....[1]....
        /*0104*/ 	.word	0x00002ca0


	//----- nvinfo : EIATTR_MAX_THREADS
	.align		4
.L_293:
        /*0108*/ 	.byte	0x04, 0x05
        /*010a*/ 	.short	(.L_295 - .L_294)
.L_294:
        /*010c*/ 	.word	0x00000100
        /*0110*/ 	.word	0x00000001
        /*0114*/ 	.word	0x00000001


	//----- nvinfo : EIATTR_CRS_STACK_SIZE
	.align		4
.L_295:
        /*0118*/ 	.byte	0x04, 0x1e
        /*011a*/ 	.short	(.L_297 - .L_296)
.L_296:
        /*011c*/ 	.word	0x00000000


	//----- nvinfo : EIATTR_CBANK_PARAM_SIZE
	.align		4
.L_297:
        /*0120*/ 	.byte	0x03, 0x19
        /*0122*/ 	.short	0x003e


	//----- nvinfo : EIATTR_PARAM_CBANK
	.align		4
        /*0124*/ 	.byte	0x04, 0x0a
        /*0126*/ 	.short	(.L_299 - .L_298)
	.align		4
.L_298:
        /*0128*/ 	.word	index@(.nv.constant0._ZN3cub18CUB_300001_SM_10006detail6reduce18DeviceReduceKernelINS2_10policy_hubIijN4cuda3std3__44plusIiEEE10Policy1000EN6thrust24THRUST_300001_SM_1000_NS10device_ptrIiEEjS9_i11abs_functorEEvT0_PT3_T1_NS0_13GridEvenShareISK_EET2_T4_)
        /*012c*/ 	.short	0x0380
        /*012e*/ 	.short	0x003e


	//----- nvinfo : EIATTR_SW_WAR
	.align		4
.L_299:
        /*0130*/ 	.byte	0x04, 0x36
        /*0132*/ 	.short	(.L_301 - .L_300)
.L_300:
        /*0134*/ 	.word	0x00000008
.L_301:


//--------------------- .nv.info._ZN3cub18CUB_300001_SM_10006detail6reduce28DeviceReduceSingleTileKernelINS2_10policy_hubIijN4cuda3std3__44plusIiEEE10Policy1000EN6thrust24THRUST_300001_SM_1000_NS10device_ptrIiEEPijS9_ii11abs_functorEEvT0_T1_T2_T3_T4_T6_ --------------------------
	.section	.nv.info._ZN3cub18CUB_300001_SM_10006detail6reduce28DeviceReduceSingleTileKernelINS2_10policy_hubIijN4cuda3std3__44plusIiEEE10Policy1000EN6thrust24THRUST_300001_SM_1000_NS10device_ptrIiEEPijS9_ii11abs_functorEEvT0_T1_T2_T3_T4_T6_,"",@"SHT_CUDA_INFO"
	.sectionflags	@""
	.align	4


	//----- nvinfo : EIATTR_CUDA_API_VERSION
	.align		4
        /*0000*/ 	.byte	0x04, 0x37
        /*0002*/ 	.short	(.L_303 - .L_302)
.L_302:
        /*0004*/ 	.word	0x00000082


	//----- nvinfo : EIATTR_KPARAM_INFO
	.align		4
.L_303:
        /*0008*/ 	.byte	0x04, 0x17
        /*000a*/ 	.short	(.L_305 - .L_304)
.L_304:
        /*000c*/ 	.word	0x00000000
        /*0010*/ 	.short	0x0005
        /*0012*/ 	.short	0x001c
        /*0014*/ 	.byte	0x00, 0xf0, 0x05, 0x00


	//----- nvinfo : EIATTR_KPARAM_INFO
	.align		4
.L_305:
        /*0018*/ 	.byte	0x04, 0x17
        /*001a*/ 	.short	(.L_307 - .L_306)
.L_306:
        /*001c*/ 	.word	0x00000000
        /*0020*/ 	.short	0x0004
        /*0022*/ 	.short	0x0018
        /*0024*/ 	.byte	0x00, 0xf0, 0x11, 0x00


	//----- nvinfo : EIATTR_KPARAM_INFO
	.align		4
.L_307:
        /*0028*/ 	.byte	0x04, 0x17
        /*002a*/ 	.short	(.L_309 - .L_308)
.L_308:
        /*002c*/ 	.word	0x00000000
        /*0030*/ 	.short	0x0003
        /*0032*/ 	.short	0x0014
        /*0034*/ 	.byte	0x00, 0xf0, 0x05, 0x00


	//----- nvinfo : EIATTR_KPARAM_INFO
	.align		4
.L_309:
        /*0038*/ 	.byte	0x04, 0x17
        /*003a*/ 	.short	(.L_311 - .L_310)
.L_310:
        /*003c*/ 	.word	0x00000000
        /*0040*/ 	.short	0x0002
        /*0042*/ 	.short	0x0010
        /*0044*/ 	.byte	0x00, 0xf0, 0x11, 0x00


	//----- nvinfo : EIATTR_KPARAM_INFO
	.align		4
.L_311:
        /*0048*/ 	.byte	0x04, 0x17
        /*004a*/ 	.short	(.L_313 - .L_312)
.L_312:
        /*004c*/ 	.word	0x00000000
        /*0050*/ 	.short	0x0001
        /*0052*/ 	.short	0x0008
        /*0054*/ 	.byte	0x00, 0xf5, 0x21, 0x00


	//----- nvinfo : EIATTR_KPARAM_INFO
	.align		4
.L_313:
        /*0058*/ 	.byte	0x04, 0x17
        /*005a*/ 	.short	(.L_315 - .L_314)
.L_314:
        /*005c*/ 	.word	0x00000000
        /*0060*/ 	.short	0x0000
        /*0062*/ 	.short	0x0000
        /*0064*/ 	.byte	0x00, 0xf0, 0x21, 0x00


	//----- nvinfo : EIATTR_SPARSE_MMA_MASK
	.align		4
.L_315:
        /*0068*/ 	.byte	0x03, 0x50
        /*006a*/ 	.short	0x0000


	//----- nvinfo : EIATTR_MAXREG_COUNT
	.align		4
        /*006c*/ 	.byte	0x03, 0x1b
        /*006e*/ 	.short	0x00ff


	//----- nvinfo : EIATTR_NUM_BARRIERS
	.align		4
        /*0070*/ 	.byte	0x02, 0x4c
        /*0072*/ 	.byte	0x01
	.zero		1


	//----- nvinfo : EIATTR_MERCURY_ISA_VERSION
	.align		4
        /*0074*/ 	.byte	0x03, 0x5f
        /*0076*/ 	.short	0x0101


	//----- nvinfo : EIATTR_COOP_GROUP_MASK_REGIDS
	.align		4
        /*0078*/ 	.byte	0x04, 0x29
        /*007a*/ 	.short	(.L_317 - .L_316)


	//   ....[0]....
.L_316:
        /*007c*/ 	.word	0xffffffff


	//   ....[1]....
        /*0080*/ 	.word	0xffffffff


	//   ....[2]....
        /*0084*/ 	.word	0xffffffff


	//   ....[3]....
        /*0088*/ 	.word	0xffffffff


	//   ....[4]....
        /*008c*/ 	.word	0xffffffff


	//   ....[5]....
        /*0090*/ 	.word	0xffffffff


	//   ....[6]....
        /*0094*/ 	.word	0xffffffff


	//   ....[7]....
        /*0098*/ 	.word	0xffffffff


	//   ....[8]....
        /*009c*/ 	.word	0xffffffff


	//   ....[9]....
        /*00a0*/ 	.word	0xffffffff


	//   ....[10]....
        /*00a4*/ 	.word	0xffffffff


	//   ....[11]....
        /*00a8*/ 	.word	0xffffffff


	//   ....[12]....
        /*00ac*/ 	.word	0xffffffff


	//   ....[13]....
        /*00b0*/ 	.word	0xffffffff


	//   ....[14]....
        /*00b4*/ 	.word	0xffffffff


	//----- nvinfo : EIATTR_COOP_GROUP_INSTR_OFFSETS
	.align		4
.L_317:
        /*00b8*/ 	.byte	0x04, 0x28
        /*00ba*/ 	.short	(.L_319 - .L_318)


	//   ....[0]....
.L_318:
        /*00bc*/ 	.word	0x00000ae0


	//   ....[1]....
        /*00c0*/ 	.word	0x00000b40


	//   ....[2]....
        /*00c4*/ 	.word	0x00000ba0


	//   ....[3]....
        /*00c8*/ 	.word	0x00000c00


	//   ....[4]....
        /*00cc*/ 	.word	0x00000c60


	//   ....[5]....
        /*00d0*/ 	.word	0x00000df0


	//   ....[6]....
        /*00d4*/ 	.word	0x00000e90


	//   ....[7]....
        /*00d8*/ 	.word	0x00000f10


	//   ....[8]....
        /*00dc*/ 	.word	0x00000f70


	//   ....[9]....
        /*00e0*/ 	.word	0x00000fb0


	//   ....[10]....
        /*00e4*/ 	.word	0x00002580


	//   ....[11]....
        /*00e8*/ 	.word	0x000025e0


	//   ....[12]....
        /*00ec*/ 	.word	0x00002640


	//   ....[13]....
        /*00f0*/ 	.word	0x000026a0


	//   ....[14]....
        /*00f4*/ 	.word	0x00002700


	//----- nvinfo : EIATTR_VRC_CTA_INIT_COUNT
	.align		4
.L_319:
        /*00f8*/ 	.byte	0x02, 0x4a
	.zero		1
	.zero		1


	//----- nvinfo : EIATTR_EXIT_INSTR_OFFSETS
	.align		4
        /*00fc*/ 	.byte	0x04, 0x1c
        /*00fe*/ 	.short	(.L_321 - .L_320)


	//   ....[0]....
.L_320:
        /*0100*/ 	.word	0x00000080


	//   ....[1]....
        /*0104*/ 	.word	0x000000c0


	//   ....[2]....
        /*0108*/ 	.word	0x00002820


	//   ....[3]....
        /*010c*/ 	.word	0x00002870


	//----- nvinfo : EIATTR_MAX_THREADS
	.align		4
.L_321:
        /*0110*/ 	.byte	0x04, 0x05
        /*0112*/ 	.short	(.L_323 - .L_322)
.L_322:
        /*0114*/ 	.word	0x00000100
        /*0118*/ 	.word	0x00000001
        /*011c*/ 	.word	0x00000001


	//----- nvinfo : EIATTR_CRS_STACK_SIZE
	.align		4
.L_323:
        /*0120*/ 	.byte	0x04, 0x1e
        /*0122*/ 	.short	(.L_325 - .L_324)
.L_324:
        /*0124*/ 	.word	0x00000000


	//----- nvinfo : EIATTR_CBANK_PARAM_SIZE
	.align		4
.L_325:
        /*0128*/ 	.byte	0x03, 0x19
        /*012a*/ 	.short	0x001d


	//----- nvinfo : EIATTR_PARAM_CBANK
	.align		4
        /*012c*/ 	.byte	0x04, 0x0a
        /*012e*/ 	.short	(.L_327 - .L_326)
	.align		4
.L_326:
        /*0130*/ 	.word	index@(.nv.constant0._ZN3cub18CUB_300001_SM_10006detail6reduce28DeviceReduceSingleTileKernelINS2_10policy_hubIijN4cuda3std3__44plusIiEEE10Policy1000EN6thrust24THRUST_300001_SM_1000_NS10device_ptrIiEEPijS9_ii11abs_functorEEvT0_T1_T2_T3_T4_T6_)
        /*0134*/ 	.short	0x0380
        /*0136*/ 	.short	0x001d


	//----- nvinfo : EIATTR_SW_WAR
	.align		4
.L_327:
        /*0138*/ 	.byte	0x04, 0x36
        /*013a*/ 	.short	(.L_329 - .L_328)
.L_328:
        /*013c*/ 	.word	0x00000008
.L_329:


//--------------------- .nv.info._ZN3cub18CUB_300001_SM_10006detail6reduce28DeviceReduceSingleTileKernelINS2_10policy_hubIxyN4cuda3std3__44plusIxEEE10Policy1000EPxSC_iS9_xxNS7_10__identityEEEvT0_T1_T2_T3_T4_T6_ --------------------------
	.section	.nv.info._ZN3cub18CUB_300001_SM_10006detail6reduce28DeviceReduceSingleTileKernelINS2_10policy_hubIxyN4cuda3std3__44plusIxEEE10Policy1000EPxSC_iS9_xxNS7_10__identityEEEvT0_T1_T2_T3_T4_T6_,"",@"SHT_CUDA_INFO"
	.sectionflags	@""
	.align	4


	//----- nvinfo : EIATTR_CUDA_API_VERSION
	.align		4
        /*0000*/ 	.byte	0x04, 0x37
        /*0002*/ 	.short	(.L_331 - .L_330)
.L_330:
        /*0004*/ 	.word	0x00000082


	//----- nvinfo : EIATTR_KPARAM_INFO
	.align		4
.L_331:
        /*0008*/ 	.byte	0x04, 0x17
        /*000a*/ 	.short	(.L_333 - .L_332)
.L_332:
        /*000c*/ 	.word	0x00000000
        /*0010*/ 	.short	0x0005
        /*0012*/ 	.short	0x0020
        /*0014*/ 	.byte	0x00, 0xf0, 0x05, 0x00


	//----- nvinfo : EIATTR_KPARAM_INFO
	.align		4
.L_333:
        /*0018*/ 	.byte	0x04, 0x17
        /*001a*/ 	.short	(.L_335 - .L_334)
.L_334:
        /*001c*/ 	.word	0x00000000
        /*0020*/ 	.short	0x0004
        /*0022*/ 	.short	0x0018
        /*0024*/ 	.byte	0x00, 0xf0, 0x21, 0x00


	//----- nvinfo : EIATTR_KPARAM_INFO
	.align		4
.L_335:
        /*0028*/ 	.byte	0x04, 0x17
        /*002a*/ 	.short	(.L_337 - .L_336)
.L_336:
        /*002c*/ 	.word	0x00000000
        /*0030*/ 	.short	0x0003
        /*0032*/ 	.short	0x0014
        /*0034*/ 	.byte	0x00, 0xf0, 0x05, 0x00


	//----- nvinfo : EIATTR_KPARAM_INFO
	.align		4
.L_337:
        /*0038*/ 	.byte	0x04, 0x17
        /*003a*/ 	.short	(.L_339 - .L_338)
.L_338:
        /*003c*/ 	.word	0x00000000
        /*0040*/ 	.short	0x0002
        /*0042*/ 	.short	0x0010
        /*0044*/ 	.byte	0x00, 0xf0, 0x11, 0x00


	//----- nvinfo : EIATTR_KPARAM_INFO
	.align		4
.L_339:
        /*0048*/ 	.byte	0x04, 0x17
        /*004a*/ 	.short	(.L_341 - .L_340)
.L_340:
        /*004c*/ 	.word	0x00000000
        /*0050*/ 	.short	0x0001
        /*0052*/ 	.short	0x0008
        /*0054*/ 	.byte	0x00, 0xf5, 0x21, 0x00


	//----- nvinfo : EIATTR_KPARAM_INFO
	.align		4
.L_341:
        /*0058*/ 	.byte	0x04, 0x17
        /*005a*/ 	.short	(.L_343 - .L_342)
.L_342:
        /*005c*/ 	.word	0x00000000
        /*0060*/ 	.short	0x0000
        /*0062*/ 	.short	0x0000
        /*0064*/ 	.byte	0x00, 0xf5, 0x21, 0x00


	//----- nvinfo : EIATTR_SPARSE_MMA_MASK
	.align		4
.L_343:
        /*0068*/ 	.byte	0x03, 0x50
        /*006a*/ 	.short	0x0000


	//----- nvinfo : EIATTR_MAXREG_COUNT
	.align		4
        /*006c*/ 	.byte	0x03, 0x1b
        /*006e*/ 	.short	0x0080


	//----- nvinfo : EIATTR_NUM_BARRIERS
	.align		4
        /*0070*/ 	.byte	0x02, 0x4c
        /*0072*/ 	.byte	0x01
	.zero		1


	//----- nvinfo : EIATTR_MERCURY_ISA_VERSION
	.align		4
        /*0074*/ 	.byte	0x03, 0x5f
        /*0076*/ 	.short	0x0101


	//----- nvinfo : EIATTR_COOP_GROUP_MASK_REGIDS
	.align		4
        /*0078*/ 	.byte	0x04, 0x29
        /*007a*/ 	.short	(.L_345 - .L_344)


	//   ....[0]....
.L_344:
        /*007c*/ 	.word	0xffffffff


	//   ....[1]....
        /*0080*/ 	.word	0xffffffff


	//   ....[2]....
        /*0084*/ 	.word	0xffffffff


	//   ....[3]....
        /*0088*/ 	.word	0xffffffff


	//   ....[4]....
        /*008c*/ 	.word	0xffffffff


	//   ....[5]....
        /*0090*/ 	.word	0xffffffff


	//   ....[6]....
        /*0094*/ 	.word	0xffffffff


	//   ....[7]....
        /*0098*/ 	.word	0xffffffff


	//   ....[8]....
        /*009c*/ 	.word	0xffffffff


	//   ....[9]....
        /*00a0*/ 	.word	0xffffffff


	//   ....[10]....
        /*00a4*/ 	.word	0xffffffff


	//   ....[11]....
        /*00a8*/ 	.word	0xffffffff


	//   ....[12]....
        /*00ac*/ 	.word	0xffffffff


	//   ....[13]....
        /*00b0*/ 	.word	0xffffffff


	//   ....[14]....
        /*00b4*/ 	.word	0xffffffff


	//   ....[15]....
        /*00b8*/ 	.word	0xffffffff


	//   ....[16]....
        /*00bc*/ 	.word	0xffffffff


	//   ....[17]....
        /*00c0*/ 	.word	0xffffffff


	//   ....[18]....
        /*00c4*/ 	.word	0xffffffff


	//   ....[19]....
        /*00c8*/ 	.word	0xffffffff


	//   ....[20]....
        /*00cc*/ 	.word	0xffffffff


	//   ....[21]....
        /*00d0*/ 	.word	0xffffffff


	//   ....[22]....
        /*00d4*/ 	.word	0xffffffff


	//   ....[23]....
        /*00d8*/ 	.word	0xffffffff


	//   ....[24]....
        /*00dc*/ 	.word	0xffffffff


	//   ....[25]....
        /*00e0*/ 	.word	0xffffffff


	//   ....[26]....
        /*00e4*/ 	.word	0xffffffff


	//   ....[27]....
        /*00e8*/ 	.word	0xffffffff


	//   ....[28]....
        /*00ec*/ 	.word	0xffffffff


	//   ....[29]....
        /*00f0*/ 	.word	0xffffffff


	//----- nvinfo : EIATTR_COOP_GROUP_INSTR_OFFSETS
	.align		4
.L_345:
        /*00f4*/ 	.byte	0x04, 0x28
        /*00f6*/ 	.short	(.L_347 - .L_346)


	//   ....[0]....
.L_346:
        /*00f8*/ 	.word	0x00000970


	//   ....[1]....
        /*00fc*/ 	.word	0x00000980


	//   ....[2]....
        /*0100*/ 	.word	0x000009e0


	//   ....[3]....
        /*0104*/ 	.word	0x00000a00


	//   ....[4]....
        /*0108*/ 	.word	0x00000a50


	//   ....[5]....
        /*010c*/ 	.word	0x00000a70


	//   ....[6]....
        /*0110*/ 	.word	0x00000ab0


	//   ....[7]....
        /*0114*/ 	.word	0x00000af0


	//   ....[8]....
        /*0118*/ 	.word	0x00000b40


	//   ....[9]....
        /*011c*/ 	.word	0x00000b80


	//   ....[10]....
        /*0120*/ 	.word	0x00000e80


	//   ....[11]....
        /*0124*/ 	.word	0x00000e90


	//   ....[12]....
        /*0128*/ 	.word	0x00000f10


	//   ....[13]....
        /*012c*/ 	.word	0x00000f30


	//   ....[14]....
        /*0130*/ 	.word	0x00000f70


	//   ....[15]....
        /*0134*/ 	.word	0x00000fb0


	//   ....[16]....
        /*0138*/ 	.word	0x00001010


	//   ....[17]....
        /*013c*/ 	.word	0x00001040


	//   ....[18]....
        /*0140*/ 	.word	0x00001080


	//   ....[19]....
        /*0144*/ 	.word	0x000010c0


	//   ....[20]....
        /*0148*/ 	.word	0x000021b0


	//   ....[21]....
        /*014c*/ 	.word	0x000021c0


	//   ....[22]....
        /*0150*/ 	.word	0x00002240


	//   ....[23]....
        /*0154*/ 	.word	0x00002250


	//   ....[24]....
        /*0158*/ 	.word	0x000022b0


	//   ....[25]....
        /*015c*/ 	.word	0x000022d0


	//   ....[26]....
        /*0160*/ 	.word	0x00002310


	//   ....[27]....
        /*0164*/ 	.word	0x00002340


	//   ....[28]....
        /*0168*/ 	.word	0x00002380


	//   ....[29]....
        /*016c*/ 	.word	0x000023e0


	//----- nvinfo : EIATTR_VRC_CTA_INIT_COUNT
	.align		4
.L_347:
        /*0170*/ 	.byte	0x02, 0x4a
	.zero		1
	.zero		1


	//----- nvinfo : EIATTR_EXIT_INSTR_OFFSETS
	.align		4
        /*0174*/ 	.byte	0x04, 0x1c
        /*0176*/ 	.short	(.L_349 - .L_348)


	//   ....[0]....
.L_348:
        /*0178*/ 	.word	0x00000080


	//   ....[1]....
        /*017c*/ 	.word	0x000000c0


	//   ....[2]....
        /*0180*/ 	.word	0x00002650


	//   ....[3]....
        /*0184*/ 	.word	0x000026b0


	//----- nvinfo : EIATTR_MAX_THREADS
	.align		4
.L_349:
        /*0188*/ 	.byte	0x04, 0x05
        /*018a*/ 	.short	(.L_351 - .L_350)
.L_350:
        /*018c*/ 	.word	0x00000200
        /*0190*/ 	.word	0x00000001
        /*0194*/ 	.word	0x00000001


	//----- nvinfo : EIATTR_CRS_STACK_SIZE
	.align		4
.L_351:
        /*0198*/ 	.byte	0x04, 0x1e
        /*019a*/ 	.short	(.L_353 - .L_352)
.L_352:
        /*019c*/ 	.word	0x00000000


	//----- nvinfo : EIATTR_CBANK_PARAM_SIZE
	.align		4
.L_353:
        /*01a0*/ 	.byte	0x03, 0x19
        /*01a2*/ 	.short	0x0021


	//----- nvinfo : EIATTR_PARAM_CBANK
	.align		4
        /*01a4*/ 	.byte	0x04, 0x0a
        /*01a6*/ 	.short	(.L_355 - .L_354)
	.align		4
.L_354:
        /*01a8*/ 	.word	index@(.nv.constant0._ZN3cub18CUB_300001_SM_10006detail6reduce28DeviceReduceSingleTileKernelINS2_10policy_hubIxyN4cuda3std3__44plusIxEEE10Policy1000EPxSC_iS9_xxNS7_10__identityEEEvT0_T1_T2_T3_T4_T6_)
        /*01ac*/ 	.short	0x0380
        /*01ae*/ 	.short	0x0021


	//----- nvinfo : EIATTR_SW_WAR
	.align		4
.L_355:
        /*01b0*/ 	.byte	0x04, 0x36
        /*01b2*/ 	.short	(.L_357 - .L_356)
.L_356:
        /*01b4*/ 	.word	0x00000008
.L_357:


//--------------------- .nv.info._ZN3cub18CUB_300001_SM_10006detail6reduce18DeviceReduceKernelINS2_10policy_hubIxyN4cuda3std3__44plusIxEEE10Policy1000EN6thrust24THRUST_300001_SM_1000_NS10device_ptrIiEEyS9_xNS7_10__identityEEEvT0_PT3_T1_NS0_13GridEvenShareISK_EET2_T4_ --------------------------
	.section	.nv.info._ZN3cub18CUB_300001_SM_10006detail6reduce18DeviceReduceKernelINS2_10policy_hubIxyN4cuda3std3__44plusIxEEE10Policy1000EN6thrust24THRUST_300001_SM_1000_NS10device_ptrIiEEyS9_xNS7_10__identityEEEvT0_PT3_T1_NS0_13GridEvenShareISK_EET2_T4_,"",@"SHT_CUDA_INFO"
	.sectionflags	@""
	.align	4


	//----- nvinfo : EIATTR_CUDA_API_VERSION
	.align		4
        /*0000*/ 	.byte	0x04, 0x37
        /*0002*/ 	.short	(.L_359 - .L_358)
.L_358:
        /*0004*/ 	.word	0x00000082


	//----- nvinfo : EIATTR_KPARAM_INFO
	.align		4
.L_359:
        /*0008*/ 	.byte	0x04, 0x17
        /*000a*/ 	.short	(.L_361 - .L_360)
.L_360:
        /*000c*/ 	.word	0x00000000
        /*0010*/ 	.short	0x0005
        /*0012*/ 	.short	0x0061
        /*0014*/ 	.byte	0x00, 0xf0, 0x05, 0x00


	//----- nvinfo : EIATTR_KPARAM_INFO
	.align		4
.L_361:
        /*0018*/ 	.byte	0x04, 0x17
        /*001a*/ 	.short	(.L_363 - .L_362)
.L_362:
        /*001c*/ 	.word	0x00000000
        /*0020*/ 	.short	0x0004
        /*0022*/ 	.short	0x0060
        /*0024*/ 	.byte	0x00, 0xf0, 0x05, 0x00


	//----- nvinfo : EIATTR_KPARAM_INFO
	.align		4
.L_363:
        /*0028*/ 	.byte	0x04, 0x17
        /*002a*/ 	.short	(.L_365 - .L_364)
.L_364:
        /*002c*/ 	.word	0x00000000
        /*0030*/ 	.short	0x0003
        /*0032*/ 	.short	0x0018
        /*0034*/ 	.byte	0x00, 0xf0, 0x21, 0x01


	//----- nvinfo : EIATTR_KPARAM_INFO
	.align		4
.L_365:
        /*0038*/ 	.byte	0x04, 0x17
        /*003a*/ 	.short	(.L_367 - .L_366)
.L_366:
        /*003c*/ 	.word	0x00000000
        /*0040*/ 	.short	0x0002
        /*0042*/ 	.short	0x0010
        /*0044*/ 	.byte	0x00, 0xf0, 0x21, 0x00


	//----- nvinfo : EIATTR_KPARAM_INFO
	.align		4
.L_367:
        /*0048*/ 	.byte	0x04, 0x17
        /*004a*/ 	.short	(.L_369 - .L_368)
.L_368:
        /*004c*/ 	.word	0x00000000
        /*0050*/ 	.short	0x0001
        /*0052*/ 	.short	0x0008
        /*0054*/ 	.byte	0x00, 0xf5, 0x21, 0x00


	//----- nvinfo : EIATTR_KPARAM_INFO
	.align		4
.L_369:
        /*0058*/ 	.byte	0x04, 0x17
        /*005a*/ 	.short	(.L_371 - .L_370)
.L_370:
        /*005c*/ 	.word	0x00000000
        /*0060*/ 	.short	0x0000
        /*0062*/ 	.short	0x0000
        /*0064*/ 	.byte	0x00, 0xf0, 0x21, 0x00


	//----- nvinfo : EIATTR_SPARSE_MMA_MASK
	.align		4
.L_371:
        /*0068*/ 	.byte	0x03, 0x50
        /*006a*/ 	.short	0x0000


	//----- nvinfo : EIATTR_MAXREG_COUNT
	.align		4
        /*006c*/ 	.byte	0x03, 0x1b
        /*006e*/ 	.short	0x0080


	//----- nvinfo : EIATTR_NUM_BARRIERS
	.align		4
        /*0070*/ 	.byte	0x02, 0x4c
        /*0072*/ 	.byte	0x01
	.zero		1


	//----- nvinfo : EIATTR_MERCURY_ISA_VERSION
	.align		4
        /*0074*/ 	.byte	0x03, 0x5f
        /*0076*/ 	.short	0x0101


	//----- nvinfo : EIATTR_COOP_GROUP_MASK_REGIDS
	.align		4
        /*0078*/ 	.byte	0x04, 0x29
        /*007a*/ 	.short	(.L_373 - .L_372)


	//   ....[0]....
.L_372:
        /*007c*/ 	.word	0xffffffff


	//   ....[1]....
        /*0080*/ 	.word	0xffffffff


	//   ....[2]....
        /*0084*/ 	.word	0xffffffff


	//   ....[3]....
        /*0088*/ 	.word	0xffffffff


	//   ....[4]....
        /*008c*/ 	.word	0xffffffff


	//   ....[5]....
        /*0090*/ 	.word	0xffffffff


	//   ....[6]....
        /*0094*/ 	.word	0xffffffff


	//   ....[7]....
        /*0098*/ 	.word	0xffffffff


	//   ....[8]....
        /*009c*/ 	.word	0xffffffff


	//   ....[9]....
        /*00a0*/ 	.word	0xffffffff


	//   ....[10]....
        /*00a4*/ 	.word	0xffffffff


	//   ....[11]....
        /*00a8*/ 	.word	0xffffffff


	//   ....[12]....
        /*00ac*/ 	.word	0xffffffff


	//   ....[13]....
        /*00b0*/ 	.word	0xffffffff


	//   ....[14]....
        /*00b4*/ 	.word	0xffffffff


	//   ....[15]....
        /*00b8*/ 	.word	0xffffffff


	//   ....[16]....
        /*00bc*/ 	.word	0xffffffff


	//   ....[17]....
        /*00c0*/ 	.word	0xffffffff


	//   ....[18]....
        /*00c4*/ 	.word	0xffffffff


	//   ....[19]....
        /*00c8*/ 	.word	0xffffffff


	//   ....[20]....
        /*00cc*/ 	.word	0xffffffff


	//   ....[21]....
        /*00d0*/ 	.word	0xffffffff


	//   ....[22]....
        /*00d4*/ 	.word	0xffffffff


	//   ....[23]....
        /*00d8*/ 	.word	0xffffffff


	//   ....[24]....
        /*00dc*/ 	.word	0xffffffff


	//   ....[25]....
        /*00e0*/ 	.word	0xffffffff


	//   ....[26]....
        /*00e4*/ 	.word	0xffffffff


	//   ....[27]....
        /*00e8*/ 	.word	0xffffffff


	//   ....[28]....
        /*00ec*/ 	.word	0xffffffff


	//   ....[29]....
        /*00f0*/ 	.word	0xffffffff


	//----- nvinfo : EIATTR_COOP_GROUP_INSTR_OFFSETS
	.align		4
.L_373:
        /*00f4*/ 	.byte	0x04, 0x28
        /*00f6*/ 	.short	(.L_375 - .L_374)


	//   ....[0]....
.L_374:
        /*00f8*/ 	.word	0x00000ba0


	//   ....[1]....
        /*00fc*/ 	.word	0x00000bb0


	//   ....[2]....
        /*0100*/ 	.word	0x00000c10


	//   ....[3]....
        /*0104*/ 	.word	0x00000c30


	//   ....[4]....
        /*0108*/ 	.word	0x00000c80


	//   ....[5]....
        /*010c*/ 	.word	0x00000ca0


	//   ....[6]....
        /*0110*/ 	.word	0x00000ce0


	//   ....[7]....
        /*0114*/ 	.word	0x00000d20


	//   ....[8]....
        /*0118*/ 	.word	0x00000d90


	//   ....[9]....
        /*011c*/ 	.word	0x00000dc0


	//   ....[10]....
        /*0120*/ 	.word	0x000010c0


	//   ....[11]....
        /*0124*/ 	.word	0x000010d0


	//   ....[12]....
        /*0128*/ 	.word	0x00001150


	//   ....[13]....
        /*012c*/ 	.word	0x00001170


	//   ....[14]....
        /*0130*/ 	.word	0x000011c0


	//   ....[15]....
        /*0134*/ 	.word	0x00001220


	//   ....[16]....
        /*0138*/ 	.word	0x00001260


	//   ....[17]....
        /*013c*/ 	.word	0x00001290


	//   ....[18]....
        /*0140*/ 	.word	0x000012e0


	//   ....[19]....
        /*0144*/ 	.word	0x00001340


	//   ....[20]....
        /*0148*/ 	.word	0x00002920


	//   ....[21]....
        /*014c*/ 	.word	0x00002930


	//   ....[22]....
        /*0150*/ 	.word	0x000029c0


	//   ....[23]....
        /*0154*/ 	.word	0x000029d0


	//   ....[24]....
        /*0158*/ 	.word	0x00002a30


	//   ....[25]....
        /*015c*/ 	.word	0x00002a60


	//   ....[26]....
        /*0160*/ 	.word	0x00002ab0


	//   ....[27]....
        /*0164*/ 	.word	0x00002ae0


	//   ....[28]....
        /*0168*/ 	.word	0x00002b30


	//   ....[29]....
        /*016c*/ 	.word	0x00002b80


	//----- nvinfo : EIATTR_VRC_CTA_INIT_COUNT
	.align		4
.L_375:
        /*0170*/ 	.byte	0x02, 0x4a
	.zero		1
	.zero		1


	//----- nvinfo : EIATTR_EXIT_INSTR_OFFSETS
	.align		4
        /*0174*/ 	.byte	0x04, 0x1c
        /*0176*/ 	.short	(.L_377 - .L_376)


	//   ....[0]....
.L_376:
        /*0178*/ 	.word	0x00002de0


	//   ....[1]....
        /*017c*/ 	.word	0x00002e50


	//----- nvinfo : EIATTR_MAX_THREADS
	.align		4
.L_377:
        /*0180*/ 	.byte	0x04, 0x05
        /*0182*/ 	.short	(.L_379 - .L_378)
.L_378:
        /*0184*/ 	.word	0x00000200
        /*0188*/ 	.word	0x00000001
        /*018c*/ 	.word	0x00000001


	//----- nvinfo : EIATTR_CRS_STACK_SIZE
	.align		4
.L_379:
        /*0190*/ 	.byte	0x04, 0x1e
        /*0192*/ 	.short	(.L_381 - .L_380)
.L_380:
        /*0194*/ 	.word	0x00000000


	//----- nvinfo : EIATTR_CBANK_PARAM_SIZE
	.align		4
.L_381:
        /*0198*/ 	.byte	0x03, 0x19
        /*019a*/ 	.short	0x0062


	//----- nvinfo : EIATTR_PARAM_CBANK
	.align		4
        /*019c*/ 	.byte	0x04, 0x0a
        /*019e*/ 	.short	(.L_383 - .L_382)
	.align		4
.L_382:
        /*01a0*/ 	.word	index@(.nv.constant0._ZN3cub18CUB_300001_SM_10006detail6reduce18DeviceReduceKernelINS2_10policy_hubIxyN4cuda3std3__44plusIxEEE10Policy1000EN6thrust24THRUST_300001_SM_1000_NS10device_ptrIiEEyS9_xNS7_10__identityEEEvT0_PT3_T1_NS0_13GridEvenShareISK_EET2_T4_)
        /*01a4*/ 	.short	0x0380
        /*01a6*/ 	.short	0x0062


	//----- nvinfo : EIATTR_SW_WAR
	.align		4
.L_383:
        /*01a8*/ 	.byte	0x04, 0x36
        /*01aa*/ 	.short	(.L_385 - .L_384)
.L_384:
        /*01ac*/ 	.word	0x00000008
.L_385:


//--------------------- .nv.info._ZN3cub18CUB_300001_SM_10006detail6reduce28DeviceReduceSingleTileKernelINS2_10policy_hubIxyN4cuda3std3__44plusIxEEE10Policy1000EN6thrust24THRUST_300001_SM_1000_NS10device_ptrIiEEPxyS9_xxNS7_10__identityEEEvT0_T1_T2_T3_T4_T6_ --------------------------
	.section	.nv.info._ZN3cub18CUB_300001_SM_10006detail6reduce28DeviceReduceSingleTileKernelINS2_10policy_hubIxyN4cuda3std3__44plusIxEEE10Policy1000EN6thrust24THRUST_300001_SM_1000_NS10device_ptrIiEEPxyS9_xxNS7_10__identityEEEvT0_T1_T2_T3_T4_T6_,"",@"SHT_CUDA_INFO"
	.sectionflags	@""
	.align	4


	//----- nvinfo : EIATTR_CUDA_API_VERSION
	.align		4
        /*0000*/ 	.byte	0x04, 0x37
        /*0002*/ 	.short	(.L_387 - .L_386)
.L_386:
        /*0004*/ 	.word	0x00000082


	//----- nvinfo : EIATTR_KPARAM_INFO
	.align		4
.L_387:
        /*0008*/ 	.byte	0x04, 0x17
        /*000a*/ 	.short	(.L_389 - .L_388)
.L_388:
        /*000c*/ 	.word	0x00000000
        /*0010*/ 	.short	0x0005
        /*0012*/ 	.short	0x0028
        /*0014*/ 	.byte	0x00, 0xf0, 0x05, 0x00


	//----- nvinfo : EIATTR_KPARAM_INFO
	.align		4
.L_389:
        /*0018*/ 	.byte	0x04, 0x17
        /*001a*/ 	.short	(.L_391 - .L_390)
.L_390:
        /*001c*/ 	.word	0x00000000
        /*0020*/ 	.short	0x0004
        /*0022*/ 	.short	0x0020
        /*0024*/ 	.byte	0x00, 0xf0, 0x21, 0x00


	//----- nvinfo : EIATTR_KPARAM_INFO
	.align		4
.L_391:
        /*0028*/ 	.byte	0x04, 0x17
        /*002a*/ 	.short	(.L_393 - .L_392)
.L_392:
        /*002c*/ 	.word	0x00000000
        /*0030*/ 	.short	0x0003
        /*0032*/ 	.short	0x0018
        /*0034*/ 	.byte	0x00, 0xf0, 0x05, 0x00


	//----- nvinfo : EIATTR_KPARAM_INFO
	.align		4
.L_393:
        /*0038*/ 	.byte	0x04, 0x17
        /*003a*/ 	.short	(.L_395 - .L_394)
.L_394:
        /*003c*/ 	.word	0x00000000
        /*0040*/ 	.short	0x0002
        /*0042*/ 	.short	0x0010
        /*0044*/ 	.byte	0x00, 0xf0, 0x21, 0x00


	//----- nvinfo : EIATTR_KPARAM_INFO
	.align		4
.L_395:
        /*0048*/ 	.byte	0x04, 0x17
        /*004a*/ 	.short	(.L_397 - .L_396)
.L_396:
        /*004c*/ 	.word	0x00000000
        /*0050*/ 	.short	0x0001
        /*0052*/ 	.short	0x0008
        /*0054*/ 	.byte	0x00, 0xf5, 0x21, 0x00


	//----- nvinfo : EIATTR_KPARAM_INFO
	.align		4
.L_397:
        /*0058*/ 	.byte	0x04, 0x17
        /*005a*/ 	.short	(.L_399 - .L_398)
.L_398:
        /*005c*/ 	.word	0x00000000
        /*0060*/ 	.short	0x0000
        /*0062*/ 	.short	0x0000
        /*0064*/ 	.byte	0x00, 0xf0, 0x21, 0x00


	//----- nvinfo : EIATTR_SPARSE_MMA_MASK
	.align		4
.L_399:
        /*0068*/ 	.byte	0x03, 0x50
        /*006a*/ 	.short	0x0000


	//----- nvinfo : EIATTR_MAXREG_COUNT
	.align		4
        /*006c*/ 	.byte	0x03, 0x1b
        /*006e*/ 	.short	0x0080


	//----- nvinfo : EIATTR_NUM_BARRIERS
	.align		4
        /*0070*/ 	.byte	0x02, 0x4c
        /*0072*/ 	.byte	0x01
	.zero		1


	//----- nvinfo : EIATTR_MERCURY_ISA_VERSION
	.align		4
        /*0074*/ 	.byte	0x03, 0x5f
        /*0076*/ 	.short	0x0101


	//----- nvinfo : EIATTR_COOP_GROUP_MASK_REGIDS
	.align		4
        /*0078*/ 	.byte	0x04, 0x29
        /*007a*/ 	.short	(.L_401 - .L_400)


	//   ....[0]....
.L_400:
        /*007c*/ 	.word	0xffffffff


	//   ....[1]....
        /*0080*/ 	.word	0xffffffff


	//   ....[2]....
        /*0084*/ 	.word	0xffffffff


	//   ....[3]....
        /*0088*/ 	.word	0xffffffff


	//   ....[4]....
        /*008c*/ 	.word	0xffffffff


	//   ....[5]....
        /*0090*/ 	.word	0xffffffff


	//   ....[6]....
        /*0094*/ 	.word	0xffffffff


	//   ....[7]....
        /*0098*/ 	.word	0xffffffff


	//   ....[8]....
        /*009c*/ 	.word	0xffffffff


	//   ....[9]....
        /*00a0*/ 	.word	0xffffffff


	//   ....[10]....
        /*00a4*/ 	.word	0xffffffff


	//   ....[11]....
        /*00a8*/ 	.word	0xffffffff


	//   ....[12]....
        /*00ac*/ 	.word	0xffffffff


	//   ....[13]....
        /*00b0*/ 	.word	0xffffffff


	//   ....[14]....
        /*00b4*/ 	.word	0xffffffff


	//   ....[15]....
        /*00b8*/ 	.word	0xffffffff


	//   ....[16]....
        /*00bc*/ 	.word	0xffffffff


	//   ....[17]....
        /*00c0*/ 	.word	0xffffffff


	//   ....[18]....
        /*00c4*/ 	.word	0xffffffff


	//   ....[19]....
        /*00c8*/ 	.word	0xffffffff


	//   ....[20]....
        /*00cc*/ 	.word	0xffffffff


	//   ....[21]....
        /*00d0*/ 	.word	0xffffffff


	//   ....[22]....
        /*00d4*/ 	.word	0xffffffff


	//   ....[23]....
        /*00d8*/ 	.word	0xffffffff


	//   ....[24]....
        /*00dc*/ 	.word	0xffffffff


	//   ....[25]....
        /*00e0*/ 	.word	0xffffffff


	//   ....[26]....
        /*00e4*/ 	.word	0xffffffff


	//   ....[27]....
        /*00e8*/ 	.word	0xffffffff


	//   ....[28]....
        /*00ec*/ 	.word	0xffffffff


	//   ....[29]....
        /*00f0*/ 	.word	0xffffffff


	//----- nvinfo : EIATTR_COOP_GROUP_INSTR_OFFSETS
	.align		4
.L_401:
        /*00f4*/ 	.byte	0x04, 0x28
        /*00f6*/ 	.short	(.L_403 - .L_402)


	//   ....[0]....
.L_402:
        /*00f8*/ 	.word	0x00000b10


	//   ....[1]....
        /*00fc*/ 	.word	0x00000b20


	//   ....[2]....
        /*0100*/ 	.word	0x00000b80


	//   ....[3]....
        /*0104*/ 	.word	0x00000ba0


	//   ....[4]....
        /*0108*/ 	.word	0x00000bf0


	//   ....[5]....
        /*010c*/ 	.word	0x00000c10


	//   ....[6]....
        /*0110*/ 	.word	0x00000c50


	//   ....[7]....
        /*0114*/ 	.word	0x00000c90


	//   ....[8]....
        /*0118*/ 	.word	0x00000ce0


	//   ....[9]....
        /*011c*/ 	.word	0x00000d20


	//   ....[10]....
        /*0120*/ 	.word	0x00001020


	//   ....[11]....
        /*0124*/ 	.word	0x00001030


	//   ....[12]....
        /*0128*/ 	.word	0x000010c0


	//   ....[13]....
        /*012c*/ 	.word	0x000010e0


	//   ....[14]....
        /*0130*/ 	.word	0x00001140


	//   ....[15]....
        /*0134*/ 	.word	0x00001180


	//   ....[16]....
        /*0138*/ 	.word	0x000011c0


	//   ....[17]....
        /*013c*/ 	.word	0x000011f0


	//   ....[18]....
        /*0140*/ 	.word	0x00001230


	//   ....[19]....
        /*0144*/ 	.word	0x00001290


	//   ....[20]....
        /*0148*/ 	.word	0x00002700


	//   ....[21]....
        /*014c*/ 	.word	0x00002710


	//   ....[22]....
        /*0150*/ 	.word	0x00002790


	//   ....[23]....
        /*0154*/ 	.word	0x000027a0


	//   ....[24]....
        /*0158*/ 	.word	0x00002800


	//   ....[25]....
        /*015c*/ 	.word	0x00002820


	//   ....[26]....
        /*0160*/ 	.word	0x00002860


	//   ....[27]....
        /*0164*/ 	.word	0x00002890


	//   ....[28]....
        /*0168*/ 	.word	0x000028e0


	//   ....[29]....
        /*016c*/ 	.word	0x00002930


	//----- nvinfo : EIATTR_VRC_CTA_INIT_COUNT
	.align		4
.L_403:
        /*0170*/ 	.byte	0x02, 0x4a
	.zero		1
	.zero		1


	//----- nvinfo : EIATTR_EXIT_INSTR_OFFSETS
	.align		4
        /*0174*/ 	.byte	0x04, 0x1c
        /*0176*/ 	.short	(.L_405 - .L_404)


	//   ....[0]....
.L_404:
        /*0178*/ 	.word	0x000000a0


	//   ....[1]....
        /*017c*/ 	.word	0x000000e0


	//   ....[2]....
        /*0180*/ 	.word	0x00002b90


	//   ....[3]....
        /*0184*/ 	.word	0x00002bf0


	//----- nvinfo : EIATTR_MAX_THREADS
	.align		4
.L_405:
        /*0188*/ 	.byte	0x04, 0x05
        /*018a*/ 	.short	(.L_407 - .L_406)
.L_406:
        /*018c*/ 	.word	0x00000200
        /*0190*/ 	.word	0x00000001
        /*0194*/ 	.word	0x00000001


	//----- nvinfo : EIATTR_CRS_STACK_SIZE
	.align		4
.L_407:
        /*0198*/ 	.byte	0x04, 0x1e
        /*019a*/ 	.short	(.L_409 - .L_408)
.L_408:
        /*019c*/ 	.word	0x00000000


	//----- nvinfo : EIATTR_CBANK_PARAM_SIZE
	.align		4
.L_409:
        /*01a0*/ 	.byte	0x03, 0x19
        /*01a2*/ 	.short	0x0029


	//----- nvinfo : EIATTR_PARAM_CBANK
	.align		4
        /*01a4*/ 	.byte	0x04, 0x0a
        /*01a6*/ 	.short	(.L_411 - .L_410)
	.align		4
.L_410:
        /*01a8*/ 	.word	index@(.nv.constant0._ZN3cub18CUB_300001_SM_10006detail6reduce28DeviceReduceSingleTileKernelINS2_10policy_hubIxyN4cuda3std3__44plusIxEEE10Policy1000EN6thrust24THRUST_300001_SM_1000_NS10device_ptrIiEEPxyS9_xxNS7_10__identityEEEvT0_T1_T2_T3_T4_T6_)
        /*01ac*/ 	.short	0x0380
        /*01ae*/ 	.short	0x0029


	//----- nvinfo : EIATTR_SW_WAR
	.align		4
.L_411:
        /*01b0*/ 	.byte	0x04, 0x36
        /*01b2*/ 	.short	(.L_413 - .L_412)
.L_412:
        /*01b4*/ 	.word	0x00000008
.L_413:


//--------------------- .nv.info._ZN3cub18CUB_300001_SM_10006detail6reduce28DeviceReduceSingleTileKernelINS2_10policy_hubIxjN4cuda3std3__44plusIxEEE10Policy1000EPxSC_iS9_xxNS7_10__identityEEEvT0_T1_T2_T3_T4_T6_ --------------------------
	.section	.nv.info._ZN3cub18CUB_300001_SM_10006detail6reduce28DeviceReduceSingleTileKernelINS2_10policy_hubIxjN4cuda3std3__44plusIxEEE10Policy1000EPxSC_iS9_xxNS7_10__identityEEEvT0_T1_T2_T3_T4_T6_,"",@"SHT_CUDA_INFO"
	.sectionflags	@""
	.align	4


	//----- nvinfo : EIATTR_CUDA_API_VERSION
	.align		4
        /*0000*/ 	.byte	0x04, 0x37
        /*0002*/ 	.short	(.L_415 - .L_414)
.L_414:
        /*0004*/ 	.word	0x00000082


	//----- nvinfo : EIATTR_KPARAM_INFO
	.align		4
.L_415:
        /*0008*/ 	.byte	0x04, 0x17
        /*000a*/ 	.short	(.L_417 - .L_416)
.L_416:
        /*000c*/ 	.word	0x00000000
        /*0010*/ 	.short	0x0005
        /*0012*/ 	.short	0x0020
        /*0014*/ 	.byte	0x00, 0xf0, 0x05, 0x00


	//----- nvinfo : EIATTR_KPARAM_INFO
	.align		4
.L_417:
        /*0018*/ 	.byte	0x04, 0x17
        /*001a*/ 	.short	(.L_419 - .L_418)
.L_418:
        /*001c*/ 	.word	0x00000000
        /*0020*/ 	.short	0x0004
        /*0022*/ 	.short	0x0018
        /*0024*/ 	.byte	0x00, 0xf0, 0x21, 0x00


	//----- nvinfo : EIATTR_KPARAM_INFO
	.align		4
.L_419:
        /*0028*/ 	.byte	0x04, 0x17
        /*002a*/ 	.short	(.L_421 - .L_420)
.L_420:
        /*002c*/ 	.word	0x00000000
        /*0030*/ 	.short	0x0003
        /*0032*/ 	.short	0x0014
        /*0034*/ 	.byte	0x00, 0xf0, 0x05, 0x00


	//----- nvinfo : EIATTR_KPARAM_INFO
	.align		4
.L_421:
        /*0038*/ 	.byte	0x04, 0x17
        /*003a*/ 	.short	(.L_423 - .L_422)
.L_422:
        /*003c*/ 	.word	0x00000000
        /*0040*/ 	.short	0x0002
        /*0042*/ 	.short	0x0010
        /*0044*/ 	.byte	0x00, 0xf0, 0x11, 0x00


	//----- nvinfo : EIATTR_KPARAM_INFO
	.align		4
.L_423:
        /*0048*/ 	.byte	0x04, 0x17
        /*004a*/ 	.short	(.L_425 - .L_424)
.L_424:
        /*004c*/ 	.word	0x00000000
        /*0050*/ 	.short	0x0001
        /*0052*/ 	.short	0x0008
        /*0054*/ 	.byte	0x00, 0xf5, 0x21, 0x00


	//----- nvinfo : EIATTR_KPARAM_INFO
	.align		4
.L_425:
        /*0058*/ 	.byte	0x04, 0x17
        /*005a*/ 	.short	(.L_427 - .L_426)
.L_426:
        /*005c*/ 	.word	0x00000000
        /*0060*/ 	.short	0x0000
        /*0062*/ 	.short	0x0000
        /*0064*/ 	.byte	0x00, 0xf5, 0x21, 0x00


	//----- nvinfo : EIATTR_SPARSE_MMA_MASK
	.align		4
.L_427:
        /*0068*/ 	.byte	0x03, 0x50
        /*006a*/ 	.short	0x0000


	//----- nvinfo : EIATTR_MAXREG_COUNT
	.align		4
        /*006c*/ 	.byte	0x03, 0x1b
        /*006e*/ 	.short	0x0080


	//----- nvinfo : EIATTR_NUM_BARRIERS
	.align		4
        /*0070*/ 	.byte	0x02, 0x4c
        /*0072*/ 	.byte	0x01
	.zero		1


	//----- nvinfo : EIATTR_MERCURY_ISA_VERSION
	.align		4
        /*0074*/ 	.byte	0x03, 0x5f
        /*0076*/ 	.short	0x0101


	//----- nvinfo : EIATTR_COOP_GROUP_MASK_REGIDS
	.align		4
        /*0078*/ 	.byte	0x04, 0x29
        /*007a*/ 	.short	(.L_429 - .L_428)


	//   ....[0]....
.L_428:
        /*007c*/ 	.word	0xffffffff


	//   ....[1]....
        /*0080*/ 	.word	0xffffffff


	//   ....[2]....
        /*0084*/ 	.word	0xffffffff


	//   ....[3]....
        /*0088*/ 	.word	0xffffffff


	//   ....[4]....
        /*008c*/ 	.word	0xffffffff


	//   ....[5]....
        /*0090*/ 	.word	0xffffffff


	//   ....[6]....
        /*0094*/ 	.word	0xffffffff


	//   ....[7]....
        /*0098*/ 	.word	0xffffffff


	//   ....[8]....
        /*009c*/ 	.word	0xffffffff


	//   ....[9]....
        /*00a0*/ 	.word	0xffffffff


	//   ....[10]....
        /*00a4*/ 	.word	0xffffffff


	//   ....[11]....
        /*00a8*/ 	.word	0xffffffff


	//   ....[12]....
        /*00ac*/ 	.word	0xffffffff


	//   ....[13]....
        /*00b0*/ 	.word	0xffffffff


	//   ....[14]....
        /*00b4*/ 	.word	0xffffffff


	//   ....[15]....
        /*00b8*/ 	.word	0xffffffff


	//   ....[16]....
        /*00bc*/ 	.word	0xffffffff


	//   ....[17]....
        /*00c0*/ 	.word	0xffffffff


	//   ....[18]....
        /*00c4*/ 	.word	0xffffffff


	//   ....[19]....
        /*00c8*/ 	.word	0xffffffff


	//   ....[20]....
        /*00cc*/ 	.word	0xffffffff


	//   ....[21]....
        /*00d0*/ 	.word	0xffffffff


	//   ....[22]....
        /*00d4*/ 	.word	0xffffffff


	//   ....[23]....
        /*00d8*/ 	.word	0xffffffff


	//   ....[24]....
        /*00dc*/ 	.word	0xffffffff


	//   ....[25]....
        /*00e0*/ 	.word	0xffffffff


	//   ....[26]....
        /*00e4*/ 	.word	0xffffffff


	//   ....[27]....
        /*00e8*/ 	.word	0xffffffff


	//   ....[28]....
        /*00ec*/ 	.word	0xffffffff


	//   ....[29]....
        /*00f0*/ 	.word	0xffffffff


	//----- nvinfo : EIATTR_COOP_GROUP_INSTR_OFFSETS
	.align		4
.L_429:
        /*00f4*/ 	.byte	0x04, 0x28
        /*00f6*/ 	.short	(.L_431 - .L_430)


	//   ....[0]....
.L_430:
        /*00f8*/ 	.word	0x00000970


	//   ....[1]....
        /*00fc*/ 	.word	0x00000980


	//   ....[2]....
        /*0100*/ 	.word	0x000009e0


	//   ....[3]....
        /*0104*/ 	.word	0x00000a00


	//   ....[4]....
        /*0108*/ 	.word	0x00000a50


	//   ....[5]....
        /*010c*/ 	.word	0x00000a70


	//   ....[6]....
        /*0110*/ 	.word	0x00000ab0


	//   ....[7]....
        /*0114*/ 	.word	0x00000af0


	//   ....[8]....
        /*0118*/ 	.word	0x00000b40


	//   ....[9]....
        /*011c*/ 	.word	0x00000b80


	//   ....[10]....
        /*0120*/ 	.word	0x00000e80


	//   ....[11]....
        /*0124*/ 	.word	0x00000e90


	//   ....[12]....
        /*0128*/ 	.word	0x00000f10


	//   ....[13]....
        /*012c*/ 	.word	0x00000f30


	//   ....[14]....
        /*0130*/ 	.word	0x00000f70


	//   ....[15]....
        /*0134*/ 	.word	0x00000fb0


	//   ....[16]....
        /*0138*/ 	.word	0x00001010


	//   ....[17]....
        /*013c*/ 	.word	0x00001040


	//   ....[18]....
        /*0140*/ 	.word	0x00001080


	//   ....[19]....
        /*0144*/ 	.word	0x000010c0


	//   ....[20]....
        /*0148*/ 	.word	0x000021b0


	//   ....[21]....
        /*014c*/ 	.word	0x000021c0


	//   ....[22]....
        /*0150*/ 	.word	0x00002240


	//   ....[23]....
        /*0154*/ 	.word	0x00002250


	//   ....[24]....
        /*0158*/ 	.word	0x000022b0


	//   ....[25]....
        /*015c*/ 	.word	0x000022d0


	//   ....[26]....
        /*0160*/ 	.word	0x00002310


	//   ....[27]....
        /*0164*/ 	.word	0x00002340


	//   ....[28]....
        /*0168*/ 	.word	0x00002380


	//   ....[29]....
        /*016c*/ 	.word	0x000023e0


	//----- nvinfo : EIATTR_VRC_CTA_INIT_COUNT
	.align		4
.L_431:
        /*0170*/ 	.byte	0x02, 0x4a
	.zero		1
	.zero		1


	//----- nvinfo : EIATTR_EXIT_INSTR_OFFSETS
	.align		4
        /*0174*/ 	.byte	0x04, 0x1c
        /*0176*/ 	.short	(.L_433 - .L_432)


	//   ....[0]....
.L_432:
        /*0178*/ 	.word	0x00000080


	//   ....[1]....
        /*017c*/ 	.word	0x000000c0


	//   ....[2]....
        /*0180*/ 	.word	0x00002650


	//   ....[3]....
        /*0184*/ 	.word	0x000026b0


	//----- nvinfo : EIATTR_MAX_THREADS
	.align		4
.L_433:
        /*0188*/ 	.byte	0x04, 0x05
        /*018a*/ 	.short	(.L_435 - .L_434)
.L_434:
        /*018c*/ 	.word	0x00000200
        /*0190*/ 	.word	0x00000001
        /*0194*/ 	.word	0x00000001


	//----- nvinfo : EIATTR_CRS_STACK_SIZE
	.align		4
.L_435:
        /*0198*/ 	.byte	0x04, 0x1e
        /*019a*/ 	.short	(.L_437 - .L_436)
.L_436:
        /*019c*/ 	.word	0x00000000


	//----- nvinfo : EIATTR_CBANK_PARAM_SIZE
	.align		4
.L_437:
        /*01a0*/ 	.byte	0x03, 0x19
        /*01a2*/ 	.short	0x0021


	//----- nvinfo : EIATTR_PARAM_CBANK
	.align		4
        /*01a4*/ 	.byte	0x04, 0x0a
        /*01a6*/ 	.short	(.L_439 - .L_438)
	.align		4
.L_438:
        /*01a8*/ 	.word	index@(.nv.constant0._ZN3cub18CUB_300001_SM_10006detail6reduce28DeviceReduceSingleTileKernelINS2_10policy_hubIxjN4cuda3std3__44plusIxEEE10Policy1000EPxSC_iS9_xxNS7_10__identityEEEvT0_T1_T2_T3_T4_T6_)
        /*01ac*/ 	.short	0x0380
        /*01ae*/ 	.short	0x0021


	//----- nvinfo : EIATTR_SW_WAR
	.align		4
.L_439:
        /*01b0*/ 	.byte	0x04, 0x36
        /*01b2*/ 	.short	(.L_441 - .L_440)
.L_440:
        /*01b4*/ 	.word	0x00000008
.L_441:


//--------------------- .nv.info._ZN3cub18CUB_300001_SM_10006detail6reduce18DeviceReduceKernelINS2_10policy_hubIxjN4cuda3std3__44plusIxEEE10Policy1000EN6thrust24THRUST_300001_SM_1000_NS10device_ptrIiEEjS9_xNS7_10__identityEEEvT0_PT3_T1_NS0_13GridEvenShareISK_EET2_T4_ --------------------------
	.section	.nv.info._ZN3cub18CUB_300001_SM_10006detail6reduce18DeviceReduceKernelINS2_10policy_hubIxjN4cuda3std3__44plusIxEEE10Policy1000EN6thrust24THRUST_300001_SM_1000_NS10device_ptrIiEEjS9_xNS7_10__identityEEEvT0_PT3_T1_NS0_13GridEvenShareISK_EET2_T4_,"",@"SHT_CUDA_INFO"
	.sectionflags	@""
	.align	4


	//----- nvinfo : EIATTR_CUDA_API_VERSION
	.align		4
        /*0000*/ 	.byte	0x04, 0x37
        /*0002*/ 	.short	(.L_443 - .L_442)
.L_442:
        /*0004*/ 	.word	0x00000082


	//----- nvinfo : EIATTR_KPARAM_INFO
	.align		4
.L_443:
        /*0008*/ 	.byte	0x04, 0x17
        /*000a*/ 	.short	(.L_445 - .L_444)
.L_444:
        /*000c*/ 	.word	0x00000000
        /*0010*/ 	.short	0x0005
        /*0012*/ 	.short	0x003d
        /*0014*/ 	.byte	0x00, 0xf0, 0x05, 0x00


	//----- nvinfo : EIATTR_KPARAM_INFO
	.align		4
.L_445:
        /*0018*/ 	.byte	0x04, 0x17
        /*001a*/ 	.short	(.L_447 - .L_446)
.L_446:
        /*001c*/ 	.word	0x00000000
        /*0020*/ 	.short	0x0004
        /*0022*/ 	.short	0x003c
        /*0024*/ 	.byte	0x00, 0xf0, 0x05, 0x00


	//----- nvinfo : EIATTR_KPARAM_INFO
	.align		4
.L_447:
        /*0028*/ 	.byte	0x04, 0x17
        /*002a*/ 	.short	(.L_449 - .L_448)
.L_448:
        /*002c*/ 	.word	0x00000000
        /*0030*/ 	.short	0x0003
        /*0032*/ 	.short	0x0014
        /*0034*/ 	.byte	0x00, 0xf0, 0xa1, 0x00


	//----- nvinfo : EIATTR_KPARAM_INFO
	.align		4
.L_449:
        /*0038*/ 	.byte	0x04, 0x17
        /*003a*/ 	.short	(.L_451 - .L_450)
.L_450:
        /*003c*/ 	.word	0x00000000
        /*0040*/ 	.short	0x0002
        /*0042*/ 	.short	0x0010
        /*0044*/ 	.byte	0x00, 0xf0, 0x11, 0x00


	//----- nvinfo : EIATTR_KPARAM_INFO
	.align		4
.L_451:
        /*0048*/ 	.byte	0x04, 0x17
        /*004a*/ 	.short	(.L_453 - .L_452)
.L_452:
        /*004c*/ 	.word	0x00000000
        /*0050*/ 	.short	0x0001
        /*0052*/ 	.short	0x0008
        /*0054*/ 	.byte	0x00, 0xf5, 0x21, 0x00


	//----- nvinfo : EIATTR_KPARAM_INFO
	.align		4
.L_453:
        /*0058*/ 	.byte	0x04, 0x17
        /*005a*/ 	.short	(.L_455 - .L_454)
.L_454:
        /*005c*/ 	.word	0x00000000
        /*0060*/ 	.short	0x0000
        /*0062*/ 	.short	0x0000
        /*0064*/ 	.byte	0x00, 0xf0, 0x21, 0x00


	//----- nvinfo : EIATTR_SPARSE_MMA_MASK
	.align		4
.L_455:
        /*0068*/ 	.byte	0x03, 0x50
        /*006a*/ 	.short	0x0000


	//----- nvinfo : EIATTR_MAXREG_COUNT
	.align		4
        /*006c*/ 	.byte	0x03, 0x1b
        /*006e*/ 	.short	0x0080


	//----- nvinfo : EIATTR_NUM_BARRIERS
	.align		4
        /*0070*/ 	.byte	0x02, 0x4c
        /*0072*/ 	.byte	0x01
	.zero		1


	//----- nvinfo : EIATTR_MERCURY_ISA_VERSION
	.align		4
        /*0074*/ 	.byte	0x03, 0x5f
        /*0076*/ 	.short	0x0101


	//----- nvinfo : EIATTR_COOP_GROUP_MASK_REGIDS
	.align		4
        /*0078*/ 	.byte	0x04, 0x29
        /*007a*/ 	.short	(.L_457 - .L_456)


	//   ....[0]....
.L_456:
        /*007c*/ 	.word	0xffffffff


	//   ....[1]....
        /*0080*/ 	.word	0xffffffff


	//   ....[2]....
        /*0084*/ 	.word	0xffffffff


	//   ....[3]....
        /*0088*/ 	.word	0xffffffff


	//   ....[4]....
        /*008c*/ 	.word	0xffffffff


	//   ....[5]....
        /*0090*/ 	.word	0xffffffff


	//   ....[6]....
        /*0094*/ 	.word	0xffffffff


	//   ....[7]....
        /*0098*/ 	.word	0xffffffff


	//   ....[8]....
        /*009c*/ 	.word	0xffffffff


	//   ....[9]....
        /*00a0*/ 	.word	0xffffffff


	//   ....[10]....
        /*00a4*/ 	.word	0xffffffff


	//   ....[11]....
        /*00a8*/ 	.word	0xffffffff


	//   ....[12]....
        /*00ac*/ 	.word	0xffffffff


	//   ....[13]....
        /*00b0*/ 	.word	0xffffffff


	//   ....[14]....
        /*00b4*/ 	.word	0xffffffff


	//   ....[15]....
        /*00b8*/ 	.word	0xffffffff


	//   ....[16]....
        /*00bc*/ 	.word	0xffffffff


	//   ....[17]....
        /*00c0*/ 	.word	0xffffffff


	//   ....[18]....
        /*00c4*/ 	.word	0xffffffff


	//   ....[19]....
        /*00c8*/ 	.word	0xffffffff


	//   ....[20]....
        /*00cc*/ 	.word	0xffffffff


	//   ....[21]....
        /*00d0*/ 	.word	0xffffffff


	//   ....[22]....
        /*00d4*/ 	.word	0xffffffff


	//   ....[23]....
        /*00d8*/ 	.word	0xffffffff


	//   ....[24]....
        /*00dc*/ 	.word	0xffffffff


	//   ....[25]....
        /*00e0*/ 	.word	0xffffffff


	//   ....[26]....
        /*00e4*/ 	.word	0xffffffff


	//   ....[27]....
        /*00e8*/ 	.word	0xffffffff


	//   ....[28]....
        /*00ec*/ 	.word	0xffffffff


	//   ....[29]....
        /*00f0*/ 	.word	0xffffffff


	//----- nvinfo : EIATTR_COOP_GROUP_INSTR_OFFSETS
	.align		4
.L_457:
        /*00f4*/ 	.byte	0x04, 0x28
        /*00f6*/ 	.short	(.L_459 - .L_458)


	//   ....[0]....
.L_458:
        /*00f8*/ 	.word	0x00000de0


	//   ....[1]....
        /*00fc*/ 	.word	0x00000df0


	//   ....[2]....
        /*0100*/ 	.word	0x00000e50


	//   ....[3]....
        /*0104*/ 	.word	0x00000e70


	//   ....[4]....
        /*0108*/ 	.word	0x00000ec0


	//   ....[5]....
        /*010c*/ 	.word	0x00000ee0


	//   ....[6]....
        /*0110*/ 	.word	0x00000f20


	//   ....[7]....
        /*0114*/ 	.word	0x00000f60


	//   ....[8]....
        /*0118*/ 	.word	0x00000fc0


	//   ....[9]....
        /*011c*/ 	.word	0x00001000


	//   ....[10]....
        /*0120*/ 	.word	0x000012f0


	//   ....[11]....
        /*0124*/ 	.word	0x00001300


	//   ....[12]....
        /*0128*/ 	.word	0x00001380


	//   ....[13]....
        /*012c*/ 	.word	0x000013b0


	//   ....[14]....
        /*0130*/ 	.word	0x00001400


	//   ....[15]....
        /*0134*/ 	.word	0x00001440


	//   ....[16]....
        /*0138*/ 	.word	0x00001480


	//   ....[17]....
        /*013c*/ 	.word	0x000014c0


	//   ....[18]....
        /*0140*/ 	.word	0x000014f0


	//   ....[19]....
        /*0144*/ 	.word	0x00001560


	//   ....[20]....
        /*0148*/ 	.word	0x00002c10


	//   ....[21]....
        /*014c*/ 	.word	0x00002c20


	//   ....[22]....
        /*0150*/ 	.word	0x00002ca0


	//   ....[23]....
        /*0154*/ 	.word	0x00002cb0


	//   ....[24]....
        /*0158*/ 	.word	0x00002d10


	//   ....[25]....
        /*015c*/ 	.word	0x00002d30


	//   ....[26]....
        /*0160*/ 	.word	0x00002d70


	//   ....[27]....
        /*0164*/ 	.word	0x00002da0


	//   ....[28]....
        /*0168*/ 	.word	0x00002de0


	//   ....[29]....
        /*016c*/ 	.word	0x00002e40


	//----- nvinfo : EIATTR_VRC_CTA_INIT_COUNT
	.align		4
.L_459:
        /*0170*/ 	.byte	0x02, 0x4a
	.zero		1
	.zero		1


	//----- nvinfo : EIATTR_EXIT_INSTR_OFFSETS
	.align		4
        /*0174*/ 	.byte	0x04, 0x1c
        /*0176*/ 	.short	(.L_461 - .L_460)


	//   ....[0]....
.L_460:
        /*0178*/ 	.word	0x000030b0


	//   ....[1]....
        /*017c*/ 	.word	0x000030f0


	//----- nvinfo : EIATTR_MAX_THREADS
	.align		4
.L_461:
        /*0180*/ 	.byte	0x04, 0x05
        /*0182*/ 	.short	(.L_463 - .L_462)
.L_462:
        /*0184*/ 	.word	0x00000200
        /*0188*/ 	.word	0x00000001
        /*018c*/ 	.word	0x00000001


	//----- nvinfo : EIATTR_CRS_STACK_SIZE
	.align		4
.L_463:
        /*0190*/ 	.byte	0x04, 0x1e
        /*0192*/ 	.short	(.L_465 - .L_464)
.L_464:
        /*0194*/ 	.word	0x00000000


	//----- nvinfo : EIATTR_CBANK_PARAM_SIZE
	.align		4
.L_465:
        /*0198*/ 	.byte	0x03, 0x19
        /*019a*/ 	.short	0x003e


	//----- nvinfo : EIATTR_PARAM_CBANK
	.align		4
        /*019c*/ 	.byte	0x04, 0x0a
        /*019e*/ 	.short	(.L_467 - .L_466)
	.align		4
.L_466:
        /*01a0*/ 	.word	index@(.nv.constant0._ZN3cub18CUB_300001_SM_10006detail6reduce18DeviceReduceKernelINS2_10policy_hubIxjN4cuda3std3__44plusIxEEE10Policy1000EN6thrust24THRUST_300001_SM_1000_NS10device_ptrIiEEjS9_xNS7_10__identityEEEvT0_PT3_T1_NS0_13GridEvenShareISK_EET2_T4_)
        /*01a4*/ 	.short	0x0380
        /*01a6*/ 	.short	0x003e


	//----- nvinfo : EIATTR_SW_WAR
	.align		4
.L_467:
        /*01a8*/ 	.byte	0x04, 0x36
        /*01aa*/ 	.short	(.L_469 - .L_468)
.L_468:
        /*01ac*/ 	.word	0x00000008
.L_469:


//--------------------- .nv.info._ZN3cub18CUB_300001_SM_10006detail6reduce28DeviceReduceSingleTileKernelINS2_10policy_hubIxjN4cuda3std3__44plusIxEEE10Policy1000EN6thrust24THRUST_300001_SM_1000_NS10device_ptrIiEEPxjS9_xxNS7_10__identityEEEvT0_T1_T2_T3_T4_T6_ --------------------------
	.section	.nv.info._ZN3cub18CUB_300001_SM_10006detail6reduce28DeviceReduceSingleTileKernelINS2_10policy_hubIxjN4cuda3std3__44plusIxEEE10Policy1000EN6thrust24THRUST_300001_SM_1000_NS10device_ptrIiEEPxjS9_xxNS7_10__identityEEEvT0_T1_T2_T3_T4_T6_,"",@"SHT_CUDA_INFO"
	.sectionflags	@""
	.align	4


	//----- nvinfo : EIATTR_CUDA_API_VERSION
	.align		4
        /*0000*/ 	.byte	0x04, 0x37
        /*0002*/ 	.short	(.L_471 - .L_470)
.L_470:
        /*0004*/ 	.word	0x00000082


	//----- nvinfo : EIATTR_KPARAM_INFO
	.align		4
.L_471:
        /*0008*/ 	.byte	0x04, 0x17
        /*000a*/ 	.short	(.L_473 - .L_472)
.L_472:
        /*000c*/ 	.word	0x00000000
        /*0010*/ 	.short	0x0005
        /*0012*/ 	.short	0x0020
        /*0014*/ 	.byte	0x00, 0xf0, 0x05, 0x00


	//----- nvinfo : EIATTR_KPARAM_INFO
	.align		4
.L_473:
        /*0018*/ 	.byte	0x04, 0x17
        /*001a*/ 	.short	(.L_475 - .L_474)
.L_474:
        /*001c*/ 	.word	0x00000000
        /*0020*/ 	.short	0x0004
        /*0022*/ 	.short	0x0018
        /*0024*/ 	.byte	0x00, 0xf0, 0x21, 0x00


	//----- nvinfo : EIATTR_KPARAM_INFO
	.align		4
.L_475:
        /*0028*/ 	.byte	0x04, 0x17
        /*002a*/ 	.short	(.L_477 - .L_476)
.L_476:
        /*002c*/ 	.word	0x00000000
        /*0030*/ 	.short	0x0003
        /*0032*/ 	.short	0x0014
        /*0034*/ 	.byte	0x00, 0xf0, 0x05, 0x00


	//----- nvinfo : EIATTR_KPARAM_INFO
	.align		4
.L_477:
        /*0038*/ 	.byte	0x04, 0x17
        /*003a*/ 	.short	(.L_479 - .L_478)
.L_478:
        /*003c*/ 	.word	0x00000000
        /*0040*/ 	.short	0x0002
        /*0042*/ 	.short	0x0010
        /*0044*/ 	.byte	0x00, 0xf0, 0x11, 0x00


	//----- nvinfo : EIATTR_KPARAM_INFO
	.align		4
.L_479:
        /*0048*/ 	.byte	0x04, 0x17
        /*004a*/ 	.short	(.L_481 - .L_480)
.L_480:
        /*004c*/ 	.word	0x00000000
        /*0050*/ 	.short	0x0001
        /*0052*/ 	.short	0x0008
        /*0054*/ 	.byte	0x00, 0xf5, 0x21, 0x00


	//----- nvinfo : EIATTR_KPARAM_INFO
	.align		4
.L_481:
        /*0058*/ 	.byte	0x04, 0x17
        /*005a*/ 	.short	(.L_483 - .L_482)
.L_482:
        /*005c*/ 	.word	0x00000000
        /*0060*/ 	.short	0x0000
        /*0062*/ 	.short	0x0000
        /*0064*/ 	.byte	0x00, 0xf0, 0x21, 0x00


	//----- nvinfo : EIATTR_SPARSE_MMA_MASK
	.align		4
.L_483:
        /*0068*/ 	.byte	0x03, 0x50
        /*006a*/ 	.short	0x0000


	//----- nvinfo : EIATTR_MAXREG_COUNT
	.align		4
        /*006c*/ 	.byte	0x03, 0x1b
        /*006e*/ 	.short	0x0080


	//----- nvinfo : EIATTR_NUM_BARRIERS
	.align		4
        /*0070*/ 	.byte	0x02, 0x4c
        /*0072*/ 	.byte	0x01
	.zero		1


	//----- nvinfo : EIATTR_MERCURY_ISA_VERSION
	.align		4
        /*0074*/ 	.byte	0x03, 0x5f
        /*0076*/ 	.short	0x0101


	//----- nvinfo : EIATTR_COOP_GROUP_MASK_REGIDS
	.align		4
        /*0078*/ 	.byte	0x04, 0x29
        /*007a*/ 	.short	(.L_485 - .L_484)


	//   ....[0]....
.L_484:
        /*007c*/ 	.word	0xffffffff


	//   ....[1]....
        /*0080*/ 	.word	0xffffffff


	//   ....[2]....
        /*0084*/ 	.word	0xffffffff


	//   ....[3]....
        /*0088*/ 	.word	0xffffffff


	//   ....[4]....
        /*008c*/ 	.word	0xffffffff


	//   ....[5]....
        /*0090*/ 	.word	0xffffffff


	//   ....[6]....
        /*0094*/ 	.word	0xffffffff


	//   ....[7]....
        /*0098*/ 	.word	0xffffffff


	//   ....[8]....
        /*009c*/ 	.word	0xffffffff


	//   ....[9]....
        /*00a0*/ 	.word	0xffffffff


	//   ....[10]....
        /*00a4*/ 	.word	0xffffffff


	//   ....[11]....
        /*00a8*/ 	.word	0xffffffff


	//   ....[12]....
        /*00ac*/ 	.word	0xffffffff


	//   ....[13]....
        /*00b0*/ 	.word	0xffffffff


	//   ....[14]....
        /*00b4*/ 	.word	0xffffffff


	//   ....[15]....
        /*00b8*/ 	.word	0xffffffff


	//   ....[16]....
        /*00bc*/ 	.word	0xffffffff


	//   ....[17]....
        /*00c0*/ 	.word	0xffffffff


	//   ....[18]....
        /*00c4*/ 	.word	0xffffffff


	//   ....[19]....
        /*00c8*/ 	.word	0xffffffff


	//   ....[20]....
        /*00cc*/ 	.word	0xffffffff


	//   ....[21]....
        /*00d0*/ 	.word	0xffffffff


	//   ....[22]....
        /*00d4*/ 	.word	0xffffffff


	//   ....[23]....
        /*00d8*/ 	.word	0xffffffff


	//   ....[24]....
        /*00dc*/ 	.word	0xffffffff


	//   ....[25]....
        /*00e0*/ 	.word	0xffffffff


	//   ....[26]....
        /*00e4*/ 	.word	0xffffffff


	//   ....[27]....
        /*00e8*/ 	.word	0xffffffff


	//   ....[28]....
        /*00ec*/ 	.word	0xffffffff


	//   ....[29]....
        /*00f0*/ 	.word	0xffffffff


	//----- nvinfo : EIATTR_COOP_GROUP_INSTR_OFFSETS
	.align		4
.L_485:
        /*00f4*/ 	.byte	0x04, 0x28
        /*00f6*/ 	.short	(.L_487 - .L_486)


	//   ....[0]....
.L_486:
        /*00f8*/ 	.word	0x00000af0


	//   ....[1]....
        /*00fc*/ 	.word	0x00000b00


	//   ....[2]....
        /*0100*/ 	.word	0x00000b60


	//   ....[3]....
        /*0104*/ 	.word	0x00000b80


	//   ....[4]....
        /*0108*/ 	.word	0x00000bd0


	//   ....[5]....
        /*010c*/ 	.word	0x00000bf0


	//   ....[6]....
        /*0110*/ 	.word	0x00000c30


	//   ....[7]....
        /*0114*/ 	.word	0x00000c70


	//   ....[8]....
        /*0118*/ 	.word	0x00000cc0


	//   ....[9]....
        /*011c*/ 	.word	0x00000d00


	//   ....[10]....
        /*0120*/ 	.word	0x00001000


	//   ....[11]....
        /*0124*/ 	.word	0x00001010


	//   ....[12]....
        /*0128*/ 	.word	0x00001090


	//   ....[13]....
        /*012c*/ 	.word	0x000010b0


	//   ....[14]....
        /*0130*/ 	.word	0x00001100


	//   ....[15]....
        /*0134*/ 	.word	0x00001150


	//   ....[16]....
        /*0138*/ 	.word	0x00001190


	//   ....[17]....
        /*013c*/ 	.word	0x000011c0


	//   ....[18]....
        /*0140*/ 	.word	0x00001200


	//   ....[19]....
        /*0144*/ 	.word	0x00001240


	//   ....[20]....
        /*0148*/ 	.word	0x000027b0


	//   ....[21]....
        /*014c*/ 	.word	0x000027c0


	//   ....[22]....
        /*0150*/ 	.word	0x00002840


	//   ....[23]....
        /*0154*/ 	.word	0x00002850


	//   ....[24]....
        /*0158*/ 	.word	0x000028b0


	//   ....[25]....
        /*015c*/ 	.word	0x000028d0


	//   ....[26]....
        /*0160*/ 	.word	0x00002910


	//   ....[27]....
        /*0164*/ 	.word	0x00002940


	//   ....[28]....
        /*0168*/ 	.word	0x00002990


	//   ....[29]....
        /*016c*/ 	.word	0x000029e0


	//----- nvinfo : EIATTR_VRC_CTA_INIT_COUNT
	.align		4
.L_487:
        /*0170*/ 	.byte	0x02, 0x4a
	.zero		1
	.zero		1


	//----- nvinfo : EIATTR_EXIT_INSTR_OFFSETS
	.align		4
        /*0174*/ 	.byte	0x04, 0x1c
        /*0176*/ 	.short	(.L_489 - .L_488)


	//   ....[0]....
.L_488:
        /*0178*/ 	.word	0x00000080


	//   ....[1]....
        /*017c*/ 	.word	0x000000c0


	//   ....[2]....
        /*0180*/ 	.word	0x00002c50


	//   ....[3]....
        /*0184*/ 	.word	0x00002cb0


	//----- nvinfo : EIATTR_MAX_THREADS
	.align		4
.L_489:
        /*0188*/ 	.byte	0x04, 0x05
        /*018a*/ 	.short	(.L_491 - .L_490)
.L_490:
        /*018c*/ 	.word	0x00000200
        /*0190*/ 	.word	0x00000001
        /*0194*/ 	.word	0x00000001


	//----- nvinfo : EIATTR_CRS_STACK_SIZE
	.align		4
.L_491:
        /*0198*/ 	.byte	0x04, 0x1e
        /*019a*/ 	.short	(.L_493 - .L_492)
.L_492:
        /*019c*/ 	.word	0x00000000


	//----- nvinfo : EIATTR_CBANK_PARAM_SIZE
	.align		4
.L_493:
        /*01a0*/ 	.byte	0x03, 0x19
        /*01a2*/ 	.short	0x0021


	//----- nvinfo : EIATTR_PARAM_CBANK
	.align		4
        /*01a4*/ 	.byte	0x04, 0x0a
        /*01a6*/ 	.short	(.L_495 - .L_494)
	.align		4
.L_494:
        /*01a8*/ 	.word	index@(.nv.constant0._ZN3cub18CUB_300001_SM_10006detail6reduce28DeviceReduceSingleTileKernelINS2_10policy_hubIxjN4cuda3std3__44plusIxEEE10Policy1000EN6thrust24THRUST_300001_SM_1000_NS10device_ptrIiEEPxjS9_xxNS7_10__identityEEEvT0_T1_T2_T3_T4_T6_)
        /*01ac*/ 	.short	0x0380
        /*01ae*/ 	.short	0x0021


	//----- nvinfo : EIATTR_SW_WAR
	.align		4
.L_495:
        /*01b0*/ 	.byte	0x04, 0x36
        /*01b2*/ 	.short	(.L_497 - .L_496)
.L_496:
        /*01b4*/ 	.word	0x00000008
.L_497:


//--------------------- .nv.info._ZN3cub18CUB_300001_SM_10006detail11EmptyKernelIvEEvv --------------------------
	.section	.nv.info._ZN3cub18CUB_300001_SM_10006detail11EmptyKernelIvEEvv,"",@"SHT_CUDA_INFO"
	.sectionflags	@""
	.align	4


	//----- nvinfo : EIATTR_CUDA_API_VERSION
	.align		4
        /*0000*/ 	.byte	0x04, 0x37
        /*0002*/ 	.short	(.L_499 - .L_498)
.L_498:
        /*0004*/ 	.word	0x00000082


	//----- nvinfo : EIATTR_SPARSE_MMA_MASK
	.align		4
.L_499:
        /*0008*/ 	.byte	0x03, 0x50
        /*000a*/ 	.short	0x0000


	//----- nvinfo : EIATTR_MAXREG_COUNT
	.align		4
        /*000c*/ 	.byte	0x03, 0x1b
        /*000e*/ 	.short	0x00ff


	//----- nvinfo : EIATTR_MERCURY_ISA_VERSION
	.align		4
        /*0010*/ 	.byte	0x03, 0x5f
        /*0012*/ 	.short	0x0101


	//----- nvinfo : EIATTR_VRC_CTA_INIT_COUNT
	.align		4
        /*0014*/ 	.byte	0x02, 0x4a
	.zero		1
	.zero		1


	//----- nvinfo : EIATTR_EXIT_INSTR_OFFSETS
	.align		4
        /*0018*/ 	.byte	0x04, 0x1c
        /*001a*/ 	.short	(.L_501 - .L_500)


	//   ....[0]....
.L_500:
        /*001c*/ 	.word	0x00000010


	//----- nvinfo : EIATTR_SW_WAR
	.align		4
.L_501:
        /*0020*/ 	.byte	0x04, 0x36
        /*0022*/ 	.short	(.L_503 - .L_502)
.L_502:
        /*0024*/ 	.word	0x00000008
.L_503:


//--------------------- .nv.info._Z20update_vector_kernelPaiiiPKiji --------------------------
	.section	.nv.info._Z20update_vector_kernelPaiiiPKiji,"",@"SHT_CUDA_INFO"
	.sectionflags	@""
	.align	4


	//----- nvinfo : EIATTR_CUDA_API_VERSION
	.align		4
        /*0000*/ 	.byte	0x04, 0x37
        /*0002*/ 	.short	(.L_505 - .L_504)
.L_504:
        /*0004*/ 	.word	0x00000082


	//----- nvinfo : EIATTR_KPARAM_INFO
	.align		4
.L_505:
        /*0008*/ 	.byte	0x04, 0x17
        /*000a*/ 	.short	(.L_507 - .L_506)
.L_506:
        /*000c*/ 	.word	0x00000000
        /*0010*/ 	.short	0x0006
        /*0012*/ 	.short	0x0024
        /*0014*/ 	.byte	0x00, 0xf0, 0x11, 0x00


	//----- nvinfo : EIATTR_KPARAM_INFO
	.align		4
.L_507:
        /*0018*/ 	.byte	0x04, 0x17
        /*001a*/ 	.short	(.L_509 - .L_508)
.L_508:
        /*001c*/ 	.word	0x00000000
        /*0020*/ 	.short	0x0005
        /*0022*/ 	.short	0x0020
        /*0024*/ 	.byte	0x00, 0xf0, 0x11, 0x00


	//----- nvinfo : EIATTR_KPARAM_INFO
	.align		4
.L_509:
        /*0028*/ 	.byte	0x04, 0x17
        /*002a*/ 	.short	(.L_511 - .L_510)
.L_510:
        /*002c*/ 	.word	0x00000000
        /*0030*/ 	.short	0x0004
        /*0032*/ 	.short	0x0018
        /*0034*/ 	.byte	0x00, 0xf5, 0x21, 0x00


	//----- nvinfo : EIATTR_KPARAM_INFO
	.align		4
.L_511:
        /*0038*/ 	.byte	0x04, 0x17
        /*003a*/ 	.short	(.L_513 - .L_512)
.L_512:
        /*003c*/ 	.word	0x00000000
        /*0040*/ 	.short	0x0003
        /*0042*/ 	.short	0x0010
        /*0044*/ 	.byte	0x00, 0xf0, 0x11, 0x00


	//----- nvinfo : EIATTR_KPARAM_INFO
	.align		4
.L_513:
        /*0048*/ 	.byte	0x04, 0x17
        /*004a*/ 	.short	(.L_515 - .L_514)
.L_514:
        /*004c*/ 	.word	0x00000000
        /*0050*/ 	.short	0x0002
        /*0052*/ 	.short	0x000c
        /*0054*/ 	.byte	0x00, 0xf0, 0x11, 0x00


	//----- nvinfo : EIATTR_KPARAM_INFO
	.align		4
.L_515:
        /*0058*/ 	.byte	0x04, 0x17
        /*005a*/ 	.short	(.L_517 - .L_516)
.L_516:
        /*005c*/ 	.word	0x00000000
        /*0060*/ 	.short	0x0001
        /*0062*/ 	.short	0x0008
        /*0064*/ 	.byte	0x00, 0xf0, 0x11, 0x00


	//----- nvinfo : EIATTR_KPARAM_INFO
	.align		4
.L_517:
        /*0068*/ 	.byte	0x04, 0x17
        /*006a*/ 	.short	(.L_519 - .L_518)
.L_518:
        /*006c*/ 	.word	0x00000000
        /*0070*/ 	.short	0x0000
        /*0072*/ 	.short	0x0000
        /*0074*/ 	.byte	0x00, 0xf5, 0x21, 0x00


	//----- nvinfo : EIATTR_SPARSE_MMA_MASK
	.align		4
.L_519:
        /*0078*/ 	.byte	0x03, 0x50
        /*007a*/ 	.short	0x0000


	//----- nvinfo : EIATTR_MAXREG_COUNT
	.align		4
        /*007c*/ 	.byte	0x03, 0x1b
        /*007e*/ 	.short	0x00ff


	//----- nvinfo : EIATTR_MERCURY_ISA_VERSION
	.align		4
        /*0080*/ 	.byte	0x03, 0x5f
        /*0082*/ 	.short	0x0101


	//----- nvinfo : EIATTR_INT_WARP_WIDE_INSTR_OFFSETS
	.align		4
        /*0084*/ 	.byte	0x04, 0x31
        /*0086*/ 	.short	(.L_521 - .L_520)


	//   ....[0]....
.L_520:
        /*0088*/ 	.word	0x00000740


	//   ....[1]....
        /*008c*/ 	.word	0x00000840


	//----- nvinfo : EIATTR_VRC_CTA_INIT_COUNT
	.align		4
.L_521:
        /*0090*/ 	.byte	0x02, 0x4a
	.zero		1
	.zero		1


	//----- nvinfo : EIATTR_EXIT_INSTR_OFFSETS
	.align		4
        /*0094*/ 	.byte	0x04, 0x1c
        /*0096*/ 	.short	(.L_523 - .L_522)


	//   ....[0]....
.L_522:
        /*0098*/ 	.word	0x00000070


	//   ....[1]....
        /*009c*/ 	.word	0x00000900


	//----- nvinfo : EIATTR_CRS_STACK_SIZE
	.align		4
.L_523:
        /*00a0*/ 	.byte	0x04, 0x1e
        /*00a2*/ 	.short	(.L_525 - .L_524)
.L_524:
        /*00a4*/ 	.word	0x00000000


	//----- nvinfo : EIATTR_CBANK_PARAM_SIZE
	.align		4
.L_525:
        /*00a8*/ 	.byte	0x03, 0x19
        /*00aa*/ 	.short	0x0028


	//----- nvinfo : EIATTR_PARAM_CBANK
	.align		4
        /*00ac*/ 	.byte	0x04, 0x0a
        /*00ae*/ 	.short	(.L_527 - .L_526)
	.align		4
.L_526:
        /*00b0*/ 	.word	index@(.nv.constant0._Z20update_vector_kernelPaiiiPKiji)
        /*00b4*/ 	.short	0x0380
        /*00b6*/ 	.short	0x0028


	//----- nvinfo : EIATTR_SW_WAR
	.align		4
.L_527:
        /*00b8*/ 	.byte	0x04, 0x36
        /*00ba*/ 	.short	(.L_529 - .L_528)
.L_528:
        /*00bc*/ 	.word	0x00000008
.L_529:


//--------------------- .nv.info._Z20update_matrix_kernelPaiiiiiPKiji --------------------------
	.section	.nv.info._Z20update_matrix_kernelPaiiiiiPKiji,"",@"SHT_CUDA_INFO"
	.sectionflags	@""
	.align	4


	//----- nvinfo : EIATTR_CUDA_API_VERSION
	.align		4
        /*0000*/ 	.byte	0x04, 0x37
        /*0002*/ 	.short	(.L_531 - .L_530)
.L_530:
        /*0004*/ 	.word	0x00000082


	//----- nvinfo : EIATTR_KPARAM_INFO
	.align		4
.L_531:
        /*0008*/ 	.byte	0x04, 0x17
        /*000a*/ 	.short	(.L_533 - .L_532)
.L_532:
        /*000c*/ 	.word	0x00000000
        /*0010*/ 	.short	0x0008
        /*0012*/ 	.short	0x002c
        /*0014*/ 	.byte	0x00, 0xf0, 0x11, 0x00


	//----- nvinfo : EIATTR_KPARAM_INFO
	.align		4
.L_533:
        /*0018*/ 	.byte	0x04, 0x17
        /*001a*/ 	.short	(.L_535 - .L_534)
.L_534:
        /*001c*/ 	.word	0x00000000
        /*0020*/ 	.short	0x0007
        /*0022*/ 	.short	0x0028
        /*0024*/ 	.byte	0x00, 0xf0, 0x11, 0x00


	//----- nvinfo : EIATTR_KPARAM_INFO
	.align		4
.L_535:
        /*0028*/ 	.byte	0x04, 0x17
        /*002a*/ 	.short	(.L_537 - .L_536)
.L_536:
        /*002c*/ 	.word	0x00000000
        /*0030*/ 	.short	0x0006
        /*0032*/ 	.short	0x0020
        /*0034*/ 	.byte	0x00, 0xf5, 0x21, 0x00


	//----- nvinfo : EIATTR_KPARAM_INFO
	.align		4
.L_537:
        /*0038*/ 	.byte	0x04, 0x17
        /*003a*/ 	.short	(.L_539 - .L_538)
.L_538:
        /*003c*/ 	.word	0x00000000
        /*0040*/ 	.short	0x0005
        /*0042*/ 	.short	0x0018
        /*0044*/ 	.byte	0x00, 0xf0, 0x11, 0x00


	//----- nvinfo : EIATTR_KPARAM_INFO
	.align		4
.L_539:
        /*0048*/ 	.byte	0x04, 0x17
        /*004a*/ 	.short	(.L_541 - .L_540)
.L_540:
        /*004c*/ 	.word	0x00000000
        /*0050*/ 	.short	0x0004
        /*0052*/ 	.short	0x0014
        /*0054*/ 	.byte	0x00, 0xf0, 0x11, 0x00


	//----- nvinfo : EIATTR_KPARAM_INFO
	.align		4
.L_541:
        /*0058*/ 	.byte	0x04, 0x17
        /*005a*/ 	.short	(.L_543 - .L_542)
.L_542:
        /*005c*/ 	.word	0x00000000
        /*0060*/ 	.short	0x0003
        /*0062*/ 	.short	0x0010
        /*0064*/ 	.byte	0x00, 0xf0, 0x11, 0x00


	//----- nvinfo : EIATTR_KPARAM_INFO
	.align		4
.L_543:
        /*0068*/ 	.byte	0x04, 0x17
        /*006a*/ 	.short	(.L_545 - .L_544)
.L_544:
        /*006c*/ 	.word	0x00000000
        /*0070*/ 	.short	0x0002
        /*0072*/ 	.short	0x000c
        /*0074*/ 	.byte	0x00, 0xf0, 0x11, 0x00


	//----- nvinfo : EIATTR_KPARAM_INFO
	.align		4
.L_545:
        /*0078*/ 	.byte	0x04, 0x17
        /*007a*/ 	.short	(.L_547 - .L_546)
.L_546:
        /*007c*/ 	.word	0x00000000
        /*0080*/ 	.short	0x0001
        /*0082*/ 	.short	0x0008
        /*0084*/ 	.byte	0x00, 0xf0, 0x11, 0x00


	//----- nvinfo : EIATTR_KPARAM_INFO
	.align		4
.L_547:
        /*0088*/ 	.byte	0x04, 0x17
        /*008a*/ 	.short	(.L_549 - .L_548)
.L_548:
        /*008c*/ 	.word	0x00000000
        /*0090*/ 	.short	0x0000
        /*0092*/ 	.short	0x0000
        /*0094*/ 	.byte	0x00, 0xf5, 0x21, 0x00


	//----- nvinfo : EIATTR_SPARSE_MMA_MASK
	.align		4
.L_549:
        /*0098*/ 	.byte	0x03, 0x50
        /*009a*/ 	.short	0x0000


	//----- nvinfo : EIATTR_MAXREG_COUNT
	.align		4
        /*009c*/ 	.byte	0x03, 0x1b
        /*009e*/ 	.short	0x00ff


	//----- nvinfo : EIATTR_MERCURY_ISA_VERSION
	.align		4
        /*00a0*/ 	.byte	0x03, 0x5f
        /*00a2*/ 	.short	0x0101


	//----- nvinfo : EIATTR_INT_WARP_WIDE_INSTR_OFFSETS
	.align		4
        /*00a4*/ 	.byte	0x04, 0x31
        /*00a6*/ 	.short	(.L_551 - .L_550)


	//   ....[0]....
.L_550:
        /*00a8*/ 	.word	0x00000eb0


	//   ....[1]....
        /*00ac*/ 	.word	0x00000fb0


	//----- nvinfo : EIATTR_VRC_CTA_INIT_COUNT
	.align		4
.L_551:
        /*00b0*/ 	.byte	0x02, 0x4a
	.zero		1
	.zero		1


	//----- nvinfo : EIATTR_EXIT_INSTR_OFFSETS
	.align		4
        /*00b4*/ 	.byte	0x04, 0x1c
        /*00b6*/ 	.short	(.L_553 - .L_552)


	//   ....[0]....
.L_552:
        /*00b8*/ 	.word	0x00000080


	//   ....[1]....
        /*00bc*/ 	.word	0x00001070


	//----- nvinfo : EIATTR_CRS_STACK_SIZE
	.align		4
.L_553:
        /*00c0*/ 	.byte	0x04, 0x1e
        /*00c2*/ 	.short	(.L_555 - .L_554)
.L_554:
        /*00c4*/ 	.word	0x00000000


	//----- nvinfo : EIATTR_CBANK_PARAM_SIZE
	.align		4
.L_555:
        /*00c8*/ 	.byte	0x03, 0x19
        /*00ca*/ 	.short	0x0030


	//----- nvinfo : EIATTR_PARAM_CBANK
	.align		4
        /*00cc*/ 	.byte	0x04, 0x0a
        /*00ce*/ 	.short	(.L_557 - .L_556)
	.align		4
.L_556:
        /*00d0*/ 	.word	index@(.nv.constant0._Z20update_matrix_kernelPaiiiiiPKiji)
        /*00d4*/ 	.short	0x0380
        /*00d6*/ 	.short	0x0030


	//----- nvinfo : EIATTR_SW_WAR
	.align		4
.L_557:
        /*00d8*/ 	.byte	0x04, 0x36
        /*00da*/ 	.short	(.L_559 - .L_558)
.L_558:
        /*00dc*/ 	.word	0x00000008
.L_559:


//--------------------- .nv.info._Z22compute_fitness_kernelPKiPii --------------------------
	.section	.nv.info._Z22compute_fitness_kernelPKiPii,"",@"SHT_CUDA_INFO"
	.sectionflags	@""
	.align	4


	//----- nvinfo : EIATTR_CUDA_API_VERSION
	.align		4
        /*0000*/ 	.byte	0x04, 0x37
        /*0002*/ 	.short	(.L_561 - .L_560)
.L_560:
        /*0004*/ 	.word	0x00000082


	//----- nvinfo : EIATTR_KPARAM_INFO
	.align		4
.L_561:
        /*0008*/ 	.byte	0x04, 0x17
        /*000a*/ 	.short	(.L_563 - .L_562)
.L_562:
        /*000c*/ 	.word	0x00000000
        /*0010*/ 	.short	0x0002
        /*0012*/ 	.short	0x0010
        /*0014*/ 	.byte	0x00, 0xf0, 0x11, 0x00


	//----- nvinfo : EIATTR_KPARAM_INFO
	.align		4
.L_563:
        /*0018*/ 	.byte	0x04, 0x17
        /*001a*/ 	.short	(.L_565 - .L_564)
.L_564:
        /*001c*/ 	.word	0x00000000
        /*0020*/ 	.short	0x0001
        /*0022*/ 	.short	0x0008
        /*0024*/ 	.byte	0x00, 0xf5, 0x21, 0x00


	//----- nvinfo : EIATTR_KPARAM_INFO
	.align		4
.L_565:
        /*0028*/ 	.byte	0x04, 0x17
        /*002a*/ 	.short	(.L_567 - .L_566)
.L_566:
        /*002c*/ 	.word	0x00000000
        /*0030*/ 	.short	0x0000
        /*0032*/ 	.short	0x0000
        /*0034*/ 	.byte	0x00, 0xf5, 0x21, 0x00


	//----- nvinfo : EIATTR_SPARSE_MMA_MASK
	.align		4
.L_567:
        /*0038*/ 	.byte	0x03, 0x50
        /*003a*/ 	.short	0x0000


	//----- nvinfo : EIATTR_MAXREG_COUNT
	.align		4
        /*003c*/ 	.byte	0x03, 0x1b
        /*003e*/ 	.short	0x00ff


	//----- nvinfo : EIATTR_MERCURY_ISA_VERSION
	.align		4
        /*0040*/ 	.byte	0x03, 0x5f
        /*0042*/ 	.short	0x0101


	//----- nvinfo : EIATTR_VRC_CTA_INIT_COUNT
	.align		4
        /*0044*/ 	.byte	0x02, 0x4a
	.zero		1
	.zero		1


	//----- nvinfo : EIATTR_EXIT_INSTR_OFFSETS
	.align		4
        /*0048*/ 	.byte	0x04, 0x1c
        /*004a*/ 	.short	(.L_569 - .L_568)


	//   ....[0]....
.L_568:
        /*004c*/ 	.word	0x00000070


	//   ....[1]....
        /*0050*/ 	.word	0x00000150


	//----- nvinfo : EIATTR_CBANK_PARAM_SIZE
	.align		4
.L_569:
        /*0054*/ 	.byte	0x03, 0x19
        /*0056*/ 	.short	0x0014


	//----- nvinfo : EIATTR_PARAM_CBANK
	.align		4
        /*0058*/ 	.byte	0x04, 0x0a
        /*005a*/ 	.short	(.L_571 - .L_570)
	.align		4
.L_570:
        /*005c*/ 	.word	index@(.nv.constant0._Z22compute_fitness_kernelPKiPii)
        /*0060*/ 	.short	0x0380
        /*0062*/ 	.short	0x0014


	//----- nvinfo : EIATTR_SW_WAR
	.align		4
.L_571:
        /*0064*/ 	.byte	0x04, 0x36
        /*0066*/ 	.short	(.L_573 - .L_572)
.L_572:
        /*0068*/ 	.word	0x00000008
.L_573:


//--------------------- .nv.info._Z21train_sequence_kernelPKhliPK8EggModelPaS4_PiS5_j --------------------------
	.section	.nv.info._Z21train_sequence_kernelPKhliPK8EggModelPaS4_PiS5_j,"",@"SHT_CUDA_INFO"
	.sectionflags	@""
	.align	4


	//----- nvinfo : EIATTR_CUDA_API_VERSION
	.align		4
        /*0000*/ 	.byte	0x04, 0x37
        /*0002*/ 	.short	(.L_575 - .L_574)
.L_574:
        /*0004*/ 	.word	0x00000082


	//----- nvinfo : EIATTR_KPARAM_INFO
	.align		4
.L_575:
        /*0008*/ 	.byte	0x04, 0x17
        /*000a*/ 	.short	(.L_577 - .L_576)
.L_576:
        /*000c*/ 	.word	0x00000000
        /*0010*/ 	.short	0x0008
        /*0012*/ 	.short	0x0040
        /*0014*/ 	.byte	0x00, 0xf0, 0x11, 0x00


	//----- nvinfo : EIATTR_KPARAM_INFO
	.align		4
.L_577:
        /*0018*/ 	.byte	0x04, 0x17
        /*001a*/ 	.short	(.L_579 - .L_578)
.L_578:
        /*001c*/ 	.word	0x00000000
        /*0020*/ 	.short	0x0007
        /*0022*/ 	.short	0x0038
        /*0024*/ 	.byte	0x00, 0xf5, 0x21, 0x00


	//----- nvinfo : EIATTR_KPARAM_INFO
	.align		4
.L_579:
        /*0028*/ 	.byte	0x04, 0x17
        /*002a*/ 	.short	(.L_581 - .L_580)
.L_580:
        /*002c*/ 	.word	0x00000000
        /*0030*/ 	.short	0x0006
        /*0032*/ 	.short	0x0030
        /*0034*/ 	.byte	0x00, 0xf5, 0x21, 0x00


	//----- nvinfo : EIATTR_KPARAM_INFO
	.align		4
.L_581:
        /*0038*/ 	.byte	0x04, 0x17
        /*003a*/ 	.short	(.L_583 - .L_582)
.L_582:
        /*003c*/ 	.word	0x00000000
        /*0040*/ 	.short	0x0005
        /*0042*/ 	.short	0x0028
        /*0044*/ 	.byte	0x00, 0xf5, 0x21, 0x00


	//----- nvinfo : EIATTR_KPARAM_INFO
	.align		4
.L_583:
        /*0048*/ 	.byte	0x04, 0x17
        /*004a*/ 	.short	(.L_585 - .L_584)
.L_584:
        /*004c*/ 	.word	0x00000000
        /*0050*/ 	.short	0x0004
        /*0052*/ 	.short	0x0020
        /*0054*/ 	.byte	0x00, 0xf5, 0x21, 0x00


	//----- nvinfo : EIATTR_KPARAM_INFO
	.align		4
.L_585:
        /*0058*/ 	.byte	0x04, 0x17
        /*005a*/ 	.short	(.L_587 - .L_586)
.L_586:
        /*005c*/ 	.word	0x00000000
        /*0060*/ 	.short	0x0003
        /*0062*/ 	.short	0x0018
        /*0064*/ 	.byte	0x00, 0xf5, 0x21, 0x00


	//----- nvinfo : EIATTR_KPARAM_INFO
	.align		4
.L_587:
        /*0068*/ 	.byte	0x04, 0x17
        /*006a*/ 	.short	(.L_589 - .L_588)
.L_588:
        /*006c*/ 	.word	0x00000000
        /*0070*/ 	.short	0x0002
        /*0072*/ 	.short	0x0010
        /*0074*/ 	.byte	0x00, 0xf0, 0x11, 0x00


	//----- nvinfo : EIATTR_KPARAM_INFO
	.align		4
.L_589:
        /*0078*/ 	.byte	0x04, 0x17
        /*007a*/ 	.short	(.L_591 - .L_590)
.L_590:
        /*007c*/ 	.word	0x00000000
        /*0080*/ 	.short	0x0001
        /*0082*/ 	.short	0x0008
        /*0084*/ 	.byte	0x00, 0xf0, 0x21, 0x00


	//----- nvinfo : EIATTR_KPARAM_INFO
	.align		4
.L_591:
        /*0088*/ 	.byte	0x04, 0x17
        /*008a*/ 	.short	(.L_593 - .L_592)
.L_592:
        /*008c*/ 	.word	0x00000000
        /*0090*/ 	.short	0x0000
        /*0092*/ 	.short	0x0000
        /*0094*/ 	.byte	0x00, 0xf5, 0x21, 0x00


	//----- nvinfo : EIATTR_SPARSE_MMA_MASK
	.align		4
.L_593:
        /*0098*/ 	.byte	0x03, 0x50
        /*009a*/ 	.short	0x0000


	//----- nvinfo : EIATTR_MAXREG_COUNT
	.align		4
        /*009c*/ 	.byte	0x03, 0x1b
        /*009e*/ 	.short	0x00ff


	//----- nvinfo : EIATTR_MERCURY_ISA_VERSION
	.align		4
        /*00a0*/ 	.byte	0x03, 0x5f
        /*00a2*/ 	.short	0x0101


	//----- nvinfo : EIATTR_COOP_GROUP_MASK_REGIDS
	.align		4
        /*00a4*/ 	.byte	0x04, 0x29
        /*00a6*/ 	.short	(.L_595 - .L_594)


	//   ....[0]....
.L_594:
        /*00a8*/ 	.word	0xffffffff


	//   ....[1]....
        /*00ac*/ 	.word	0xffffffff


	//   ....[2]....
        /*00b0*/ 	.word	0xffffffff


	//   ....[3]....
        /*00b4*/ 	.word	0xffffffff


	//   ....[4]....
        /*00b8*/ 	.word	0xffffffff


	//   ....[5]....
        /*00bc*/ 	.word	0xffffffff


	//   ....[6]....
        /*00c0*/ 	.word	0xffffffff


	//   ....[7]....
        /*00c4*/ 	.word	0xffffffff


	//   ....[8]....
        /*00c8*/ 	.word	0xffffffff


	//   ....[9]....
        /*00cc*/ 	.word	0xffffffff


	//   ....[10]....
        /*00d0*/ 	.word	0xffffffff


	//   ....[11]....
        /*00d4*/ 	.word	0xffffffff


	//   ....[12]....
        /*00d8*/ 	.word	0xffffffff


	//   ....[13]....
        /*00dc*/ 	.word	0xffffffff


	//   ....[14]....
        /*00e0*/ 	.word	0xffffffff


	//   ....[15]....
        /*00e4*/ 	.word	0xffffffff


	//   ....[16]....
        /*00e8*/ 	.word	0xffffffff


	//   ....[17]....
        /*00ec*/ 	.word	0xffffffff


	//   ....[18]....
        /*00f0*/ 	.word	0xffffffff


	//   ....[19]....
        /*00f4*/ 	.word	0xffffffff


	//   ....[20]....
        /*00f8*/ 	.word	0xffffffff


	//   ....[21]....
        /*00fc*/ 	.word	0xffffffff


	//   ....[22]....
        /*0100*/ 	.word	0xffffffff


	//   ....[23]....
        /*0104*/ 	.word	0xffffffff


	//   ....[24]....
        /*0108*/ 	.word	0xffffffff


	//   ....[25]....
        /*010c*/ 	.word	0xffffffff


	//   ....[26]....
        /*0110*/ 	.word	0xffffffff


	//   ....[27]....
        /*0114*/ 	.word	0xffffffff


	//   ....[28]....
        /*0118*/ 	.word	0xffffffff


	//   ....[29]....
        /*011c*/ 	.word	0xffffffff


	//   ....[30]....
        /*0120*/ 	.word	0xffffffff


	//   ....[31]....
        /*0124*/ 	.word	0xffffffff


	//   ....[32]....
        /*0128*/ 	.word	0xffffffff


	//   ....[33]....
        /*012c*/ 	.word	0xffffffff


	//   ....[34]....
        /*0130*/ 	.word	0xffffffff


	//   ....[35]....
        /*0134*/ 	.word	0xffffffff


	//   ....[36]....
        /*0138*/ 	.word	0xffffffff


	//   ....[37]....
        /*013c*/ 	.word	0xffffffff


	//   ....[38]....
        /*0140*/ 	.word	0xffffffff


	//   ....[39]....
        /*0144*/ 	.word	0xffffffff


	//   ....[40]....
        /*0148*/ 	.word	0xffffffff


	//   ....[41]....
        /*014c*/ 	.word	0xffffffff


	//   ....[42]....
        /*0150*/ 	.word	0xffffffff


	//   ....[43]....
        /*0154*/ 	.word	0xffffffff


	//   ....[44]....
        /*0158*/ 	.word	0xffffffff


	//   ....[45]....
        /*015c*/ 	.word	0xffffffff


	//   ....[46]....
        /*0160*/ 	.word	0xffffffff


	//   ....[47]....
        /*0164*/ 	.word	0xffffffff


	//   ....[48]....
        /*0168*/ 	.word	0xffffffff


	//   ....[49]....
        /*016c*/ 	.word	0xffffffff


	//   ....[50]....
        /*0170*/ 	.word	0xffffffff


	//   ....[51]....
        /*0174*/ 	.word	0xffffffff


	//   ....[52]....
        /*0178*/ 	.word	0xffffffff


	//   ....[53]....
        /*017c*/ 	.word	0xffffffff


	//   ....[54]....
        /*0180*/ 	.word	0xffffffff


	//   ....[55]....
        /*0184*/ 	.word	0xffffffff


	//   ....[56]....
        /*0188*/ 	.word	0xffffffff


	//   ....[57]....
        /*018c*/ 	.word	0xffffffff


	//   ....[58]....
        /*0190*/ 	.word	0xffffffff


	//   ....[59]....
        /*0194*/ 	.word	0xffffffff


	//   ....[60]....
        /*0198*/ 	.word	0xffffffff


	//   ....[61]....
        /*019c*/ 	.word	0xffffffff


	//   ....[62]....
        /*01a0*/ 	.word	0xffffffff


	//   ....[63]....
        /*01a4*/ 	.word	0xffffffff


	//   ....[64]....
        /*01a8*/ 	.word	0xffffffff


	//   ....[65]....
        /*01ac*/ 	.word	0xffffffff


	//   ....[66]....
        /*01b0*/ 	.word	0xffffffff


	//   ....[67]....
        /*01b4*/ 	.word	0xffffffff


	//   ....[68]....
        /*01b8*/ 	.word	0xffffffff


	//   ....[69]....
        /*01bc*/ 	.word	0xffffffff


	//   ....[70]....
        /*01c0*/ 	.word	0xffffffff


	//   ....[71]....
        /*01c4*/ 	.word	0xffffffff


	//   ....[72]....
        /*01c8*/ 	.word	0xffffffff


	//   ....[73]....
        /*01cc*/ 	.word	0xffffffff


	//   ....[74]....
        /*01d0*/ 	.word	0xffffffff


	//   ....[75]....
        /*01d4*/ 	.word	0xffffffff


	//   ....[76]....
        /*01d8*/ 	.word	0xffffffff


	//   ....[77]....
        /*01dc*/ 	.word	0xffffffff


	//   ....[78]....
        /*01e0*/ 	.word	0xffffffff


	//   ....[79]....
        /*01e4*/ 	.word	0xffffffff


	//   ....[80]....
        /*01e8*/ 	.word	0xffffffff


	//   ....[81]....
        /*01ec*/ 	.word	0xffffffff


	//   ....[82]....
        /*01f0*/ 	.word	0xffffffff


	//   ....[83]....
        /*01f4*/ 	.word	0xffffffff


	//   ....[84]....
        /*01f8*/ 	.word	0xffffffff


	//   ....[85]....
        /*01fc*/ 	.word	0xffffffff


	//   ....[86]....
        /*0200*/ 	.word	0xffffffff


	//   ....[87]....
        /*0204*/ 	.word	0xffffffff


	//   ....[88]....
        /*0208*/ 	.word	0xffffffff


	//   ....[89]....
        /*020c*/ 	.word	0xffffffff


	//   ....[90]....
        /*0210*/ 	.word	0xffffffff


	//   ....[91]....
        /*0214*/ 	.word	0xffffffff


	//   ....[92]....
        /*0218*/ 	.word	0xffffffff


	//   ....[93]....
        /*021c*/ 	.word	0xffffffff


	//   ....[94]....
        /*0220*/ 	.word	0xffffffff


	//   ....[95]....
        /*0224*/ 	.word	0xffffffff


	//   ....[96]....
        /*0228*/ 	.word	0xffffffff


	//   ....[97]....
        /*022c*/ 	.word	0xffffffff


	//   ....[98]....
        /*0230*/ 	.word	0xffffffff


	//   ....[99]....
        /*0234*/ 	.word	0xffffffff


	//   ....[100]....
        /*0238*/ 	.word	0xffffffff


	//   ....[101]....
        /*023c*/ 	.word	0xffffffff


	//   ....[102]....
        /*0240*/ 	.word	0xffffffff


	//   ....[103]....
        /*0244*/ 	.word	0xffffffff


	//   ....[104]....
        /*0248*/ 	.word	0xffffffff


	//   ....[105]....
        /*024c*/ 	.word	0xffffffff


	//   ....[106]....
        /*0250*/ 	.word	0xffffffff


	//   ....[107]....
        /*0254*/ 	.word	0xffffffff


	//   ....[108]....
        /*0258*/ 	.word	0xffffffff


	//   ....[109]....
        /*025c*/ 	.word	0xffffffff


	//   ....[110]....
        /*0260*/ 	.word	0xffffffff


	//   ....[111]....
        /*0264*/ 	.word	0xffffffff


	//   ....[112]....
        /*0268*/ 	.word	0xffffffff


	//   ....[113]....
        /*026c*/ 	.word	0xffffffff


	//   ....[114]....
        /*0270*/ 	.word	0xffffffff


	//   ....[115]....
        /*0274*/ 	.word	0xffffffff


	//   ....[116]....
        /*0278*/ 	.word	0xffffffff


	//   ....[117]....
        /*027c*/ 	.word	0xffffffff


	//   ....[118]....
        /*0280*/ 	.word	0xffffffff


	//   ....[119]....
        /*0284*/ 	.word	0xffffffff


	//   ....[120]....
        /*0288*/ 	.word	0xffffffff


	//   ....[121]....
        /*028c*/ 	.word	0xffffffff


	//   ....[122]....
        /*0290*/ 	.word	0xffffffff


	//   ....[123]....
        /*0294*/ 	.word	0xffffffff


	//   ....[124]....
        /*0298*/ 	.word	0xffffffff


	//   ....[125]....
        /*029c*/ 	.word	0xffffffff


	//   ....[126]....
        /*02a0*/ 	.word	0xffffffff


	//   ....[127]....
        /*02a4*/ 	.word	0xffffffff


	//   ....[128]....
        /*02a8*/ 	.word	0xffffffff


	//   ....[129]....
        /*02ac*/ 	.word	0xffffffff


	//   ....[130]....
        /*02b0*/ 	.word	0xffffffff


	//   ....[131]....
        /*02b4*/ 	.word	0xffffffff


	//   ....[132]....
        /*02b8*/ 	.word	0xffffffff


	//   ....[133]....
        /*02bc*/ 	.word	0xffffffff


	//   ....[134]....
        /*02c0*/ 	.word	0xffffffff


	//   ....[135]....
        /*02c4*/ 	.word	0xffffffff


	//   ....[136]....
        /*02c8*/ 	.word	0xffffffff


	//   ....[137]....
        /*02cc*/ 	.word	0xffffffff


	//   ....[138]....
        /*02d0*/ 	.word	0xffffffff


	//   ....[139]....
        /*02d4*/ 	.word	0xffffffff


	//   ....[140]....
        /*02d8*/ 	.word	0xffffffff


	//   ....[141]....
        /*02dc*/ 	.word	0xffffffff


	//   ....[142]....
        /*02e0*/ 	.word	0xffffffff


	//   ....[143]....
        /*02e4*/ 	.word	0xffffffff


	//   ....[144]....
        /*02e8*/ 	.word	0xffffffff


	//   ....[145]....
        /*02ec*/ 	.word	0xffffffff


	//   ....[146]....
        /*02f0*/ 	.word	0xffffffff


	//   ....[147]....
        /*02f4*/ 	.word	0xffffffff


	//   ....[148]....
        /*02f8*/ 	.word	0xffffffff


	//   ....[149]....
        /*02fc*/ 	.word	0xffffffff


	//   ....[150]....
        /*0300*/ 	.word	0xffffffff


	//   ....[151]....
        /*0304*/ 	.word	0xffffffff


	//   ....[152]....
        /*0308*/ 	.word	0xffffffff


	//   ....[153]....
        /*030c*/ 	.word	0xffffffff


	//   ....[154]....
        /*0310*/ 	.word	0xffffffff


	//   ....[155]....
        /*0314*/ 	.word	0xffffffff


	//   ....[156]....
        /*0318*/ 	.word	0xffffffff


	//   ....[157]....
        /*031c*/ 	.word	0xffffffff


	//   ....[158]....
        /*0320*/ 	.word	0xffffffff


	//   ....[159]....
        /*0324*/ 	.word	0xffffffff


	//   ....[160]....
        /*0328*/ 	.word	0xffffffff


	//   ....[161]....
        /*032c*/ 	.word	0xffffffff


	//   ....[162]....
        /*0330*/ 	.word	0xffffffff


	//   ....[163]....
        /*0334*/ 	.word	0xffffffff


	//   ....[164]....
        /*0338*/ 	.word	0xffffffff


	//   ....[165]....
        /*033c*/ 	.word	0xffffffff


	//   ....[166]....
        /*0340*/ 	.word	0xffffffff


	//   ....[167]....
        /*0344*/ 	.word	0xffffffff


	//   ....[168]....
        /*0348*/ 	.word	0xffffffff


	//   ....[169]....
        /*034c*/ 	.word	0xffffffff


	//   ....[170]....
        /*0350*/ 	.word	0xffffffff


	//   ....[171]....
        /*0354*/ 	.word	0xffffffff


	//   ....[172]....
        /*0358*/ 	.word	0xffffffff


	//   ....[173]....
        /*035c*/ 	.word	0xffffffff


	//   ....[174]....
        /*0360*/ 	.word	0xffffffff


	//   ....[175]....
        /*0364*/ 	.word	0xffffffff


	//   ....[176]....
        /*0368*/ 	.word	0xffffffff


	//   ....[177]....
        /*036c*/ 	.word	0xffffffff


	//   ....[178]....
        /*0370*/ 	.word	0xffffffff


	//   ....[179]....
        /*0374*/ 	.word	0xffffffff


	//   ....[180]....
        /*0378*/ 	.word	0xffffffff


	//   ....[181]....
        /*037c*/ 	.word	0xffffffff


	//   ....[182]....
        /*0380*/ 	.word	0xffffffff


	//   ....[183]....
        /*0384*/ 	.word	0xffffffff


	//   ....[184]....
        /*0388*/ 	.word	0xffffffff


	//   ....[185]....
        /*038c*/ 	.word	0xffffffff


	//   ....[186]....
        /*0390*/ 	.word	0xffffffff


	//   ....[187]....
        /*0394*/ 	.word	0xffffffff


	//   ....[188]....
        /*0398*/ 	.word	0xffffffff


	//   ....[189]....
        /*039c*/ 	.word	0xffffffff


	//   ....[190]....
        /*03a0*/ 	.word	0xffffffff


	//   ....[191]....
        /*03a4*/ 	.word	0xffffffff


	//   ....[192]....
        /*03a8*/ 	.word	0xffffffff


	//   ....[193]....
        /*03ac*/ 	.word	0xffffffff


	//   ....[194]....
        /*03b0*/ 	.word	0xffffffff


	//   ....[195]....
        /*03b4*/ 	.word	0xffffffff


	//   ....[196]....
        /*03b8*/ 	.word	0xffffffff


	//   ....[197]....
        /*03bc*/ 	.word	0xffffffff


	//   ....[198]....
        /*03c0*/ 	.word	0xffffffff


	//   ....[199]....
        /*03c4*/ 	.word	0xffffffff


	//   ....[200]....
        /*03c8*/ 	.word	0xffffffff


	//   ....[201]....
        /*03cc*/ 	.word	0xffffffff


	//   ....[202]....
        /*03d0*/ 	.word	0xffffffff


	//   ....[203]....
        /*03d4*/ 	.word	0xffffffff


	//   ....[204]....
        /*03d8*/ 	.word	0xffffffff


	//   ....[205]....
        /*03dc*/ 	.word	0xffffffff


	//   ....[206]....
        /*03e0*/ 	.word	0xffffffff


	//   ....[207]....
        /*03e4*/ 	.word	0xffffffff


	//   ....[208]....
        /*03e8*/ 	.word	0xffffffff


	//   ....[209]....
        /*03ec*/ 	.word	0xffffffff


	//   ....[210]....
        /*03f0*/ 	.word	0xffffffff


	//   ....[211]....
        /*03f4*/ 	.word	0xffffffff


	//   ....[212]....
        /*03f8*/ 	.word	0xffffffff


	//   ....[213]....
        /*03fc*/ 	.word	0xffffffff


	//   ....[214]....
        /*0400*/ 	.word	0xffffffff


	//   ....[215]....
        /*0404*/ 	.word	0xffffffff


	//   ....[216]....
        /*0408*/ 	.word	0xffffffff


	//   ....[217]....
        /*040c*/ 	.word	0xffffffff


	//   ....[218]....
        /*0410*/ 	.word	0xffffffff


	//   ....[219]....
        /*0414*/ 	.word	0xffffffff


	//   ....[220]....
        /*0418*/ 	.word	0xffffffff


	//   ....[221]....
        /*041c*/ 	.word	0xffffffff


	//   ....[222]....
        /*0420*/ 	.word	0xffffffff


	//   ....[223]....
        /*0424*/ 	.word	0xffffffff


	//   ....[224]....
        /*0428*/ 	.word	0xffffffff


	//   ....[225]....
        /*042c*/ 	.word	0xffffffff


	//   ....[226]....
        /*0430*/ 	.word	0xffffffff


	//   ....[227]....
        /*0434*/ 	.word	0xffffffff


	//   ....[228]....
        /*0438*/ 	.word	0xffffffff


	//   ....[229]....
        /*043c*/ 	.word	0xffffffff


	//   ....[230]....
        /*0440*/ 	.word	0xffffffff


	//   ....[231]....
        /*0444*/ 	.word	0xffffffff


	//   ....[232]....
        /*0448*/ 	.word	0xffffffff


	//   ....[233]....
        /*044c*/ 	.word	0xffffffff


	//   ....[234]....
        /*0450*/ 	.word	0xffffffff


	//   ....[235]....
        /*0454*/ 	.word	0xffffffff


	//   ....[236]....
        /*0458*/ 	.word	0xffffffff


	//   ....[237]....
        /*045c*/ 	.word	0xffffffff


	//   ....[238]....
        /*0460*/ 	.word	0xffffffff


	//   ....[239]....
        /*0464*/ 	.word	0xffffffff


	//   ....[240]....
        /*0468*/ 	.word	0xffffffff


	//   ....[241]....
        /*046c*/ 	.word	0xffffffff


	//   ....[242]....
        /*0470*/ 	.word	0xffffffff


	//   ....[243]....
        /*0474*/ 	.word	0xffffffff


	//   ....[244]....
        /*0478*/ 	.word	0xffffffff


	//   ....[245]....
        /*047c*/ 	.word	0xffffffff


	//   ....[246]....
        /*0480*/ 	.word	0xffffffff


	//   ....[247]....
        /*0484*/ 	.word	0xffffffff


	//   ....[248]....
        /*0488*/ 	.word	0xffffffff


	//   ....[249]....
        /*048c*/ 	.word	0xffffffff


	//   ....[250]....
        /*0490*/ 	.word	0xffffffff


	//   ....[251]....
        /*0494*/ 	.word	0xffffffff


	//   ....[252]....
        /*0498*/ 	.word	0xffffffff


	//   ....[253]....
        /*049c*/ 	.word	0xffffffff


	//   ....[254]....
        /*04a0*/ 	.word	0xffffffff


	//   ....[255]....
        /*04a4*/ 	.word	0xffffffff


	//   ....[0]....
        /*04a8*/ 	.word	0xffffffff


	//   ....[1]....
        /*04ac*/ 	.word	0xffffffff


	//   ....[2]....
        /*04b0*/ 	.word	0xffffffff


	//   ....[3]....
        /*04b4*/ 	.word	0xffffffff


	//   ....[4]....
        /*04b8*/ 	.word	0xffffffff


	//   ....[5]....
        /*04bc*/ 	.word	0xffffffff


	//   ....[6]....
        /*04c0*/ 	.word	0xffffffff


	//   ....[7]....
        /*04c4*/ 	.word	0xffffffff


	//   ....[8]....
        /*04c8*/ 	.word	0xffffffff


	//   ....[9]....
        /*04cc*/ 	.word	0xffffffff


	//   ....[10]....
        /*04d0*/ 	.word	0xffffffff


	//   ....[11]....
        /*04d4*/ 	.word	0xffffffff


	//   ....[12]....
        /*04d8*/ 	.word	0xffffffff


	//   ....[13]....
        /*04dc*/ 	.word	0xffffffff


	//   ....[14]....
        /*04e0*/ 	.word	0xffffffff


	//   ....[15]....
        /*04e4*/ 	.word	0xffffffff


	//   ....[16]....
        /*04e8*/ 	.word	0xffffffff


	//   ....[17]....
        /*04ec*/ 	.word	0xffffffff


	//   ....[18]....
        /*04f0*/ 	.word	0xffffffff


	//   ....[19]....
        /*04f4*/ 	.word	0xffffffff


	//   ....[20]....
        /*04f8*/ 	.word	0xffffffff


	//   ....[21]....
        /*04fc*/ 	.word	0xffffffff


	//   ....[22]....
        /*0500*/ 	.word	0xffffffff


	//   ....[23]....
        /*0504*/ 	.word	0xffffffff


	//   ....[24]....
        /*0508*/ 	.word	0xffffffff


	//   ....[25]....
        /*050c*/ 	.word	0xffffffff


	//   ....[26]....
        /*0510*/ 	.word	0xffffffff


	//   ....[27]....
        /*0514*/ 	.word	0xffffffff


	//   ....[28]....
        /*0518*/ 	.word	0xffffffff


	//   ....[29]....
        /*051c*/ 	.word	0xffffffff


	//   ....[30]....
        /*0520*/ 	.word	0xffffffff


	//   ....[31]....
        /*0524*/ 	.word	0xffffffff


	//   ....[32]....
        /*0528*/ 	.word	0xffffffff


	//   ....[33]....
        /*052c*/ 	.word	0xffffffff


	//   ....[34]....
        /*0530*/ 	.word	0xffffffff


	//   ....[35]....
        /*0534*/ 	.word	0xffffffff


	//   ....[36]....
        /*0538*/ 	.word	0xffffffff


	//   ....[37]....
        /*053c*/ 	.word	0xffffffff


	//   ....[38]....
        /*0540*/ 	.word	0xffffffff


	//   ....[39]....
        /*0544*/ 	.word	0xffffffff


	//   ....[40]....
        /*0548*/ 	.word	0xffffffff


	//   ....[41]....
        /*054c*/ 	.word	0xffffffff


	//   ....[42]....
        /*0550*/ 	.word	0xffffffff


	//   ....[43]....
        /*0554*/ 	.word	0xffffffff


	//   ....[44]....
        /*0558*/ 	.word	0xffffffff


	//   ....[45]....
        /*055c*/ 	.word	0xffffffff


	//   ....[46]....
        /*0560*/ 	.word	0xffffffff


	//   ....[47]....
        /*0564*/ 	.word	0xffffffff


	//   ....[48]....
        /*0568*/ 	.word	0xffffffff


	//   ....[49]....
        /*056c*/ 	.word	0xffffffff


	//   ....[50]....
        /*0570*/ 	.word	0xffffffff


	//   ....[51]....
        /*0574*/ 	.word	0xffffffff


	//   ....[52]....
        /*0578*/ 	.word	0xffffffff


	//   ....[53]....
        /*057c*/ 	.word	0xffffffff


	//   ....[54]....
        /*0580*/ 	.word	0xffffffff


	//   ....[55]....
        /*0584*/ 	.word	0xffffffff


	//   ....[56]....
        /*0588*/ 	.word	0xffffffff


	//   ....[57]....
        /*058c*/ 	.word	0xffffffff


	//   ....[58]....
        /*0590*/ 	.word	0xffffffff


	//   ....[59]....
        /*0594*/ 	.word	0xffffffff


	//   ....[60]....
        /*0598*/ 	.word	0xffffffff


	//   ....[61]....
        /*059c*/ 	.word	0xffffffff


	//   ....[62]....
        /*05a0*/ 	.word	0xffffffff


	//   ....[63]....
        /*05a4*/ 	.word	0xffffffff


	//   ....[64]....
        /*05a8*/ 	.word	0xffffffff


	//   ....[65]....
        /*05ac*/ 	.word	0xffffffff


	//   ....[66]....
        /*05b0*/ 	.word	0xffffffff


	//   ....[67]....
        /*05b4*/ 	.word	0xffffffff


	//   ....[68]....
        /*05b8*/ 	.word	0xffffffff


	//   ....[69]....
        /*05bc*/ 	.word	0xffffffff


	//   ....[70]....
        /*05c0*/ 	.word	0xffffffff


	//   ....[71]....
        /*05c4*/ 	.word	0xffffffff


	//   ....[72]....
        /*05c8*/ 	.word	0xffffffff


	//   ....[73]....
        /*05cc*/ 	.word	0xffffffff


	//   ....[74]....
        /*05d0*/ 	.word	0xffffffff


	//   ....[75]....
        /*05d4*/ 	.word	0xffffffff


	//   ....[76]....
        /*05d8*/ 	.word	0xffffffff


	//   ....[77]....
        /*05dc*/ 	.word	0xffffffff


	//   ....[78]....
        /*05e0*/ 	.word	0xffffffff


	//   ....[79]....
        /*05e4*/ 	.word	0xffffffff


	//   ....[80]....
        /*05e8*/ 	.word	0xffffffff


	//   ....[81]....
        /*05ec*/ 	.word	0xffffffff


	//   ....[82]....
        /*05f0*/ 	.word	0xffffffff


	//   ....[83]....
        /*05f4*/ 	.word	0xffffffff


	//   ....[84]....
        /*05f8*/ 	.word	0xffffffff


	//   ....[85]....
        /*05fc*/ 	.word	0xffffffff


	//   ....[86]....
        /*0600*/ 	.word	0xffffffff


	//   ....[87]....
        /*0604*/ 	.word	0xffffffff


	//   ....[88]....
        /*0608*/ 	.word	0xffffffff


	//   ....[89]....
        /*060c*/ 	.word	0xffffffff


	//   ....[90]....
        /*0610*/ 	.word	0xffffffff


	//   ....[91]....
        /*0614*/ 	.word	0xffffffff


	//   ....[92]....
        /*0618*/ 	.word	0xffffffff


	//   ....[93]....
        /*061c*/ 	.word	0xffffffff


	//   ....[94]....
        /*0620*/ 	.word	0xffffffff


	//   ....[95]....
        /*0624*/ 	.word	0xffffffff


	//   ....[96]....
        /*0628*/ 	.word	0xffffffff


	//   ....[97]....
        /*062c*/ 	.word	0xffffffff


	//   ....[98]....
        /*0630*/ 	.word	0xffffffff


	//   ....[99]....
        /*0634*/ 	.word	0x05000016


	//   ....[100]....
        /*0638*/ 	.word	0x05000016


	//   ....[101]....
        /*063c*/ 	.word	0x05000016


	//   ....[102]....
        /*0640*/ 	.word	0x05000016


	//   ....[103]....
        /*0644*/ 	.word	0x05000016


	//   ....[104]....
        /*0648*/ 	.word	0x05000016


	//   ....[105]....
        /*064c*/ 	.word	0x05000016


	//   ....[106]....
        /*0650*/ 	.word	0x05000016


	//   ....[107]....
        /*0654*/ 	.word	0x05000016


	//   ....[108]....
        /*0658*/ 	.word	0x05000016


	//   ....[109]....
        /*065c*/ 	.word	0x05000016


	//   ....[110]....
        /*0660*/ 	.word	0x05000016


	//   ....[111]....
        /*0664*/ 	.word	0x05000016


	//   ....[112]....
        /*0668*/ 	.word	0x05000016


	//   ....[113]....
        /*066c*/ 	.word	0x05000016


	//   ....[114]....
        /*0670*/ 	.word	0x05000016


	//   ....[115]....
        /*0674*/ 	.word	0x05000016


	//   ....[116]....
        /*0678*/ 	.word	0x05000016


	//   ....[117]....
        /*067c*/ 	.word	0x05000016


	//   ....[118]....
        /*0680*/ 	.word	0x05000016


	//   ....[119]....
        /*0684*/ 	.word	0x05000016


	//   ....[120]....
        /*0688*/ 	.word	0x05000016


	//   ....[121]....
        /*068c*/ 	.word	0x05000016


	//   ....[122]....
        /*0690*/ 	.word	0x05000016


	//   ....[123]....
        /*0694*/ 	.word	0x05000016


	//   ....[124]....
        /*0698*/ 	.word	0x05000016


	//   ....[125]....
        /*069c*/ 	.word	0x05000016


	//   ....[126]....
        /*06a0*/ 	.word	0x05000016


	//   ....[127]....
        /*06a4*/ 	.word	0x05000016


	//   ....[128]....
        /*06a8*/ 	.word	0x05000016


	//   ....[129]....
        /*06ac*/ 	.word	0x05000016


	//   ....[130]....
        /*06b0*/ 	.word	0x05000016


	//   ....[131]....
        /*06b4*/ 	.word	0x05000016


	//   ....[132]....
        /*06b8*/ 	.word	0x05000016


	//   ....[133]....
        /*06bc*/ 	.word	0x05000016


	//   ....[134]....
        /*06c0*/ 	.word	0x05000016


	//   ....[135]....
        /*06c4*/ 	.word	0x05000016


	//   ....[136]....
        /*06c8*/ 	.word	0x05000016


	//   ....[137]....
        /*06cc*/ 	.word	0x05000016


	//   ....[138]....
        /*06d0*/ 	.word	0x05000016


	//   ....[139]....
        /*06d4*/ 	.word	0x05000016


	//   ....[140]....
        /*06d8*/ 	.word	0x05000016


	//   ....[141]....
        /*06dc*/ 	.word	0x05000016


	//   ....[142]....
        /*06e0*/ 	.word	0x05000016


	//   ....[143]....
        /*06e4*/ 	.word	0x05000016


	//   ....[144]....
        /*06e8*/ 	.word	0x05000016


	//   ....[145]....
        /*06ec*/ 	.word	0x05000016


	//   ....[146]....
        /*06f0*/ 	.word	0x05000016


	//   ....[147]....
        /*06f4*/ 	.word	0x05000016


	//   ....[148]....
        /*06f8*/ 	.word	0x05000016


	//   ....[149]....
        /*06fc*/ 	.word	0x05000016


	//   ....[150]....
        /*0700*/ 	.word	0x05000016


	//   ....[151]....
        /*0704*/ 	.word	0x05000016


	//   ....[152]....
        /*0708*/ 	.word	0x05000016


	//   ....[153]....
        /*070c*/ 	.word	0x05000016


	//   ....[154]....
        /*0710*/ 	.word	0x05000016


	//   ....[155]....
        /*0714*/ 	.word	0x05000016


	//   ....[156]....
        /*0718*/ 	.word	0x05000016


	//   ....[157]....
        /*071c*/ 	.word	0x05000016


	//   ....[158]....
        /*0720*/ 	.word	0x05000016


	//   ....[159]....
        /*0724*/ 	.word	0x05000016


	//   ....[160]....
        /*0728*/ 	.word	0x05000016


	//   ....[161]....
        /*072c*/ 	.word	0x05000016


	//   ....[162]....
        /*0730*/ 	.word	0x05000016


	//   ....[163]....
        /*0734*/ 	.word	0x05000016


	//   ....[164]....
        /*0738*/ 	.word	0x05000016


	//   ....[165]....
        /*073c*/ 	.word	0x05000016


	//   ....[166]....
        /*0740*/ 	.word	0x05000016


	//   ....[167]....
        /*0744*/ 	.word	0x05000016


	//   ....[168]....
        /*0748*/ 	.word	0x05000016


	//   ....[169]....
        /*074c*/ 	.word	0x05000016


	//   ....[170]....
        /*0750*/ 	.word	0x05000016


	//   ....[171]....
        /*0754*/ 	.word	0x05000016


	//   ....[172]....
        /*0758*/ 	.word	0x05000016


	//   ....[173]....
        /*075c*/ 	.word	0x05000016


	//   ....[174]....
        /*0760*/ 	.word	0x05000016


	//   ....[175]....
        /*0764*/ 	.word	0x05000016


	//   ....[176]....
        /*0768*/ 	.word	0x05000016


	//   ....[177]....
        /*076c*/ 	.word	0x05000016


	//   ....[178]....
        /*0770*/ 	.word	0x05000016


	//   ....[179]....
        /*0774*/ 	.word	0x05000016


	//   ....[180]....
        /*0778*/ 	.word	0x05000016


	//   ....[181]....
        /*077c*/ 	.word	0x05000016


	//   ....[182]....
        /*0780*/ 	.word	0x05000016


	//   ....[183]....
        /*0784*/ 	.word	0x05000016


	//   ....[184]....
        /*0788*/ 	.word	0x05000016


	//   ....[185]....
        /*078c*/ 	.word	0x05000016


	//   ....[186]....
        /*0790*/ 	.word	0x05000016


	//   ....[187]....
        /*0794*/ 	.word	0x05000016


	//   ....[188]....
        /*0798*/ 	.word	0x05000016


	//   ....[189]....
        /*079c*/ 	.word	0x05000016


	//   ....[190]....
        /*07a0*/ 	.word	0x05000016


	//   ....[191]....
        /*07a4*/ 	.word	0x05000016


	//   ....[192]....
        /*07a8*/ 	.word	0x05000016


	//   ....[193]....
        /*07ac*/ 	.word	0x05000016


	//   ....[194]....
        /*07b0*/ 	.word	0x05000016


	//   ....[195]....
        /*07b4*/ 	.word	0x05000016


	//   ....[196]....
        /*07b8*/ 	.word	0x05000016


	//   ....[197]....
        /*07bc*/ 	.word	0x05000016


	//   ....[198]....
        /*07c0*/ 	.word	0x05000016


	//   ....[199]....
        /*07c4*/ 	.word	0x05000016


	//   ....[200]....
        /*07c8*/ 	.word	0x05000016


	//   ....[201]....
        /*07cc*/ 	.word	0x05000016


	//   ....[202]....
        /*07d0*/ 	.word	0x05000016


	//   ....[203]....
        /*07d4*/ 	.word	0x05000016


	//   ....[204]....
        /*07d8*/ 	.word	0x05000016


	//   ....[205]....
        /*07dc*/ 	.word	0x05000016


	//   ....[206]....
        /*07e0*/ 	.word	0x05000016


	//   ....[207]....
        /*07e4*/ 	.word	0x05000016


	//   ....[208]....
        /*07e8*/ 	.word	0x05000016


	//   ....[209]....
        /*07ec*/ 	.word	0x05000016


	//   ....[210]....
        /*07f0*/ 	.word	0x05000016


	//   ....[211]....
        /*07f4*/ 	.word	0x05000016


	//   ....[212]....
        /*07f8*/ 	.word	0x05000016


	//   ....[213]....
        /*07fc*/ 	.word	0x05000016


	//   ....[214]....
        /*0800*/ 	.word	0x05000016


	//   ....[215]....
        /*0804*/ 	.word	0x05000016


	//   ....[216]....
        /*0808*/ 	.word	0x05000016


	//   ....[217]....
        /*080c*/ 	.word	0x05000016


	//   ....[218]....
        /*0810*/ 	.word	0x05000016


	//   ....[219]....
        /*0814*/ 	.word	0x05000016


	//   ....[220]....
        /*0818*/ 	.word	0x05000016


	//   ....[221]....
        /*081c*/ 	.word	0x05000016


	//   ....[222]....
        /*0820*/ 	.word	0x05000016


	//   ....[223]....
        /*0824*/ 	.word	0x05000016


	//   ....[224]....
        /*0828*/ 	.word	0x05000016


	//   ....[225]....
        /*082c*/ 	.word	0x05000016


	//   ....[226]....
        /*0830*/ 	.word	0x05000016


	//   ....[227]....
        /*0834*/ 	.word	0x05000016


	//   ....[228]....
        /*0838*/ 	.word	0x05000016


	//   ....[229]....
        /*083c*/ 	.word	0x05000016


	//   ....[230]....
        /*0840*/ 	.word	0x05000016


	//   ....[231]....
        /*0844*/ 	.word	0x05000016


	//   ....[232]....
        /*0848*/ 	.word	0x05000016


	//   ....[233]....
        /*084c*/ 	.word	0x05000016


	//   ....[234]....
        /*0850*/ 	.word	0x05000016


	//   ....[235]....
        /*0854*/ 	.word	0x05000016


	//   ....[236]....
        /*0858*/ 	.word	0x05000016


	//   ....[237]....
        /*085c*/ 	.word	0x05000016


	//   ....[238]....
        /*0860*/ 	.word	0x05000016


	//   ....[239]....
        /*0864*/ 	.word	0x05000016


	//   ....[240]....
        /*0868*/ 	.word	0x05000016


	//   ....[241]....
        /*086c*/ 	.word	0x05000016


	//   ....[242]....
        /*0870*/ 	.word	0x05000016


	//   ....[243]....
        /*0874*/ 	.word	0x05000016


	//   ....[244]....
        /*0878*/ 	.word	0x05000016


	//   ....[245]....
        /*087c*/ 	.word	0x05000016


	//   ....[246]....
        /*0880*/ 	.word	0x05000016


	//   ....[247]....
        /*0884*/ 	.word	0x05000016


	//   ....[248]....
        /*0888*/ 	.word	0x05000016


	//   ....[249]....
        /*088c*/ 	.word	0x05000016


	//   ....[250]....
        /*0890*/ 	.word	0x05000016


	//   ....[251]....
        /*0894*/ 	.word	0x05000016


	//   ....[252]....
        /*0898*/ 	.word	0x05000016


	//   ....[253]....
        /*089c*/ 	.word	0x05000016


	//   ....[254]....
        /*08a0*/ 	.word	0x05000016


	//   ....[255]....
        /*08a4*/ 	.word	0x05000016


	//   ....[0]....
        /*08a8*/ 	.word	0x05000016


	//   ....[1]....
        /*08ac*/ 	.word	0x05000016


	//   ....[2]....
        /*08b0*/ 	.word	0x05000016


	//   ....[3]....
        /*08b4*/ 	.word	0x05000016


	//   ....[4]....
        /*08b8*/ 	.word	0x05000016


	//   ....[5]....
        /*08bc*/ 	.word	0x05000016


	//   ....[6]....
        /*08c0*/ 	.word	0x05000016


	//   ....[7]....
        /*08c4*/ 	.word	0x05000016


	//   ....[8]....
        /*08c8*/ 	.word	0x05000016


	//   ....[9]....
        /*08cc*/ 	.word	0x05000016


	//   ....[10]....
        /*08d0*/ 	.word	0x05000016


	//   ....[11]....
        /*08d4*/ 	.word	0x05000016


	//   ....[12]....
        /*08d8*/ 	.word	0x05000016


	//   ....[13]....
        /*08dc*/ 	.word	0x05000016


	//   ....[14]....
        /*08e0*/ 	.word	0x05000016


	//   ....[15]....
        /*08e4*/ 	.word	0x05000016


	//   ....[16]....
        /*08e8*/ 	.word	0x05000016


	//   ....[17]....
        /*08ec*/ 	.word	0x05000016


	//   ....[18]....
        /*08f0*/ 	.word	0x05000016


	//   ....[19]....
        /*08f4*/ 	.word	0x05000016


	//   ....[20]....
        /*08f8*/ 	.word	0x05000016


	//   ....[21]....
        /*08fc*/ 	.word	0x05000016


	//   ....[22]....
        /*0900*/ 	.word	0x05000016


	//   ....[23]....
        /*0904*/ 	.word	0x05000016


	//   ....[24]....
        /*0908*/ 	.word	0x05000016


	//   ....[25]....
        /*090c*/ 	.word	0x05000016


	//   ....[26]....
        /*0910*/ 	.word	0x05000016


	//   ....[27]....
        /*0914*/ 	.word	0x05000016


	//   ....[28]....
        /*0918*/ 	.word	0x05000016


	//   ....[29]....
        /*091c*/ 	.word	0x05000016


	//   ....[30]....
        /*0920*/ 	.word	0x05000016


	//   ....[31]....
        /*0924*/ 	.word	0x05000016


	//   ....[32]....
        /*0928*/ 	.word	0x05000016


	//   ....[33]....
        /*092c*/ 	.word	0x05000016


	//   ....[34]....
        /*0930*/ 	.word	0x05000016


	//   ....[35]....
        /*0934*/ 	.word	0x05000016


	//   ....[36]....
        /*0938*/ 	.word	0x05000016


	//   ....[37]....
        /*093c*/ 	.word	0x05000016


	//   ....[38]....
        /*0940*/ 	.word	0x05000016


	//   ....[39]....
        /*0944*/ 	.word	0x05000016


	//   ....[40]....
        /*0948*/ 	.word	0x05000016


	//   ....[41]....
        /*094c*/ 	.word	0x05000016


	//   ....[42]....
        /*0950*/ 	.word	0x05000016


	//   ....[43]....
        /*0954*/ 	.word	0x05000016


	//   ....[44]....
        /*0958*/ 	.word	0x05000016


	//   ....[45]....
        /*095c*/ 	.word	0x05000016


	//   ....[46]....
        /*0960*/ 	.word	0x05000016


	//   ....[47]....
        /*0964*/ 	.word	0x05000016


	//   ....[48]....
        /*0968*/ 	.word	0x05000016


	//   ....[49]....
        /*096c*/ 	.word	0x05000016


	//   ....[50]....
        /*0970*/ 	.word	0x05000016


	//   ....[51]....
        /*0974*/ 	.word	0x05000016


	//   ....[52]....
        /*0978*/ 	.word	0x05000016


	//   ....[53]....
        /*097c*/ 	.word	0x05000016


	//   ....[54]....
        /*0980*/ 	.word	0x05000016


	//   ....[55]....
        /*0984*/ 	.word	0x05000016


	//   ....[56]....
        /*0988*/ 	.word	0x05000016


	//   ....[57]....
        /*098c*/ 	.word	0x05000016


	//   ....[58]....
        /*0990*/ 	.word	0x05000016


	//   ....[59]....
        /*0994*/ 	.word	0x05000016


	//   ....[60]....
        /*0998*/ 	.word	0x05000016


	//   ....[61]....
        /*099c*/ 	.word	0x05000016


	//   ....[62]....
        /*09a0*/ 	.word	0x05000016


	//   ....[63]....
        /*09a4*/ 	.word	0x05000016


	//   ....[64]....
        /*09a8*/ 	.word	0x05000016


	//   ....[65]....
        /*09ac*/ 	.word	0x05000016


	//   ....[66]....
        /*09b0*/ 	.word	0x05000016


	//   ....[67]....
        /*09b4*/ 	.word	0x05000016


	//   ....[68]....
        /*09b8*/ 	.word	0x05000016


	//   ....[69]....
        /*09bc*/ 	.word	0x05000016


	//   ....[70]....
        /*09c0*/ 	.word	0x05000016


	//   ....[71]....
        /*09c4*/ 	.word	0x05000016


	//   ....[72]....
        /*09c8*/ 	.word	0x05000016


	//   ....[73]....
        /*09cc*/ 	.word	0x05000016


	//   ....[74]....
        /*09d0*/ 	.word	0x05000016


	//   ....[75]....
        /*09d4*/ 	.word	0x05000016


	//   ....[76]....
        /*09d8*/ 	.word	0x05000016


	//   ....[77]....
        /*09dc*/ 	.word	0x05000016


	//   ....[78]....
        /*09e0*/ 	.word	0x05000016


	//   ....[79]....
        /*09e4*/ 	.word	0x05000016


	//   ....[80]....
        /*09e8*/ 	.word	0x05000016


	//   ....[81]....
        /*09ec*/ 	.word	0x05000016


	//   ....[82]....
        /*09f0*/ 	.word	0x05000016


	//   ....[83]....
        /*09f4*/ 	.word	0x05000016


	//   ....[84]....
        /*09f8*/ 	.word	0x05000016


	//   ....[85]....
        /*09fc*/ 	.word	0x05000016


	//   ....[86]....
        /*0a00*/ 	.word	0x05000016


	//   ....[87]....
        /*0a04*/ 	.word	0x05000016


	//   ....[88]....
        /*0a08*/ 	.word	0x05000016


	//   ....[89]....
        /*0a0c*/ 	.word	0x05000016


	//   ....[90]....
        /*0a10*/ 	.word	0x05000016


	//   ....[91]....
        /*0a14*/ 	.word	0x05000016


	//   ....[92]....
        /*0a18*/ 	.word	0x05000016


	//   ....[93]....
        /*0a1c*/ 	.word	0x05000016


	//   ....[94]....
        /*0a20*/ 	.word	0x05000016


	//   ....[95]....
        /*0a24*/ 	.word	0x05000016


	//   ....[96]....
        /*0a28*/ 	.word	0x05000016


	//   ....[97]....
        /*0a2c*/ 	.word	0x05000016


	//   ....[98]....
        /*0a30*/ 	.word	0x05000016


	//   ....[99]....
        /*0a34*/ 	.word	0x05000016


	//   ....[100]....
        /*0a38*/ 	.word	0x05000016


	//   ....[101]....
        /*0a3c*/ 	.word	0x05000016


	//   ....[102]....
        /*0a40*/ 	.word	0x05000016


	//   ....[103]....
        /*0a44*/ 	.word	0x05000016


	//   ....[104]....
        /*0a48*/ 	.word	0x05000016


	//   ....[105]....
        /*0a4c*/ 	.word	0x05000016


	//   ....[106]....
        /*0a50*/ 	.word	0x05000016


	//   ....[107]....
        /*0a54*/ 	.word	0x05000016


	//   ....[108]....
        /*0a58*/ 	.word	0x05000016


	//   ....[109]....
        /*0a5c*/ 	.word	0x05000016


	//   ....[110]....
        /*0a60*/ 	.word	0x05000016


	//   ....[111]....
        /*0a64*/ 	.word	0x05000016


	//   ....[112]....
        /*0a68*/ 	.word	0x05000016


	//   ....[113]....
        /*0a6c*/ 	.word	0x05000016


	//   ....[114]....
        /*0a70*/ 	.word	0x05000016


	//   ....[115]....
        /*0a74*/ 	.word	0x05000016


	//   ....[116]....
        /*0a78*/ 	.word	0x05000016


	//   ....[117]....
        /*0a7c*/ 	.word	0x05000016


	//   ....[118]....
        /*0a80*/ 	.word	0x05000016


	//   ....[119]....
        /*0a84*/ 	.word	0x05000016


	//   ....[120]....
        /*0a88*/ 	.word	0x05000016


	//   ....[121]....
        /*0a8c*/ 	.word	0x05000016


	//   ....[122]....
        /*0a90*/ 	.word	0x05000016


	//   ....[123]....
        /*0a94*/ 	.word	0x05000016


	//   ....[124]....
        /*0a98*/ 	.word	0x05000016


	//   ....[125]....
        /*0a9c*/ 	.word	0x05000016


	//   ....[126]....
        /*0aa0*/ 	.word	0x05000016


	//   ....[127]....
        /*0aa4*/ 	.word	0x05000016


	//   ....[128]....
        /*0aa8*/ 	.word	0x05000016


	//   ....[129]....
        /*0aac*/ 	.word	0x05000016


	//   ....[130]....
        /*0ab0*/ 	.word	0x05000016


	//   ....[131]....
        /*0ab4*/ 	.word	0x05000016


	//   ....[132]....
        /*0ab8*/ 	.word	0x05000016


	//   ....[133]....
        /*0abc*/ 	.word	0x05000016


	//   ....[134]....
        /*0ac0*/ 	.word	0x05000016


	//   ....[135]....
        /*0ac4*/ 	.word	0x05000016


	//   ....[136]....
        /*0ac8*/ 	.word	0x05000016


	//   ....[137]....
        /*0acc*/ 	.word	0x05000016


	//   ....[138]....
        /*0ad0*/ 	.word	0x05000016


	//   ....[139]....
        /*0ad4*/ 	.word	0x05000016


	//   ....[140]....
        /*0ad8*/ 	.word	0x05000016


	//   ....[141]....
        /*0adc*/ 	.word	0x05000016


	//   ....[142]....
        /*0ae0*/ 	.word	0x05000016


	//   ....[143]....
        /*0ae4*/ 	.word	0x05000016


	//   ....[144]....
        /*0ae8*/ 	.word	0x05000016


	//   ....[145]....
        /*0aec*/ 	.word	0x05000016


	//   ....[146]....
        /*0af0*/ 	.word	0x05000016


	//   ....[147]....
        /*0af4*/ 	.word	0x05000016


	//   ....[148]....
        /*0af8*/ 	.word	0x05000016


	//   ....[149]....
        /*0afc*/ 	.word	0x05000016


	//   ....[150]....
        /*0b00*/ 	.word	0x05000016


	//   ....[151]....
        /*0b04*/ 	.word	0x05000016


	//   ....[152]....
        /*0b08*/ 	.word	0x05000016


	//   ....[153]....
        /*0b0c*/ 	.word	0x05000016


	//   ....[154]....
        /*0b10*/ 	.word	0x05000016


	//   ....[155]....
        /*0b14*/ 	.word	0x05000016


	//   ....[156]....
        /*0b18*/ 	.word	0x05000016


	//   ....[157]....
        /*0b1c*/ 	.word	0x05000016


	//   ....[158]....
        /*0b20*/ 	.word	0x05000016


	//   ....[159]....
        /*0b24*/ 	.word	0x05000016


	//   ....[160]....
        /*0b28*/ 	.word	0x05000016


	//   ....[161]....
        /*0b2c*/ 	.word	0x05000016


	//   ....[162]....
        /*0b30*/ 	.word	0x05000016


	//   ....[163]....
        /*0b34*/ 	.word	0x05000016


	//   ....[164]....
        /*0b38*/ 	.word	0x05000016


	//   ....[165]....
        /*0b3c*/ 	.word	0x05000016


	//   ....[166]....
        /*0b40*/ 	.word	0x05000016


	//   ....[167]....
        /*0b44*/ 	.word	0x05000016


	//   ....[168]....
        /*0b48*/ 	.word	0x05000016


	//   ....[169]....
        /*0b4c*/ 	.word	0x05000016


	//   ....[170]....
        /*0b50*/ 	.word	0x05000016


	//   ....[171]....
        /*0b54*/ 	.word	0x05000016


	//   ....[172]....
        /*0b58*/ 	.word	0x05000016


	//   ....[173]....
        /*0b5c*/ 	.word	0x05000016


	//   ....[174]....
        /*0b60*/ 	.word	0x05000016


	//   ....[175]....
        /*0b64*/ 	.word	0x05000016


	//   ....[176]....
        /*0b68*/ 	.word	0x05000016


	//   ....[177]....
        /*0b6c*/ 	.word	0x05000016


	//   ....[178]....
        /*0b70*/ 	.word	0x05000016


	//   ....[179]....
        /*0b74*/ 	.word	0x05000016


	//   ....[180]....
        /*0b78*/ 	.word	0x05000016


	//   ....[181]....
        /*0b7c*/ 	.word	0x05000016


	//   ....[182]....
        /*0b80*/ 	.word	0x05000016


	//   ....[183]....
        /*0b84*/ 	.word	0x05000016


	//   ....[184]....
        /*0b88*/ 	.word	0x05000016


	//   ....[185]....
        /*0b8c*/ 	.word	0x05000016


	//   ....[186]....
        /*0b90*/ 	.word	0x05000016


	//   ....[187]....
        /*0b94*/ 	.word	0x05000016


	//   ....[188]....
        /*0b98*/ 	.word	0x05000016


	//   ....[189]....
        /*0b9c*/ 	.word	0x05000016


	//   ....[190]....
        /*0ba0*/ 	.word	0x05000016


	//   ....[191]....
        /*0ba4*/ 	.word	0x05000016


	//   ....[192]....
        /*0ba8*/ 	.word	0x05000016


	//   ....[193]....
        /*0bac*/ 	.word	0x05000016


	//   ....[194]....
        /*0bb0*/ 	.word	0x05000016


	//   ....[195]....
        /*0bb4*/ 	.word	0x05000016


	//   ....[196]....
        /*0bb8*/ 	.word	0x05000016


	//   ....[197]....
        /*0bbc*/ 	.word	0x05000016


	//----- nvinfo : EIATTR_COOP_GROUP_INSTR_OFFSETS
	.align		4
.L_595:
        /*0bc0*/ 	.byte	0x04, 0x28
        /*0bc2*/ 	.short	(.L_597 - .L_596)


	//   ....[0]....
.L_596:
        /*0bc4*/ 	.word	0x00000e10


	//   ....[1]....
        /*0bc8*/ 	.word	0x00000f40


	//   ....[2]....
        /*0bcc*/ 	.word	0x00000f50


	//   ....[3]....
        /*0bd0*/ 	.word	0x00000f90


	//   ....[4]....
        /*0bd4*/ 	.word	0x00000fb0


	//   ....[5]....
        /*0bd8*/ 	.word	0x00000ff0


	//   ....[6]....
        /*0bdc*/ 	.word	0x00001010


	//   ....[7]....
        /*0be0*/ 	.word	0x00001050


	//   ....[8]....
        /*0be4*/ 	.word	0x00001070


	//   ....[9]....
        /*0be8*/ 	.word	0x000010b0


	//   ....[10]....
        /*0bec*/ 	.word	0x000010d0


	//   ....[11]....
        /*0bf0*/ 	.word	0x00001120


	//   ....[12]....
        /*0bf4*/ 	.word	0x00001130


	//   ....[13]....
        /*0bf8*/ 	.word	0x000015d0


	//   ....[14]....
        /*0bfc*/ 	.word	0x00001740


	//   ....[15]....
        /*0c00*/ 	.word	0x00001750


	//   ....[16]....
        /*0c04*/ 	.word	0x00001790


	//   ....[17]....
        /*0c08*/ 	.word	0x000017b0


	//   ....[18]....
        /*0c0c*/ 	.word	0x000017f0


	//   ....[19]....
        /*0c10*/ 	.word	0x00001810


	//   ....[20]....
        /*0c14*/ 	.word	0x00001850


	//   ....[21]....
        /*0c18*/ 	.word	0x00001870


	//   ....[22]....
        /*0c1c*/ 	.word	0x000018b0


	//   ....[23]....
        /*0c20*/ 	.word	0x000018d0


	//   ....[24]....
        /*0c24*/ 	.word	0x00001920


	//   ....[25]....
        /*0c28*/ 	.word	0x00001930


	//   ....[26]....
        /*0c2c*/ 	.word	0x00001e00


	//   ....[27]....
        /*0c30*/ 	.word	0x00006300


	//   ....[28]....
        /*0c34*/ 	.word	0x00006540


	//   ....[29]....
        /*0c38*/ 	.word	0x00006550


	//   ....[30]....
        /*0c3c*/ 	.word	0x00006590


	//   ....[31]....
        /*0c40*/ 	.word	0x000065b0


	//   ....[32]....
        /*0c44*/ 	.word	0x000065f0


	//   ....[33]....
        /*0c48*/ 	.word	0x00006610


	//   ....[34]....
        /*0c4c*/ 	.word	0x00006650


	//   ....[35]....
        /*0c50*/ 	.word	0x00006670


	//   ....[36]....
        /*0c54*/ 	.word	0x000066b0


	//   ....[37]....
        /*0c58*/ 	.word	0x000066d0


	//   ....[38]....
        /*0c5c*/ 	.word	0x00006720


	//   ....[39]....
        /*0c60*/ 	.word	0x00006730


	//   ....[40]....
        /*0c64*/ 	.word	0x00006ee0


	//   ....[41]....
        /*0c68*/ 	.word	0x00006ef0


	//   ....[42]....
        /*0c6c*/ 	.word	0x00006f30


	//   ....[43]....
        /*0c70*/ 	.word	0x00006f50


	//   ....[44]....
        /*0c74*/ 	.word	0x00006f90


	//   ....[45]....
        /*0c78*/ 	.word	0x00006fb0


	//   ....[46]....
        /*0c7c*/ 	.word	0x00006ff0


	//   ....[47]....
        /*0c80*/ 	.word	0x00007010


	//   ....[48]....
        /*0c84*/ 	.word	0x00007050


	//   ....[49]....
        /*0c88*/ 	.word	0x00007070


	//   ....[50]....
        /*0c8c*/ 	.word	0x000070c0


	//   ....[51]....
        /*0c90*/ 	.word	0x000070d0


	//   ....[52]....
        /*0c94*/ 	.word	0x00007880


	//   ....[53]....
        /*0c98*/ 	.word	0x00007890


	//   ....[54]....
        /*0c9c*/ 	.word	0x000078d0


	//   ....[55]....
        /*0ca0*/ 	.word	0x000078f0


	//   ....[56]....
        /*0ca4*/ 	.word	0x00007930


	//   ....[57]....
        /*0ca8*/ 	.word	0x00007950


	//   ....[58]....
        /*0cac*/ 	.word	0x00007990


	//   ....[59]....
        /*0cb0*/ 	.word	0x000079b0


	//   ....[60]....
        /*0cb4*/ 	.word	0x000079f0


	//   ....[61]....
        /*0cb8*/ 	.word	0x00007a10


	//   ....[62]....
        /*0cbc*/ 	.word	0x00007a60


	//   ....[63]....
        /*0cc0*/ 	.word	0x00007a70


	//   ....[64]....
        /*0cc4*/ 	.word	0x00008040


	//   ....[65]....
        /*0cc8*/ 	.word	0x00008290


	//   ....[66]....
        /*0ccc*/ 	.word	0x000082a0


	//   ....[67]....
        /*0cd0*/ 	.word	0x000082e0


	//   ....[68]....
        /*0cd4*/ 	.word	0x00008300


	//   ....[69]....
        /*0cd8*/ 	.word	0x00008340


	//   ....[70]....
        /*0cdc*/ 	.word	0x00008360


	//   ....[71]....
        /*0ce0*/ 	.word	0x000083a0


	//   ....[72]....
        /*0ce4*/ 	.word	0x000083c0


	//   ....[73]....
        /*0ce8*/ 	.word	0x00008400


	//   ....[74]....
        /*0cec*/ 	.word	0x00008420


	//   ....[75]....
        /*0cf0*/ 	.word	0x00008470


	//   ....[76]....
        /*0cf4*/ 	.word	0x00008480


	//   ....[77]....
        /*0cf8*/ 	.word	0x00008a00


	//   ....[78]....
        /*0cfc*/ 	.word	0x00008b20


	//   ....[79]....
        /*0d00*/ 	.word	0x00008b50


	//   ....[80]....
        /*0d04*/ 	.word	0x00008b60


	//   ....[81]....
        /*0d08*/ 	.word	0x00008ba0


	//   ....[82]....
        /*0d0c*/ 	.word	0x00008bc0


	//   ....[83]....
        /*0d10*/ 	.word	0x00008c00


	//   ....[84]....
        /*0d14*/ 	.word	0x00008c20


	//   ....[85]....
        /*0d18*/ 	.word	0x00008c60


	//   ....[86]....
        /*0d1c*/ 	.word	0x00008c80


	//   ....[87]....
        /*0d20*/ 	.word	0x00008cd0


	//   ....[88]....
        /*0d24*/ 	.word	0x00008cf0


	//   ....[89]....
        /*0d28*/ 	.word	0x00008d40


	//   ....[90]....
        /*0d2c*/ 	.word	0x00008d50


	//   ....[91]....
        /*0d30*/ 	.word	0x00009480


	//   ....[92]....
        /*0d34*/ 	.word	0x000097f0


	//   ....[93]....
        /*0d38*/ 	.word	0x00009a00


	//   ....[94]....
        /*0d3c*/ 	.word	0x00009a10


	//   ....[95]....
        /*0d40*/ 	.word	0x00009a50


	//   ....[96]....
        /*0d44*/ 	.word	0x00009a70


	//   ....[97]....
        /*0d48*/ 	.word	0x00009ab0


	//   ....[98]....
        /*0d4c*/ 	.word	0x00009ad0


	//   ....[99]....
        /*0d50*/ 	.word	0x00009b10


	//   ....[100]....
        /*0d54*/ 	.word	0x00009b30


	//   ....[101]....
        /*0d58*/ 	.word	0x00009b70


	//   ....[102]....
        /*0d5c*/ 	.word	0x00009b90


	//   ....[103]....
        /*0d60*/ 	.word	0x00009be0


	//   ....[104]....
        /*0d64*/ 	.word	0x00009bf0


	//   ....[105]....
        /*0d68*/ 	.word	0x0000a170


	//   ....[106]....
        /*0d6c*/ 	.word	0x0000a270


	//   ....[107]....
        /*0d70*/ 	.word	0x0000a280


	//   ....[108]....
        /*0d74*/ 	.word	0x0000a2c0


	//   ....[109]....
        /*0d78*/ 	.word	0x0000a2e0


	//   ....[110]....
        /*0d7c*/ 	.word	0x0000a320


	//   ....[111]....
        /*0d80*/ 	.word	0x0000a340


	//   ....[112]....
        /*0d84*/ 	.word	0x0000a380


	//   ....[113]....
        /*0d88*/ 	.word	0x0000a3a0


	//   ....[114]....
        /*0d8c*/ 	.word	0x0000a3f0


	//   ....[115]....
        /*0d90*/ 	.word	0x0000a410


	//   ....[116]....
        /*0d94*/ 	.word	0x0000a460


	//   ....[117]....
        /*0d98*/ 	.word	0x0000a470


	//   ....[118]....
        /*0d9c*/ 	.word	0x0000aba0


	//   ....[119]....
        /*0da0*/ 	.word	0x0000aee0


	//   ....[120]....
        /*0da4*/ 	.word	0x0000b0f0


	//   ....[121]....
        /*0da8*/ 	.word	0x0000b100


	//   ....[122]....
        /*0dac*/ 	.word	0x0000b140


	//   ....[123]....
        /*0db0*/ 	.word	0x0000b160


	//   ....[124]....
        /*0db4*/ 	.word	0x0000b1a0


	//   ....[125]....
        /*0db8*/ 	.word	0x0000b1c0


	//   ....[126]....
        /*0dbc*/ 	.word	0x0000b200


	//   ....[127]....
        /*0dc0*/ 	.word	0x0000b220


	//   ....[128]....
        /*0dc4*/ 	.word	0x0000b260


	//   ....[129]....
        /*0dc8*/ 	.word	0x0000b280


	//   ....[130]....
        /*0dcc*/ 	.word	0x0000b2d0


	//   ....[131]....
        /*0dd0*/ 	.word	0x0000b2e0


	//   ....[132]....
        /*0dd4*/ 	.word	0x0000b850


	//   ....[133]....
        /*0dd8*/ 	.word	0x0000b970


	//   ....[134]....
        /*0ddc*/ 	.word	0x0000b9a0


	//   ....[135]....
        /*0de0*/ 	.word	0x0000b9b0


	//   ....[136]....
        /*0de4*/ 	.word	0x0000b9f0


	//   ....[137]....
        /*0de8*/ 	.word	0x0000ba10


	//   ....[138]....
        /*0dec*/ 	.word	0x0000ba50


	//   ....[139]....
        /*0df0*/ 	.word	0x0000ba70


	//   ....[140]....
        /*0df4*/ 	.word	0x0000bab0


	//   ....[141]....
        /*0df8*/ 	.word	0x0000bad0


	//   ....[142]....
        /*0dfc*/ 	.word	0x0000bb20


	//   ....[143]....
        /*0e00*/ 	.word	0x0000bb40


	//   ....[144]....
        /*0e04*/ 	.word	0x0000bb90


	//   ....[145]....
        /*0e08*/ 	.word	0x0000bba0


	//   ....[146]....
        /*0e0c*/ 	.word	0x0000c2d0


	//   ....[147]....
        /*0e10*/ 	.word	0x0000c5a0


	//   ....[148]....
        /*0e14*/ 	.word	0x0000c5b0


	//   ....[149]....
        /*0e18*/ 	.word	0x0000c5f0


	//   ....[150]....
        /*0e1c*/ 	.word	0x0000c610


	//   ....[151]....
        /*0e20*/ 	.word	0x0000c650


	//   ....[152]....
        /*0e24*/ 	.word	0x0000c670


	//   ....[153]....
        /*0e28*/ 	.word	0x0000c6b0


	//   ....[154]....
        /*0e2c*/ 	.word	0x0000c6d0


	//   ....[155]....
        /*0e30*/ 	.word	0x0000c710


	//   ....[156]....
        /*0e34*/ 	.word	0x0000c730


	//   ....[157]....
        /*0e38*/ 	.word	0x0000c780


	//   ....[158]....
        /*0e3c*/ 	.word	0x0000c790


	//   ....[159]....
        /*0e40*/ 	.word	0x0000cd10


	//   ....[160]....
        /*0e44*/ 	.word	0x0000ce10


	//   ....[161]....
        /*0e48*/ 	.word	0x0000ce20


	//   ....[162]....
        /*0e4c*/ 	.word	0x0000ce60


	//   ....[163]....
        /*0e50*/ 	.word	0x0000ce80


	//   ....[164]....
        /*0e54*/ 	.word	0x0000cec0


	//   ....[165]....
        /*0e58*/ 	.word	0x0000cee0


	//   ....[166]....
        /*0e5c*/ 	.word	0x0000cf20


	//   ....[167]....
        /*0e60*/ 	.word	0x0000cf40


	//   ....[168]....
        /*0e64*/ 	.word	0x0000cf90


	//   ....[169]....
        /*0e68*/ 	.word	0x0000cfb0


	//   ....[170]....
        /*0e6c*/ 	.word	0x0000d000


	//   ....[171]....
        /*0e70*/ 	.word	0x0000d010


	//   ....[172]....
        /*0e74*/ 	.word	0x0000d740


	//   ....[173]....
        /*0e78*/ 	.word	0x0000dae0


	//   ....[174]....
        /*0e7c*/ 	.word	0x0000e380


	//   ....[175]....
        /*0e80*/ 	.word	0x0000e510


	//   ....[176]....
        /*0e84*/ 	.word	0x0000e530


	//   ....[177]....
        /*0e88*/ 	.word	0x0000e650


	//   ....[178]....
        /*0e8c*/ 	.word	0x0000e8f0


	//   ....[179]....
        /*0e90*/ 	.word	0x0000ea90


	//   ....[180]....
        /*0e94*/ 	.word	0x0000fee0


	//   ....[181]....
        /*0e98*/ 	.word	0x0000ff00


	//   ....[182]....
        /*0e9c*/ 	.word	0x00010010


	//   ....[183]....
        /*0ea0*/ 	.word	0x00010390


	//   ....[184]....
        /*0ea4*/ 	.word	0x00010510


	//   ....[185]....
        /*0ea8*/ 	.word	0x00010520


	//   ....[186]....
        /*0eac*/ 	.word	0x00010560


	//   ....[187]....
        /*0eb0*/ 	.word	0x00010580


	//   ....[188]....
        /*0eb4*/ 	.word	0x000105c0


	//   ....[189]....
        /*0eb8*/ 	.word	0x000105e0


	//   ....[190]....
        /*0ebc*/ 	.word	0x00010620


	//   ....[191]....
        /*0ec0*/ 	.word	0x00010640


	//   ....[192]....
        /*0ec4*/ 	.word	0x00010680


	//   ....[193]....
        /*0ec8*/ 	.word	0x000106a0


	//   ....[194]....
        /*0ecc*/ 	.word	0x000106f0


	//   ....[195]....
        /*0ed0*/ 	.word	0x00010700


	//   ....[196]....
        /*0ed4*/ 	.word	0x00010820


	//   ....[197]....
        /*0ed8*/ 	.word	0x000109a0


	//   ....[198]....
        /*0edc*/ 	.word	0x000109b0


	//   ....[199]....
        /*0ee0*/ 	.word	0x000109f0


	//   ....[200]....
        /*0ee4*/ 	.word	0x00010a10


	//   ....[201]....
        /*0ee8*/ 	.word	0x00010a50


	//   ....[202]....
        /*0eec*/ 	.word	0x00010a70


	//   ....[203]....
        /*0ef0*/ 	.word	0x00010ab0


	//   ....[204]....
        /*0ef4*/ 	.word	0x00010ad0


	//   ....[205]....
        /*0ef8*/ 	.word	0x00010b10


	//   ....[206]....
        /*0efc*/ 	.word	0x00010b30


	//   ....[207]....
        /*0f00*/ 	.word	0x00010b80


	//   ....[208]....
        /*0f04*/ 	.word	0x00010b90


	//   ....[209]....
        /*0f08*/ 	.word	0x00010cb0


	//   ....[210]....
        /*0f0c*/ 	.word	0x00010db0


	//   ....[211]....
        /*0f10*/ 	.word	0x00010fc0


	//   ....[212]....
        /*0f14*/ 	.word	0x00010fd0


	//   ....[213]....
        /*0f18*/ 	.word	0x00011010


	//   ....[214]....
        /*0f1c*/ 	.word	0x00011030


	//   ....[215]....
        /*0f20*/ 	.word	0x00011070


	//   ....[216]....
        /*0f24*/ 	.word	0x00011090


	//   ....[217]....
        /*0f28*/ 	.word	0x000110d0


	//   ....[218]....
        /*0f2c*/ 	.word	0x000110f0


	//   ....[219]....
        /*0f30*/ 	.word	0x00011130


	//   ....[220]....
        /*0f34*/ 	.word	0x00011150


	//   ....[221]....
        /*0f38*/ 	.word	0x000111a0


	//   ....[222]....
        /*0f3c*/ 	.word	0x000111b0


	//   ....[223]....
        /*0f40*/ 	.word	0x00011780


	//   ....[224]....
        /*0f44*/ 	.word	0x000118f0


	//   ....[225]....
        /*0f48*/ 	.word	0x00011a20


	//   ....[226]....
        /*0f4c*/ 	.word	0x00011a30


	//   ....[227]....
        /*0f50*/ 	.word	0x00011a70


	//   ....[228]....
        /*0f54*/ 	.word	0x00011a90


	//   ....[229]....
        /*0f58*/ 	.word	0x00011ad0


	//   ....[230]....
        /*0f5c*/ 	.word	0x00011af0


	//   ....[231]....
        /*0f60*/ 	.word	0x00011b30


	//   ....[232]....
        /*0f64*/ 	.word	0x00011b50


	//   ....[233]....
        /*0f68*/ 	.word	0x00011b90


	//   ....[234]....
        /*0f6c*/ 	.word	0x00011bb0


	//   ....[235]....
        /*0f70*/ 	.word	0x00011c00


	//   ....[236]....
        /*0f74*/ 	.word	0x00011c10


	//   ....[237]....
        /*0f78*/ 	.word	0x000120c0


	//   ....[238]....
        /*0f7c*/ 	.word	0x00012e00


	//   ....[239]....
        /*0f80*/ 	.word	0x00013050


	//   ....[240]....
        /*0f84*/ 	.word	0x00013060


	//   ....[241]....
        /*0f88*/ 	.word	0x000130a0


	//   ....[242]....
        /*0f8c*/ 	.word	0x000130c0


	//   ....[243]....
        /*0f90*/ 	.word	0x00013100


	//   ....[244]....
        /*0f94*/ 	.word	0x00013120


	//   ....[245]....
        /*0f98*/ 	.word	0x00013160


	//   ....[246]....
        /*0f9c*/ 	.word	0x00013180


	//   ....[247]....
        /*0fa0*/ 	.word	0x000131c0


	//   ....[248]....
        /*0fa4*/ 	.word	0x000131e0


	//   ....[249]....
        /*0fa8*/ 	.word	0x00013230


	//   ....[250]....
        /*0fac*/ 	.word	0x00013240


	//   ....[251]....
        /*0fb0*/ 	.word	0x00013810


	//   ....[252]....
        /*0fb4*/ 	.word	0x00013910


	//   ....[253]....
        /*0fb8*/ 	.word	0x00013b20


	//   ....[254]....
        /*0fbc*/ 	.word	0x00013b30


	//   ....[255]....
        /*0fc0*/ 	.word	0x00013b70


	//   ....[0]....
        /*0fc4*/ 	.word	0x00013b90


	//   ....[1]....
        /*0fc8*/ 	.word	0x00013bd0


	//   ....[2]....
        /*0fcc*/ 	.word	0x00013bf0


	//   ....[3]....
        /*0fd0*/ 	.word	0x00013c30


	//   ....[4]....
        /*0fd4*/ 	.word	0x00013c50


	//   ....[5]....
        /*0fd8*/ 	.word	0x00013c90


	//   ....[6]....
        /*0fdc*/ 	.word	0x00013cb0


	//   ....[7]....
        /*0fe0*/ 	.word	0x00013d00


	//   ....[8]....
        /*0fe4*/ 	.word	0x00013d10


	//   ....[9]....
        /*0fe8*/ 	.word	0x000142e0


	//   ....[10]....
        /*0fec*/ 	.word	0x00014450


	//   ....[11]....
        /*0ff0*/ 	.word	0x000145d0


	//   ....[12]....
        /*0ff4*/ 	.word	0x000145e0


	//   ....[13]....
        /*0ff8*/ 	.word	0x00014620


	//   ....[14]....
        /*0ffc*/ 	.word	0x00014640


	//   ....[15]....
        /*1000*/ 	.word	0x00014680


	//   ....[16]....
        /*1004*/ 	.word	0x000146a0


	//   ....[17]....
        /*1008*/ 	.word	0x000146e0


	//   ....[18]....
        /*100c*/ 	.word	0x00014700


	//   ....[19]....
        /*1010*/ 	.word	0x00014740


	//   ....[20]....
        /*1014*/ 	.word	0x00014760


	//   ....[21]....
        /*1018*/ 	.word	0x000147b0


	//   ....[22]....
        /*101c*/ 	.word	0x000147c0


	//   ....[23]....
        /*1020*/ 	.word	0x00014c60


	//   ....[24]....
        /*1024*/ 	.word	0x00014e60


	//   ....[25]....
        /*1028*/ 	.word	0x00014e70


	//   ....[26]....
        /*102c*/ 	.word	0x00014eb0


	//   ....[27]....
        /*1030*/ 	.word	0x00014ed0


	//   ....[28]....
        /*1034*/ 	.word	0x00014f10


	//   ....[29]....
        /*1038*/ 	.word	0x00014f30


	//   ....[30]....
        /*103c*/ 	.word	0x00014f70


	//   ....[31]....
        /*1040*/ 	.word	0x00014f90


	//   ....[32]....
        /*1044*/ 	.word	0x00014fd0


	//   ....[33]....
        /*1048*/ 	.word	0x00014ff0


	//   ....[34]....
        /*104c*/ 	.word	0x00015040


	//   ....[35]....
        /*1050*/ 	.word	0x00015050


	//   ....[36]....
        /*1054*/ 	.word	0x000155e0


	//   ....[37]....
        /*1058*/ 	.word	0x00015910


	//   ....[38]....
        /*105c*/ 	.word	0x00015930


	//   ....[39]....
        /*1060*/ 	.word	0x00015950


	//   ....[40]....
        /*1064*/ 	.word	0x00015960


	//   ....[41]....
        /*1068*/ 	.word	0x000159a0


	//   ....[42]....
        /*106c*/ 	.word	0x000159d0


	//   ....[43]....
        /*1070*/ 	.word	0x00015a00


	//   ....[44]....
        /*1074*/ 	.word	0x00015a20


	//   ....[45]....
        /*1078*/ 	.word	0x00015a60


	//   ....[46]....
        /*107c*/ 	.word	0x00015ab0


	//   ....[47]....
        /*1080*/ 	.word	0x00015ad0


	//   ....[48]....
        /*1084*/ 	.word	0x00015ae0


	//   ....[49]....
        /*1088*/ 	.word	0x00015b30


	//   ....[50]....
        /*108c*/ 	.word	0x00015b70


	//   ....[51]....
        /*1090*/ 	.word	0x00015b90


	//   ....[52]....
        /*1094*/ 	.word	0x00015ba0


	//   ....[53]....
        /*1098*/ 	.word	0x00015bf0


	//   ....[54]....
        /*109c*/ 	.word	0x00015c30


	//   ....[55]....
        /*10a0*/ 	.word	0x00015c50


	//   ....[56]....
        /*10a4*/ 	.word	0x00015c60


	//   ....[57]....
        /*10a8*/ 	.word	0x00015cc0


	//   ....[58]....
        /*10ac*/ 	.word	0x00015cf0


	//   ....[59]....
        /*10b0*/ 	.word	0x00015d10


	//   ....[60]....
        /*10b4*/ 	.word	0x00015d20


	//   ....[61]....
        /*10b8*/ 	.word	0x00016db0


	//   ....[62]....
        /*10bc*/ 	.word	0x00016dc0


	//   ....[63]....
        /*10c0*/ 	.word	0x00016dd0


	//   ....[64]....
        /*10c4*/ 	.word	0x00016e10


	//   ....[65]....
        /*10c8*/ 	.word	0x00016e30


	//   ....[66]....
        /*10cc*/ 	.word	0x00016e70


	//   ....[67]....
        /*10d0*/ 	.word	0x00016e90


	//   ....[68]....
        /*10d4*/ 	.word	0x00016ed0


	//   ....[69]....
        /*10d8*/ 	.word	0x00016ef0


	//   ....[70]....
        /*10dc*/ 	.word	0x00016f30


	//   ....[71]....
        /*10e0*/ 	.word	0x00016f50


	//   ....[72]....
        /*10e4*/ 	.word	0x00016fa0


	//   ....[73]....
        /*10e8*/ 	.word	0x00016fb0


	//   ....[74]....
        /*10ec*/ 	.word	0x00017570


	//   ....[75]....
        /*10f0*/ 	.word	0x00017580


	//   ....[76]....
        /*10f4*/ 	.word	0x000175c0


	//   ....[77]....
        /*10f8*/ 	.word	0x000175e0


	//   ....[78]....
        /*10fc*/ 	.word	0x00017620


	//   ....[79]....
        /*1100*/ 	.word	0x00017640


	//   ....[80]....
        /*1104*/ 	.word	0x00017680


	//   ....[81]....
        /*1108*/ 	.word	0x000176a0


	//   ....[82]....
        /*110c*/ 	.word	0x000176e0


	//   ....[83]....
        /*1110*/ 	.word	0x00017700


	//   ....[84]....
        /*1114*/ 	.word	0x00017750


	//   ....[85]....
        /*1118*/ 	.word	0x00017760


	//   ....[86]....
        /*111c*/ 	.word	0x00017e00


	//   ....[87]....
        /*1120*/ 	.word	0x00017e10


	//   ....[88]....
        /*1124*/ 	.word	0x00017e20


	//   ....[89]....
        /*1128*/ 	.word	0x00017e60


	//   ....[90]....
        /*112c*/ 	.word	0x00017e80


	//   ....[91]....
        /*1130*/ 	.word	0x00017ec0


	//   ....[92]....
        /*1134*/ 	.word	0x00017ee0


	//   ....[93]....
        /*1138*/ 	.word	0x00017f20


	//   ....[94]....
        /*113c*/ 	.word	0x00017f40


	//   ....[95]....
        /*1140*/ 	.word	0x00017f80


	//   ....[96]....
        /*1144*/ 	.word	0x00017fa0


	//   ....[97]....
        /*1148*/ 	.word	0x00017ff0


	//   ....[98]....
        /*114c*/ 	.word	0x00018000


	//   ....[99]....
        /*1150*/ 	.word	0x00018ba0


	//   ....[100]....
        /*1154*/ 	.word	0x00018c40


	//   ....[101]....
        /*1158*/ 	.word	0x00018ce0


	//   ....[102]....
        /*115c*/ 	.word	0x00018d90


	//   ....[103]....
        /*1160*/ 	.word	0x00018de0


	//   ....[104]....
        /*1164*/ 	.word	0x00018e80


	//   ....[105]....
        /*1168*/ 	.word	0x00018ed0


	//   ....[106]....
        /*116c*/ 	.word	0x00018f70


	//   ....[107]....
        /*1170*/ 	.word	0x00018fc0


	//   ....[108]....
        /*1174*/ 	.word	0x00019060


	//   ....[109]....
        /*1178*/ 	.word	0x000190b0


	//   ....[110]....
        /*117c*/ 	.word	0x00019130


	//   ....[111]....
        /*1180*/ 	.word	0x00019180


	//   ....[112]....
        /*1184*/ 	.word	0x000191e0


	//   ....[113]....
        /*1188*/ 	.word	0x00019280


	//   ....[114]....
        /*118c*/ 	.word	0x00019320


	//   ....[115]....
        /*1190*/ 	.word	0x000193d0


	//   ....[116]....
        /*1194*/ 	.word	0x00019420


	//   ....[117]....
        /*1198*/ 	.word	0x000194c0


	//   ....[118]....
        /*119c*/ 	.word	0x00019510


	//   ....[119]....
        /*11a0*/ 	.word	0x000195b0


	//   ....[120]....
        /*11a4*/ 	.word	0x00019600


	//   ....[121]....
        /*11a8*/ 	.word	0x000196a0


	//   ....[122]....
        /*11ac*/ 	.word	0x000196f0


	//   ....[123]....
        /*11b0*/ 	.word	0x00019770


	//   ....[124]....
        /*11b4*/ 	.word	0x000197c0


	//   ....[125]....
        /*11b8*/ 	.word	0x00019f50


	//   ....[126]....
        /*11bc*/ 	.word	0x0001dd50


	//   ....[127]....
        /*11c0*/ 	.word	0x0001dde0


	//   ....[128]....
        /*11c4*/ 	.word	0x0001de80


	//   ....[129]....
        /*11c8*/ 	.word	0x0001df30


	//   ....[130]....
        /*11cc*/ 	.word	0x0001df80


	//   ....[131]....
        /*11d0*/ 	.word	0x0001e020


	//   ....[132]....
        /*11d4*/ 	.word	0x0001e070


	//   ....[133]....
        /*11d8*/ 	.word	0x0001e110


	//   ....[134]....
        /*11dc*/ 	.word	0x0001e160


	//   ....[135]....
        /*11e0*/ 	.word	0x0001e200


	//   ....[136]....
        /*11e4*/ 	.word	0x0001e250


	//   ....[137]....
        /*11e8*/ 	.word	0x0001e2d0


	//   ....[138]....
        /*11ec*/ 	.word	0x0001e320


	//   ....[139]....
        /*11f0*/ 	.word	0x0001e3b0


	//   ....[140]....
        /*11f4*/ 	.word	0x0001e450


	//   ....[141]....
        /*11f8*/ 	.word	0x0001e500


	//   ....[142]....
        /*11fc*/ 	.word	0x0001e550


	//   ....[143]....
        /*1200*/ 	.word	0x0001e5f0


	//   ....[144]....
        /*1204*/ 	.word	0x0001e640


	//   ....[145]....
        /*1208*/ 	.word	0x0001e6e0


	//   ....[146]....
        /*120c*/ 	.word	0x0001e730


	//   ....[147]....
        /*1210*/ 	.word	0x0001e7d0


	//   ....[148]....
        /*1214*/ 	.word	0x0001e820


	//   ....[149]....
        /*1218*/ 	.word	0x0001e8a0


	//   ....[150]....
        /*121c*/ 	.word	0x0001e8f0


	//   ....[151]....
        /*1220*/ 	.word	0x0001e980


	//   ....[152]....
        /*1224*/ 	.word	0x0001ea20


	//   ....[153]....
        /*1228*/ 	.word	0x0001ead0


	//   ....[154]....
        /*122c*/ 	.word	0x0001eb20


	//   ....[155]....
        /*1230*/ 	.word	0x0001ebc0


	//   ....[156]....
        /*1234*/ 	.word	0x0001ec10


	//   ....[157]....
        /*1238*/ 	.word	0x0001ecb0


	//   ....[158]....
        /*123c*/ 	.word	0x0001ed00


	//   ....[159]....
        /*1240*/ 	.word	0x0001eda0


	//   ....[160]....
        /*1244*/ 	.word	0x0001edf0


	//   ....[161]....
        /*1248*/ 	.word	0x0001ee70


	//   ....[162]....
        /*124c*/ 	.word	0x0001eec0


	//   ....[163]....
        /*1250*/ 	.word	0x0001ef20


	//   ....[164]....
        /*1254*/ 	.word	0x0001efc0


	//   ....[165]....
        /*1258*/ 	.word	0x0001f060


	//   ....[166]....
        /*125c*/ 	.word	0x0001f100


	//   ....[167]....
        /*1260*/ 	.word	0x0001f150


	//   ....[168]....
        /*1264*/ 	.word	0x0001f1f0


	//   ....[169]....
        /*1268*/ 	.word	0x0001f240


	//   ....[170]....
        /*126c*/ 	.word	0x0001f2e0


	//   ....[171]....
        /*1270*/ 	.word	0x0001f330


	//   ....[172]....
        /*1274*/ 	.word	0x0001f3e0


	//   ....[173]....
        /*1278*/ 	.word	0x0001f430


	//   ....[174]....
        /*127c*/ 	.word	0x0001f4b0


	//   ....[175]....
        /*1280*/ 	.word	0x0001f500


	//   ....[176]....
        /*1284*/ 	.word	0x0001f560


	//   ....[177]....
        /*1288*/ 	.word	0x0001f6d0


	//   ....[178]....
        /*128c*/ 	.word	0x0001f740


	//   ....[179]....
        /*1290*/ 	.word	0x0001f790


	//   ....[180]....
        /*1294*/ 	.word	0x0001f830


	//   ....[181]....
        /*1298*/ 	.word	0x0001f880


	//   ....[182]....
        /*129c*/ 	.word	0x0001f930


	//   ....[183]....
        /*12a0*/ 	.word	0x0001f980


	//   ....[184]....
        /*12a4*/ 	.word	0x0001fa20


	//   ....[185]....
        /*12a8*/ 	.word	0x0001fa70


	//   ....[186]....
        /*12ac*/ 	.word	0x0001fb30


	//   ....[187]....
        /*12b0*/ 	.word	0x0001fb80


	//   ....[188]....
        /*12b4*/ 	.word	0x0001fc00


	//   ....[189]....
        /*12b8*/ 	.word	0x0001fc50


	//   ....[190]....
        /*12bc*/ 	.word	0x0001fcb0


	//   ....[191]....
        /*12c0*/ 	.word	0x0001fd20


	//   ....[192]....
        /*12c4*/ 	.word	0x0001fdc0


	//   ....[193]....
        /*12c8*/ 	.word	0x0001fe60


	//   ....[194]....
        /*12cc*/ 	.word	0x0001ff00


	//   ....[195]....
        /*12d0*/ 	.word	0x0001ff50


	//   ....[196]....
        /*12d4*/ 	.word	0x0001fff0


	//   ....[197]....
        /*12d8*/ 	.word	0x00020040


	//   ....[198]....
        /*12dc*/ 	.word	0x000200e0


	//   ....[199]....
        /*12e0*/ 	.word	0x00020130


	//   ....[200]....
        /*12e4*/ 	.word	0x000201e0


	//   ....[201]....
        /*12e8*/ 	.word	0x00020230


	//   ....[202]....
        /*12ec*/ 	.word	0x000202b0


	//   ....[203]....
        /*12f0*/ 	.word	0x00020300


	//   ....[204]....
        /*12f4*/ 	.word	0x000203b0


	//   ....[205]....
        /*12f8*/ 	.word	0x000204e0


	//   ....[206]....
        /*12fc*/ 	.word	0x00020530


	//   ....[207]....
        /*1300*/ 	.word	0x000205d0


	//   ....[208]....
        /*1304*/ 	.word	0x00020620


	//   ....[209]....
        /*1308*/ 	.word	0x000206d0


	//   ....[210]....
        /*130c*/ 	.word	0x00020720


	//   ....[211]....
        /*1310*/ 	.word	0x000207c0


	//   ....[212]....
        /*1314*/ 	.word	0x00020810


	//   ....[213]....
        /*1318*/ 	.word	0x000208d0


	//   ....[214]....
        /*131c*/ 	.word	0x00020920


	//   ....[215]....
        /*1320*/ 	.word	0x000209a0


	//   ....[216]....
        /*1324*/ 	.word	0x000209f0


	//   ....[217]....
        /*1328*/ 	.word	0x00020a50


	//   ....[218]....
        /*132c*/ 	.word	0x00020ac0


	//   ....[219]....
        /*1330*/ 	.word	0x00020b60


	//   ....[220]....
        /*1334*/ 	.word	0x00020c00


	//   ....[221]....
        /*1338*/ 	.word	0x00020ca0


	//   ....[222]....
        /*133c*/ 	.word	0x00020cf0


	//   ....[223]....
        /*1340*/ 	.word	0x00020d90


	//   ....[224]....
        /*1344*/ 	.word	0x00020de0


	//   ....[225]....
        /*1348*/ 	.word	0x00020e80


	//   ....[226]....
        /*134c*/ 	.word	0x00020ed0


	//   ....[227]....
        /*1350*/ 	.word	0x00020f80


	//   ....[228]....
        /*1354*/ 	.word	0x00020fd0


	//   ....[229]....
        /*1358*/ 	.word	0x00021050


	//   ....[230]....
        /*135c*/ 	.word	0x000210a0


	//   ....[231]....
        /*1360*/ 	.word	0x00021100


	//   ....[232]....
        /*1364*/ 	.word	0x00021270


	//   ....[233]....
        /*1368*/ 	.word	0x000212e0


	//   ....[234]....
        /*136c*/ 	.word	0x00021330


	//   ....[235]....
        /*1370*/ 	.word	0x000213d0


	//   ....[236]....
        /*1374*/ 	.word	0x00021420


	//   ....[237]....
        /*1378*/ 	.word	0x000214d0


	//   ....[238]....
        /*137c*/ 	.word	0x00021520


	//   ....[239]....
        /*1380*/ 	.word	0x000215c0


	//   ....[240]....
        /*1384*/ 	.word	0x00021610


	//   ....[241]....
        /*1388*/ 	.word	0x000216d0


	//   ....[242]....
        /*138c*/ 	.word	0x00021720


	//   ....[243]....
        /*1390*/ 	.word	0x000217a0


	//   ....[244]....
        /*1394*/ 	.word	0x000217f0


	//   ....[245]....
        /*1398*/ 	.word	0x00021850


	//   ....[246]....
        /*139c*/ 	.word	0x000218f0


	//   ....[247]....
        /*13a0*/ 	.word	0x00021990


	//   ....[248]....
        /*13a4*/ 	.word	0x00021a30


	//   ....[249]....
        /*13a8*/ 	.word	0x00021a80


	//   ....[250]....
        /*13ac*/ 	.word	0x00021b20


	//   ....[251]....
        /*13b0*/ 	.word	0x00021b70


	//   ....[252]....
        /*13b4*/ 	.word	0x00021c10


	//   ....[253]....
        /*13b8*/ 	.word	0x00021c60


	//   ....[254]....
        /*13bc*/ 	.word	0x00021d10


	//   ....[255]....
        /*13c0*/ 	.word	0x00021d60


	//   ....[0]....
        /*13c4*/ 	.word	0x00021de0


	//   ....[1]....
        /*13c8*/ 	.word	0x00021e30


	//   ....[2]....
        /*13cc*/ 	.word	0x00021ee0


	//   ....[3]....
        /*13d0*/ 	.word	0x00022020


	//   ....[4]....
        /*13d4*/ 	.word	0x00022070


	//   ....[5]....
        /*13d8*/ 	.word	0x00022110


	//   ....[6]....
        /*13dc*/ 	.word	0x00022160


	//   ....[7]....
        /*13e0*/ 	.word	0x00022200


	//   ....[8]....
        /*13e4*/ 	.word	0x00022250


	//   ....[9]....
        /*13e8*/ 	.word	0x000222f0


	//   ....[10]....
        /*13ec*/ 	.word	0x00022340


	//   ....[11]....
        /*13f0*/ 	.word	0x00022400


	//   ....[12]....
        /*13f4*/ 	.word	0x00022450


	//   ....[13]....
        /*13f8*/ 	.word	0x000224d0


	//   ....[14]....
        /*13fc*/ 	.word	0x00022520


	//   ....[15]....
        /*1400*/ 	.word	0x00022580


	//   ....[16]....
        /*1404*/ 	.word	0x000225f0


	//   ....[17]....
        /*1408*/ 	.word	0x00022660


	//   ....[18]....
        /*140c*/ 	.word	0x000226e0


	//   ....[19]....
        /*1410*/ 	.word	0x00022740


	//   ....[20]....
        /*1414*/ 	.word	0x000227a0


	//   ....[21]....
        /*1418*/ 	.word	0x00022810


	//   ....[22]....
        /*141c*/ 	.word	0x00022880


	//   ....[23]....
        /*1420*/ 	.word	0x00022900


	//   ....[24]....
        /*1424*/ 	.word	0x00022960


	//   ....[25]....
        /*1428*/ 	.word	0x000229c0


	//   ....[26]....
        /*142c*/ 	.word	0x00022a30


	//   ....[27]....
        /*1430*/ 	.word	0x00022ad0


	//   ....[28]....
        /*1434*/ 	.word	0x00022b70


	//   ....[29]....
        /*1438*/ 	.word	0x00022c10


	//   ....[30]....
        /*143c*/ 	.word	0x00022c60


	//   ....[31]....
        /*1440*/ 	.word	0x00022d00


	//   ....[32]....
        /*1444*/ 	.word	0x00022d50


	//   ....[33]....
        /*1448*/ 	.word	0x00022e00


	//   ....[34]....
        /*144c*/ 	.word	0x00022e50


	//   ....[35]....
        /*1450*/ 	.word	0x00022ef0


	//   ....[36]....
        /*1454*/ 	.word	0x00022f40


	//   ....[37]....
        /*1458*/ 	.word	0x00022fc0


	//   ....[38]....
        /*145c*/ 	.word	0x00023010


	//   ....[39]....
        /*1460*/ 	.word	0x00023070


	//   ....[40]....
        /*1464*/ 	.word	0x00023110


	//   ....[41]....
        /*1468*/ 	.word	0x000231b0


	//   ....[42]....
        /*146c*/ 	.word	0x00023250


	//   ....[43]....
        /*1470*/ 	.word	0x000232a0


	//   ....[44]....
        /*1474*/ 	.word	0x00023340


	//   ....[45]....
        /*1478*/ 	.word	0x00023390


	//   ....[46]....
        /*147c*/ 	.word	0x00023440


	//   ....[47]....
        /*1480*/ 	.word	0x00023490


	//   ....[48]....
        /*1484*/ 	.word	0x00023530


	//   ....[49]....
        /*1488*/ 	.word	0x00023580


	//   ....[50]....
        /*148c*/ 	.word	0x00023600


	//   ....[51]....
        /*1490*/ 	.word	0x00023650


	//   ....[52]....
        /*1494*/ 	.word	0x000236b0


	//   ....[53]....
        /*1498*/ 	.word	0x00023720


	//   ....[54]....
        /*149c*/ 	.word	0x000237c0


	//   ....[55]....
        /*14a0*/ 	.word	0x00023860


	//   ....[56]....
        /*14a4*/ 	.word	0x00023900


	//   ....[57]....
        /*14a8*/ 	.word	0x00023950


	//   ....[58]....
        /*14ac*/ 	.word	0x000239f0


	//   ....[59]....
        /*14b0*/ 	.word	0x00023a40


	//   ....[60]....
        /*14b4*/ 	.word	0x00023af0


	//   ....[61]....
        /*14b8*/ 	.word	0x00023b40


	//   ....[62]....
        /*14bc*/ 	.word	0x00023be0


	//   ....[63]....
        /*14c0*/ 	.word	0x00023c30


	//   ....[64]....
        /*14c4*/ 	.word	0x00023cb0


	//   ....[65]....
        /*14c8*/ 	.word	0x00023d00


	//   ....[66]....
        /*14cc*/ 	.word	0x00023d60


	//   ....[67]....
        /*14d0*/ 	.word	0x00023dd0


	//   ....[68]....
        /*14d4*/ 	.word	0x00023e70


	//   ....[69]....
        /*14d8*/ 	.word	0x00023f10


	//   ....[70]....
        /*14dc*/ 	.word	0x00023fc0


	//   ....[71]....
        /*14e0*/ 	.word	0x00024010


	//   ....[72]....
        /*14e4*/ 	.word	0x000240b0


	//   ....[73]....
        /*14e8*/ 	.word	0x00024100


	//   ....[74]....
        /*14ec*/ 	.word	0x000241a0


	//   ....[75]....
        /*14f0*/ 	.word	0x000241f0


	//   ....[76]....
        /*14f4*/ 	.word	0x00024290


	//   ....[77]....
        /*14f8*/ 	.word	0x000242e0


	//   ....[78]....
        /*14fc*/ 	.word	0x00024360


	//   ....[79]....
        /*1500*/ 	.word	0x000243b0


	//   ....[80]....
        /*1504*/ 	.word	0x00024430


	//   ....[81]....
        /*1508*/ 	.word	0x00025190


	//   ....[82]....
        /*150c*/ 	.word	0x00025220


	//   ....[83]....
        /*1510*/ 	.word	0x000252c0


	//   ....[84]....
        /*1514*/ 	.word	0x00025370


	//   ....[85]....
        /*1518*/ 	.word	0x000253c0


	//   ....[86]....
        /*151c*/ 	.word	0x00025460


	//   ....[87]....
        /*1520*/ 	.word	0x000254b0


	//   ....[88]....
        /*1524*/ 	.word	0x00025550


	//   ....[89]....
        /*1528*/ 	.word	0x000255a0


	//   ....[90]....
        /*152c*/ 	.word	0x00025640


	//   ....[91]....
        /*1530*/ 	.word	0x00025690


	//   ....[92]....
        /*1534*/ 	.word	0x00025710


	//   ....[93]....
        /*1538*/ 	.word	0x00025760


	//   ....[94]....
        /*153c*/ 	.word	0x000257c0


	//   ....[95]....
        /*1540*/ 	.word	0x00025830


	//   ....[96]....
        /*1544*/ 	.word	0x000258d0


	//   ....[97]....
        /*1548*/ 	.word	0x00025970


	//   ....[98]....
        /*154c*/ 	.word	0x00025a20


	//   ....[99]....
        /*1550*/ 	.word	0x00025a70


	//   ....[100]....
        /*1554*/ 	.word	0x00025b10


	//   ....[101]....
        /*1558*/ 	.word	0x00025b60


	//   ....[102]....
        /*155c*/ 	.word	0x00025c00


	//   ....[103]....
        /*1560*/ 	.word	0x00025c50


	//   ....[104]....
        /*1564*/ 	.word	0x00025cf0


	//   ....[105]....
        /*1568*/ 	.word	0x00025d40


	//   ....[106]....
        /*156c*/ 	.word	0x00025dc0


	//   ....[107]....
        /*1570*/ 	.word	0x00025e10


	//   ....[108]....
        /*1574*/ 	.word	0x00025e70


	//   ....[109]....
        /*1578*/ 	.word	0x00025ee0


	//   ....[110]....
        /*157c*/ 	.word	0x00025f80


	//   ....[111]....
        /*1580*/ 	.word	0x00026020


	//   ....[112]....
        /*1584*/ 	.word	0x000260d0


	//   ....[113]....
        /*1588*/ 	.word	0x00026120


	//   ....[114]....
        /*158c*/ 	.word	0x000261c0


	//   ....[115]....
        /*1590*/ 	.word	0x00026210


	//   ....[116]....
        /*1594*/ 	.word	0x000262b0


	//   ....[117]....
        /*1598*/ 	.word	0x00026300


	//   ....[118]....
        /*159c*/ 	.word	0x000263a0


	//   ....[119]....
        /*15a0*/ 	.word	0x000263f0


	//   ....[120]....
        /*15a4*/ 	.word	0x00026470


	//   ....[121]....
        /*15a8*/ 	.word	0x000264c0


	//   ....[122]....
        /*15ac*/ 	.word	0x00026520


	//   ....[123]....
        /*15b0*/ 	.word	0x000265c0


	//   ....[124]....
        /*15b4*/ 	.word	0x00026660


	//   ....[125]....
        /*15b8*/ 	.word	0x00026710


	//   ....[126]....
        /*15bc*/ 	.word	0x00026760


	//   ....[127]....
        /*15c0*/ 	.word	0x00026800


	//   ....[128]....
        /*15c4*/ 	.word	0x00026850


	//   ....[129]....
        /*15c8*/ 	.word	0x000268f0


	//   ....[130]....
        /*15cc*/ 	.word	0x00026940


	//   ....[131]....
        /*15d0*/ 	.word	0x000269e0


	//   ....[132]....
        /*15d4*/ 	.word	0x00026a30


	//   ....[133]....
        /*15d8*/ 	.word	0x00026ab0


	//   ....[134]....
        /*15dc*/ 	.word	0x00026b00


	//   ....[135]....
        /*15e0*/ 	.word	0x00026b60


	//   ....[136]....
        /*15e4*/ 	.word	0x00026c00


	//   ....[137]....
        /*15e8*/ 	.word	0x00026ca0


	//   ....[138]....
        /*15ec*/ 	.word	0x00026df0


	//   ....[139]....
        /*15f0*/ 	.word	0x00026e70


	//   ....[140]....
        /*15f4*/ 	.word	0x00026f10


	//   ....[141]....
        /*15f8*/ 	.word	0x00026f60


	//   ....[142]....
        /*15fc*/ 	.word	0x00027000


	//   ....[143]....
        /*1600*/ 	.word	0x00027050


	//   ....[144]....
        /*1604*/ 	.word	0x000270f0


	//   ....[145]....
        /*1608*/ 	.word	0x00027140


	//   ....[146]....
        /*160c*/ 	.word	0x00027200


	//   ....[147]....
        /*1610*/ 	.word	0x00027270


	//   ....[148]....
        /*1614*/ 	.word	0x000272a0


	//   ....[149]....
        /*1618*/ 	.word	0x00027300


	//   ....[150]....
        /*161c*/ 	.word	0x000273b0


	//   ....[151]....
        /*1620*/ 	.word	0x00027400


	//   ....[152]....
        /*1624*/ 	.word	0x000274b0


	//   ....[153]....
        /*1628*/ 	.word	0x00027500


	//   ....[154]....
        /*162c*/ 	.word	0x000275b0


	//   ....[155]....
        /*1630*/ 	.word	0x00027600


	//   ....[156]....
        /*1634*/ 	.word	0x000276b0


	//   ....[157]....
        /*1638*/ 	.word	0x00027700


	//   ....[158]....
        /*163c*/ 	.word	0x00027780


	//   ....[159]....
        /*1640*/ 	.word	0x000277e0


	//   ....[160]....
        /*1644*/ 	.word	0x00027870


	//   ....[161]....
        /*1648*/ 	.word	0x00027910


	//   ....[162]....
        /*164c*/ 	.word	0x000279c0


	//   ....[163]....
        /*1650*/ 	.word	0x00027a10


	//   ....[164]....
        /*1654*/ 	.word	0x00027ab0


	//   ....[165]....
        /*1658*/ 	.word	0x00027b00


	//   ....[166]....
        /*165c*/ 	.word	0x00027ba0


	//   ....[167]....
        /*1660*/ 	.word	0x00027bf0


	//   ....[168]....
        /*1664*/ 	.word	0x00027c90


	//   ....[169]....
        /*1668*/ 	.word	0x00027ce0


	//   ....[170]....
        /*166c*/ 	.word	0x00027d60


	//   ....[171]....
        /*1670*/ 	.word	0x00027db0


	//   ....[172]....
        /*1674*/ 	.word	0x00027de0


	//   ....[173]....
        /*1678*/ 	.word	0x00027e70


	//   ....[174]....
        /*167c*/ 	.word	0x00027f10


	//   ....[175]....
        /*1680*/ 	.word	0x00027fc0


	//   ....[176]....
        /*1684*/ 	.word	0x00028010


	//   ....[177]....
        /*1688*/ 	.word	0x000280b0


	//   ....[178]....
        /*168c*/ 	.word	0x00028100


	//   ....[179]....
        /*1690*/ 	.word	0x000281a0


	//   ....[180]....
        /*1694*/ 	.word	0x000281f0


	//   ....[181]....
        /*1698*/ 	.word	0x00028290


	//   ....[182]....
        /*169c*/ 	.word	0x000282e0


	//   ....[183]....
        /*16a0*/ 	.word	0x00028360


	//   ....[184]....
        /*16a4*/ 	.word	0x000283b0


	//   ....[185]....
        /*16a8*/ 	.word	0x00028440


	//   ....[186]....
        /*16ac*/ 	.word	0x000284e0


	//   ....[187]....
        /*16b0*/ 	.word	0x00028590


	//   ....[188]....
        /*16b4*/ 	.word	0x000285e0


	//   ....[189]....
        /*16b8*/ 	.word	0x00028680


	//   ....[190]....
        /*16bc*/ 	.word	0x000286d0


	//   ....[191]....
        /*16c0*/ 	.word	0x00028770


	//   ....[192]....
        /*16c4*/ 	.word	0x000287c0


	//   ....[193]....
        /*16c8*/ 	.word	0x00028860


	//   ....[194]....
        /*16cc*/ 	.word	0x000288b0


	//   ....[195]....
        /*16d0*/ 	.word	0x00028930


	//   ....[196]....
        /*16d4*/ 	.word	0x00028980


	//   ....[197]....
        /*16d8*/ 	.word	0x000289b0


	//----- nvinfo : EIATTR_VRC_CTA_INIT_COUNT
	.align		4
.L_597:
        /*16dc*/ 	.byte	0x02, 0x4a
	.zero		1
	.zero		1


	//----- nvinfo : EIATTR_EXIT_INSTR_OFFSETS
	.align		4
        /*16e0*/ 	.byte	0x04, 0x1c
        /*16e2*/ 	.short	(.L_599 - .L_598)


	//   ....[0]....
.L_598:
        /*16e4*/ 	.word	0x00000080


	//   ....[1]....
        /*16e8*/ 	.word	0x00018b60


	//----- nvinfo : EIATTR_MAX_THREADS
	.align		4
.L_599:
        /*16ec*/ 	.byte	0x04, 0x05
        /*16ee*/ 	.short	(.L_601 - .L_600)
.L_600:
        /*16f0*/ 	.word	0x00000100
        /*16f4*/ 	.word	0x00000001
        /*16f8*/ 	.word	0x00000001


	//----- nvinfo : EIATTR_CRS_STACK_SIZE
	.align		4
.L_601:
        /*16fc*/ 	.byte	0x04, 0x1e
        /*16fe*/ 	.short	(.L_603 - .L_602)
.L_602:
        /*1700*/ 	.word	0x00000000


	//----- nvinfo : EIATTR_CBANK_PARAM_SIZE
	.align		4
.L_603:
        /*1704*/ 	.byte	0x03, 0x19
        /*1706*/ 	.short	0x0044


	//----- nvinfo : EIATTR_PARAM_CBANK
	.align		4
        /*1708*/ 	.byte	0x04, 0x0a
        /*170a*/ 	.short	(.L_605 - .L_604)
	.align		4
.L_604:
        /*170c*/ 	.word	index@(.nv.constant0._Z21train_sequence_kernelPKhliPK8EggModelPaS4_PiS5_j)
        /*1710*/ 	.short	0x0380
        /*1712*/ 	.short	0x0044


	//----- nvinfo : EIATTR_SW_WAR
	.align		4
.L_605:
        /*1714*/ 	.byte	0x04, 0x36
        /*1716*/ 	.short	(.L_607 - .L_606)
.L_606:
        /*1718*/ 	.word	0x00000008
.L_607:


//--------------------- .nv.info._Z24generate_sequence_kernelPK8EggModeljPKhiiPh --------------------------
	.section	.nv.info._Z24generate_sequence_kernelPK8EggModeljPKhiiPh,"",@"SHT_CUDA_INFO"
	.sectionflags	@""
	.align	4


	//----- nvinfo : EIATTR_CUDA_API_VERSION
	.align		4
        /*0000*/ 	.byte	0x04, 0x37
        /*0002*/ 	.short	(.L_609 - .L_608)
.L_608:
        /*0004*/ 	.word	0x00000082


	//----- nvinfo : EIATTR_KPARAM_INFO
	.align		4
.L_609:
        /*0008*/ 	.byte	0x04, 0x17
        /*000a*/ 	.short	(.L_611 - .L_610)
.L_610:
        /*000c*/ 	.word	0x00000000
        /*0010*/ 	.short	0x0005
        /*0012*/ 	.short	0x0020
        /*0014*/ 	.byte	0x00, 0xf5, 0x21, 0x00


	//----- nvinfo : EIATTR_KPARAM_INFO
	.align		4
.L_611:
        /*0018*/ 	.byte	0x04, 0x17
        /*001a*/ 	.short	(.L_613 - .L_612)
.L_612:
        /*001c*/ 	.word	0x00000000
        /*0020*/ 	.short	0x0004
        /*0022*/ 	.short	0x001c
        /*0024*/ 	.byte	0x00, 0xf0, 0x11, 0x00


	//----- nvinfo : EIATTR_KPARAM_INFO
	.align		4
.L_613:
        /*0028*/ 	.byte	0x04, 0x17
        /*002a*/ 	.short	(.L_615 - .L_614)
.L_614:
        /*002c*/ 	.word	0x00000000
        /*0030*/ 	.short	0x0003
        /*0032*/ 	.short	0x0018
        /*0034*/ 	.byte	0x00, 0xf0, 0x11, 0x00


	//----- nvinfo : EIATTR_KPARAM_INFO
	.align		4
.L_615:
        /*0038*/ 	.byte	0x04, 0x17
        /*003a*/ 	.short	(.L_617 - .L_616)
.L_616:
        /*003c*/ 	.word	0x00000000
        /*0040*/ 	.short	0x0002
        /*0042*/ 	.short	0x0010
        /*0044*/ 	.byte	0x00, 0xf5, 0x21, 0x00


	//----- nvinfo : EIATTR_KPARAM_INFO
	.align		4
.L_617:
        /*0048*/ 	.byte	0x04, 0x17
        /*004a*/ 	.short	(.L_619 - .L_618)
.L_618:
        /*004c*/ 	.word	0x00000000
        /*0050*/ 	.short	0x0001
        /*0052*/ 	.short	0x0008
        /*0054*/ 	.byte	0x00, 0xf0, 0x11, 0x00


	//----- nvinfo : EIATTR_KPARAM_INFO
	.align		4
.L_619:
        /*0058*/ 	.byte	0x04, 0x17
        /*005a*/ 	.short	(.L_621 - .L_620)
.L_620:
        /*005c*/ 	.word	0x00000000
        /*0060*/ 	.short	0x0000
        /*0062*/ 	.short	0x0000
        /*0064*/ 	.byte	0x00, 0xf5, 0x21, 0x00


	//----- nvinfo : EIATTR_SPARSE_MMA_MASK
	.align		4
.L_621:
        /*0068*/ 	.byte	0x03, 0x50
        /*006a*/ 	.short	0x0000


	//----- nvinfo : EIATTR_MAXREG_COUNT
	.align		4
        /*006c*/ 	.byte	0x03, 0x1b
        /*006e*/ 	.short	0x00ff


	//----- nvinfo : EIATTR_MERCURY_ISA_VERSION
	.align		4
        /*0070*/ 	.byte	0x03, 0x5f
        /*0072*/ 	.short	0x0101


	//----- nvinfo : EIATTR_VRC_CTA_INIT_COUNT
	.align		4
        /*0074*/ 	.byte	0x02, 0x4a
	.zero		1
	.zero		1


	//----- nvinfo : EIATTR_EXIT_INSTR_OFFSETS
	.align		4
        /*0078*/ 	.byte	0x04, 0x1c
        /*007a*/ 	.short	(.L_623 - .L_622)


	//   ....[0]....
.L_622:
        /*007c*/ 	.word	0x00000070


	//   ....[1]....
        /*0080*/ 	.word	0x000000d0


	//----- nvinfo : EIATTR_CBANK_PARAM_SIZE
	.align		4
.L_623:
        /*0084*/ 	.byte	0x03, 0x19
        /*0086*/ 	.short	0x0028


	//----- nvinfo : EIATTR_PARAM_CBANK
	.align		4
        /*0088*/ 	.byte	0x04, 0x0a
        /*008a*/ 	.short	(.L_625 - .L_624)
	.align		4
.L_624:
        /*008c*/ 	.word	index@(.nv.constant0._Z24generate_sequence_kernelPK8EggModeljPKhiiPh)
        /*0090*/ 	.short	0x0380
        /*0092*/ 	.short	0x0028


	//----- nvinfo : EIATTR_SW_WAR
	.align		4
.L_625:
        /*0094*/ 	.byte	0x04, 0x36
        /*0096*/ 	.short	(.L_627 - .L_626)
.L_626:
        /*0098*/ 	.word	0x00000008
.L_627:


//--------------------- .nv.callgraph             --------------------------
	.section	.nv.callgraph,"",@"SHT_CUDA_CALLGRAPH"
	.align	4
	.sectionentsize	8
	.align		4
        /*0000*/ 	.word	0x00000000
	.align		4
        /*0004*/ 	.word	0xffffffff
	.align		4
        /*0008*/ 	.word	0x00000000
	.align		4
        /*000c*/ 	.word	0xfffffffe
	.align		4
        /*0010*/ 	.word	0x00000000
	.align		4
        /*0014*/ 	.word	0xfffffffd
	.align		4
        /*0018*/ 	.word	0x00000000
	.align		4
        /*001c*/ 	.word	0xfffffffc


//--------------------- .nv.constant3             --------------------------
	.section	.nv.constant3,"a",@progbits
	.align	4
.nv.constant3:
	.type		d_EXP2_TABLE,@object
	.size		d_EXP2_TABLE,(d_SIGMOID_TABLE - d_EXP2_TABLE)
d_EXP2_TABLE:
	.zero		1024
	.type		d_SIGMOID_TABLE,@object
	.size		d_SIGMOID_TABLE,(d_TANH_TABLE - d_SIGMOID_TABLE)
d_SIGMOID_TABLE:
	.zero		256
	.type		d_TANH_TABLE,@object
	.size		d_TANH_TABLE,(d_DECAY_TABLE - d_TANH_TABLE)
d_TANH_TABLE:
	.zero		256
	.type		d_DECAY_TABLE,@object
	.size		d_DECAY_TABLE,(.L_3 - d_DECAY_TABLE)
d_DECAY_TABLE:
	.zero		128
.L_3:


//--------------------- .nv.constant4             --------------------------
	.section	.nv.constant4,"a",@progbits
	.align	8
	.align		8
.nv.constant4:
        /*0000*/ 	.dword	d_debug_updates
	.align		8
        /*0008*/ 	.dword	_ZN34_INTERNAL_251e5df9_4_k_cu_fab08f894cuda3std3__45__cpo5beginE
	.align		8
        /*0010*/ 	.dword	_ZN34_INTERNAL_251e5df9_4_k_cu_fab08f894cuda3std3__45__cpo3endE
	.align		8
        /*0018*/ 	.dword	_ZN34_INTERNAL_251e5df9_4_k_cu_fab08f894cuda3std3__45__cpo6cbeginE
	.align		8
        /*0020*/ 	.dword	_ZN34_INTERNAL_251e5df9_4_k_cu_fab08f894cuda3std3__45__cpo4cendE
	.align		8
        /*0028*/ 	.dword	_ZN34_INTERNAL_251e5df9_4_k_cu_fab08f894cuda3std3__45__cpo6rbeginE
	.align		8
        /*0030*/ 	.dword	_ZN34_INTERNAL_251e5df9_4_k_cu_fab08f894cuda3std3__45__cpo4rendE
	.align		8
        /*0038*/ 	.dword	_ZN34_INTERNAL_251e5df9_4_k_cu_fab08f894cuda3std3__45__cpo7crbeginE
	.align		8
        /*0040*/ 	.dword	_ZN34_INTERNAL_251e5df9_4_k_cu_fab08f894cuda3std3__45__cpo5crendE
	.align		8
        /*0048*/ 	.dword	_ZN34_INTERNAL_251e5df9_4_k_cu_fab08f894cuda3std3__436_GLOBAL__N__251e5df9_4_k_cu_fab08f896ignoreE
	.align		8
        /*0050*/ 	.dword	_ZN34_INTERNAL_251e5df9_4_k_cu_fab08f894cuda3std3__419piecewise_constructE
	.align		8
        /*0058*/ 	.dword	_ZN34_INTERNAL_251e5df9_4_k_cu_fab08f894cuda3std3__48in_placeE
	.align		8
        /*0060*/ 	.dword	_ZN34_INTERNAL_251e5df9_4_k_cu_fab08f894cuda3std3__420unreachable_sentinelE
	.align		8
        /*0068*/ 	.dword	_ZN34_INTERNAL_251e5df9_4_k_cu_fab08f894cuda3std3__47nulloptE
	.align		8
        /*0070*/ 	.dword	_ZN34_INTERNAL_251e5df9_4_k_cu_fab08f894cuda3std3__48unexpectE
	.align		8
        /*0078*/ 	.dword	_ZN34_INTERNAL_251e5df9_4_k_cu_fab08f894cuda3std6ranges3__45__cpo4swapE
	.align		8
        /*0080*/ 	.dword	_ZN34_INTERNAL_251e5df9_4_k_cu_fab08f894cuda3std6ranges3__45__cpo9iter_moveE
	.align		8
        /*0088*/ 	.dword	_ZN34_INTERNAL_251e5df9_4_k_cu_fab08f894cuda3std6ranges3__45__cpo5beginE
	.align		8
        /*0090*/ 	.dword	_ZN34_INTERNAL_251e5df9_4_k_cu_fab08f894cuda3std6ranges3__45__cpo3endE
	.align		8
        /*0098*/ 	.dword	_ZN34_INTERNAL_251e5df9_4_k_cu_fab08f894cuda3std6ranges3__45__cpo6cbeginE
	.align		8
        /*00a0*/ 	.dword	_ZN34_INTERNAL_251e5df9_4_k_cu_fab08f894cuda3std6ranges3__45__cpo4cendE
	.align		8
        /*00a8*/ 	.dword	_ZN34_INTERNAL_251e5df9_4_k_cu_fab08f894cuda3std6ranges3__45__cpo7advanceE
	.align		8
        /*00b0*/ 	.dword	_ZN34_INTERNAL_251e5df9_4_k_cu_fab08f894cuda3std6ranges3__45__cpo9iter_swapE
	.align		8
        /*00b8*/ 	.dword	_ZN34_INTERNAL_251e5df9_4_k_cu_fab08f894cuda3std6ranges3__45__cpo4nextE
	.align		8
        /*00c0*/ 	.dword	_ZN34_INTERNAL_251e5df9_4_k_cu_fab08f894cuda3std6ranges3__45__cpo4prevE
	.align		8
        /*00c8*/ 	.dword	_ZN34_INTERNAL_251e5df9_4_k_cu_fab08f894cuda3std6ranges3__45__cpo4dataE
	.align		8
        /*00d0*/ 	.dword	_ZN34_INTERNAL_251e5df9_4_k_cu_fab08f894cuda3std6ranges3__45__cpo5cdataE
	.align		8
        /*00d8*/ 	.dword	_ZN34_INTERNAL_251e5df9_4_k_cu_fab08f894cuda3std6ranges3__45__cpo4sizeE
	.align		8
        /*00e0*/ 	.dword	_ZN34_INTERNAL_251e5df9_4_k_cu_fab08f894cuda3std6ranges3__45__cpo5ssizeE
	.align		8
        /*00e8*/ 	.dword	_ZN34_INTERNAL_251e5df9_4_k_cu_fab08f894cuda3std6ranges3__45__cpo8distanceE
	.align		8
        /*00f0*/ 	.dword	_ZN34_INTERNAL_251e5df9_4_k_cu_fab08f896thrust24THRUST_300001_SM_1000_NS8cuda_cub3parE
	.align		8
        /*00f8*/ 	.dword	_ZN34_INTERNAL_251e5df9_4_k_cu_fab08f896thrust24THRUST_300001_SM_1000_NS8cuda_cub10par_nosyncE
	.align		8
        /*0100*/ 	.dword	_ZN34_INTERNAL_251e5df9_4_k_cu_fab08f896thrust24THRUST_300001_SM_1000_NS6system6detail10sequential3seqE
	.align		8
        /*0108*/ 	.dword	_ZN34_INTERNAL_251e5df9_4_k_cu_fab08f896thrust24THRUST_300001_SM_1000_NS6system3cpp3parE
	.align		8
        /*0110*/ 	.dword	_ZN34_INTERNAL_251e5df9_4_k_cu_fab08f896thrust24THRUST_300001_SM_1000_NS12placeholders2_1E
	.align		8
        /*0118*/ 	.dword	_ZN34_INTERNAL_251e5df9_4_k_cu_fab08f896thrust24THRUST_300001_SM_1000_NS12placeholders2_2E
	.align		8
        /*0120*/ 	.dword	_ZN34_INTERNAL_251e5df9_4_k_cu_fab08f896thrust24THRUST_300001_SM_1000_NS12placeholders2_3E
	.align		8
        /*0128*/ 	.dword	_ZN34_INTERNAL_251e5df9_4_k_cu_fab08f896thrust24THRUST_300001_SM_1000_NS12placeholders2_4E
	.align		8
        /*0130*/ 	.dword	_ZN34_INTERNAL_251e5df9_4_k_cu_fab08f896thrust24THRUST_300001_SM_1000_NS12placeholders2_5E
	.align		8
        /*0138*/ 	.dword	_ZN34_INTERNAL_251e5df9_4_k_cu_fab08f896thrust24THRUST_300001_SM_1000_NS12placeholders2_6E
	.align		8
        /*0140*/ 	.dword	_ZN34_INTERNAL_251e5df9_4_k_cu_fab08f896thrust24THRUST_300001_SM_1000_NS12placeholders2_7E
	.align		8
        /*0148*/ 	.dword	_ZN34_INTERNAL_251e5df9_4_k_cu_fab08f896thrust24THRUST_300001_SM_1000_NS12placeholders2_8E
	.align		8
        /*0150*/ 	.dword	_ZN34_INTERNAL_251e5df9_4_k_cu_fab08f896thrust24THRUST_300001_SM_1000_NS12placeholders2_9E
	.align		8
        /*0158*/ 	.dword	_ZN34_INTERNAL_251e5df9_4_k_cu_fab08f896thrust24THRUST_300001_SM_1000_NS12placeholders3_10E
	.align		8
        /*0160*/ 	.dword	_ZN34_INTERNAL_251e5df9_4_k_cu_fab08f896thrust24THRUST_300001_SM_1000_NS3seqE
	.align		8
        /*0168*/ 	.dword	_ZN34_INTERNAL_251e5df9_4_k_cu_fab08f896thrust24THRUST_300001_SM_1000_NS6deviceE


//--------------------- .text._ZN3cub18CUB_300001_SM_10006detail6reduce28DeviceReduceSingleTileKernelINS2_10policy_hubIiyN4cuda3std3__44plusIiEEE10Policy1000EPiSC_iS9_iiNS7_10__identityEEEvT0_T1_T2_T3_T4_T6_ --------------------------
	.section	.text._ZN3cub18CUB_300001_SM_10006detail6reduce28DeviceReduceSingleTileKernelINS2_10policy_hubIiyN4cuda3std3__44plusIiEEE10Policy1000EPiSC_iS9_iiNS7_10__identityEEEvT0_T1_T2_T3_T4_T6_,"ax",@progbits
	.align	128
        .global         _ZN3cub18CUB_300001_SM_10006detail6reduce28DeviceReduceSingleTileKernelINS2_10policy_hubIiyN4cuda3std3__44plusIiEEE10Policy1000EPiSC_iS9_iiNS7_10__identityEEEvT0_T1_T2_T3_T4_T6_
        .type           _ZN3cub18CUB_300001_SM_10006detail6reduce28DeviceReduceSingleTileKernelINS2_10policy_hubIiyN4cuda3std3__44plusIiEEE10Policy1000EPiSC_iS9_iiNS7_10__identityEEEvT0_T1_T2_T3_T4_T6_,@function
        .size           _ZN3cub18CUB_300001_SM_10006detail6reduce28DeviceReduceSingleTileKernelINS2_10policy_hubIiyN4cuda3std3__44plusIiEEE10Policy1000EPiSC_iS9_iiNS7_10__identityEEEvT0_T1_T2_T3_T4_T6_,(.L_x_1140 - _ZN3cub18CUB_300001_SM_10006detail6reduce28DeviceReduceSingleTileKernelINS2_10policy_hubIiyN4cuda3std3__44plusIiEEE10Policy1000EPiSC_iS9_iiNS7_10__identityEEEvT0_T1_T2_T3_T4_T6_)
        .other          _ZN3cub18CUB_300001_SM_10006detail6reduce28DeviceReduceSingleTileKernelINS2_10policy_hubIiyN4cuda3std3__44plusIiEEE10Policy1000EPiSC_iS9_iiNS7_10__identityEEEvT0_T1_T2_T3_T4_T6_,@"STO_CUDA_ENTRY STV_DEFAULT"
_ZN3cub18CUB_300001_SM_10006detail6reduce28DeviceReduceSingleTileKernelINS2_10policy_hubIiyN4cuda3std3__44plusIiEEE10Policy1000EPiSC_iS9_iiNS7_10__identityEEEvT0_T1_T2_T3_T4_T6_:
.text._ZN3cub18CUB_300001_SM_10006detail6reduce28DeviceReduceSingleTileKernelINS2_10policy_hubIiyN4cuda3std3__44plusIiEEE10Policy1000EPiSC_iS9_iiNS7_10__identityEEEvT0_T1_T2_T3_T4_T6_:
[----:B------:R-:W-:Y:S01]  /*0000*/  LDC R1, c[0x0][0x37c] ;  /* 0x0000df00ff017b82 */ /* 0x000fe20000000800 */
[----:B------:R-:W0:Y:S01]  /*0010*/  LDCU UR4, c[0x0][0x390] ;  /* 0x00007200ff0477ac */ /* 0x000e220008000800 */
[----:B------:R-:W1:Y:S01]  /*0020*/  LDCU.64 UR6, c[0x0][0x358] ;  /* 0x00006b00ff0677ac */ /* 0x000e620008000a00 */
[----:B0-----:R-:W-:-:S05]  /*0030*/  IMAD.U32 R20, RZ, RZ, UR4 ;  /* 0x00000004ff147e24 */ /* 0x001fca000f8e00ff */
[----:B------:R-:W-:-:S13]  /*0040*/  ISETP.NE.AND P0, PT, R20, RZ, PT ;  /* 0x000000ff1400720c */ /* 0x000fda0003f05270 */
[----:B-1----:R-:W-:Y:S05]  /*0050*/  @P0 BRA `(.L_x_0) ;  /* 0x00000000001c0947 */ /* 0x002fea0003800000 */
[----:B------:R-:W0:Y:S02]  /*0060*/  S2R R0, SR_TID.X ;  /* 0x0000000000007919 */ /* 0x000e240000002100 */
[----:B0-----:R-:W-:-:S13]  /*0070*/  ISETP.NE.AND P0, PT, R0, RZ, PT ;  /* 0x000000ff0000720c */ /* 0x001fda0003f05270 */
[----:B------:R-:W-:Y:S05]  /*0080*/  @P0 EXIT ;  /* 0x000000000000094d */ /* 0x000fea0003800000 */
[----:B------:R-:W0:Y:S08]  /*0090*/  LDC R5, c[0x0][0x398] ;  /* 0x0000e600ff057b82 */ /* 0x000e300000000800 */
[----:B------:R-:W0:Y:S02]  /*00a0*/  LDC.64 R2, c[0x0][0x388] ;  /* 0x0000e200ff027b82 */ /* 0x000e240000000a00 */
[----:B0-----:R-:W-:Y:S01]  /*00b0*/  STG.E desc[UR6][R2.64], R5 ;  /* 0x0000000502007986 */ /* 0x001fe2000c101906 */
[----:B------:R-:W-:Y:S05]  /*00c0*/  EXIT ;  /* 0x000000000000794d */ /* 0x000fea0003800000 */
.L_x_0:
[----:B------:R-:W0:Y:S01]  /*00d0*/  LDCU UR4, c[0x0][0x380] ;  /* 0x00007000ff0477ac */ /* 0x000e220008000800 */
[----:B------:R-:W-:Y:S01]  /*00e0*/  BSSY.RECONVERGENT B0, `(.L_x_1) ;  /* 0x0000385000007945 */ /* 0x000fe20003800200 */
[----:B0-----:R-:W-:-:S09]  /*00f0*/  ULOP3.LUT UP0, URZ, UR4, 0xf, URZ, 0xc0, !UPT ;  /* 0x0000000f04ff7892 */ /* 0x001fd2000f80c0ff */
[----:B------:R-:W-:Y:S05]  /*0100*/  BRA.U UP0, `(.L_x_2) ;  /* 0x0000001900d87547 */ /* 0x000fea000b800000 */
[----:B------:R-:W-:-:S13]  /*0110*/  ISETP.GT.AND P0, PT, R20, 0xfff, PT ;  /* 0x00000fff1400780c */ /* 0x000fda0003f04270 */
[----:B------:R-:W-:Y:S05]  /*0120*/  @P0 BRA `(.L_x_3) ;  /* 0x0000000c008c0947 */ /* 0x000fea0003800000 */
[----:B------:R-:W0:Y:S01]  /*0130*/  S2R R9, SR_TID.X ;  /* 0x0000000000097919 */ /* 0x000e220000002100 */
[----:B------:R-:W-:Y:S01]  /*0140*/  BSSY.RECONVERGENT B1, `(.L_x_4) ;  /* 0x0000009000017945 */ /* 0x000fe20003800200 */
[----:B------:R-:W-:Y:S01]  /*0150*/  IMAD.MOV.U32 R0, RZ, RZ, RZ ;  /* 0x000000ffff007224 */ /* 0x000fe200078e00ff */
[----:B0-----:R-:W-:Y:S01]  /*0160*/  ISETP.GE.AND P0, PT, R9, R20, PT ;  /* 0x000000140900720c */ /* 0x001fe20003f06270 */
[----:B------:R-:W-:-:S12]  /*0170*/  IMAD.MOV.U32 R11, RZ, RZ, R9 ;  /* 0x000000ffff0b7224 */ /* 0x000fd800078e0009 */
[----:B------:R-:W-:Y:S05]  /*0180*/  @P0 BRA `(.L_x_5) ;  /* 0x0000000000100947 */ /* 0x000fea0003800000 */
[----:B------:R-:W0:Y:S02]  /*0190*/  LDC.64 R2, c[0x0][0x380] ;  /* 0x0000e000ff027b82 */ /* 0x000e240000000a00 */
[----:B0-----:R-:W-:-:S05]  /*01a0*/  IMAD.WIDE.U32 R2, R9, 0x4, R2 ;  /* 0x0000000409027825 */ /* 0x001fca00078e0002 */
[----:B------:R0:W5:Y:S01]  /*01b0*/  LDG.E.CONSTANT R0, desc[UR6][R2.64] ;  /* 0x0000000602007981 */ /* 0x000162000c1e9900 */
[----:B------:R-:W-:-:S07]  /*01c0*/  VIADD R11, R9, 0x100 ;  /* 0x00000100090b7836 */ /* 0x000fce0000000000 */
.L_x_5:
[----:B------:R-:W-:Y:S05]  /*01d0*/  BSYNC.RECONVERGENT B1 ;  /* 0x0000000000017941 */ /* 0x000fea0003800200 */
.L_x_4:
[----:B------:R-:W-:Y:S01]  /*01e0*/  ISETP.GE.AND P0, PT, R11, R20, PT ;  /* 0x000000140b00720c */ /* 0x000fe20003f06270 */
[----:B------:R-:W-:-:S12]  /*01f0*/  BSSY.RECONVERGENT B1, `(.L_x_6) ;  /* 0x0000066000017945 */ /* 0x000fd80003800200 */
[----:B------:R-:W-:Y:S05]  /*0200*/  @P0 BRA `(.L_x_7) ;  /* 0x0000000400900947 */ /* 0x000fea0003800000 */
[----:B0-----:R-:W-:Y:S01]  /*0210*/  LOP3.LUT R3, RZ, R11, RZ, 0x33, !PT ;  /* 0x0000000bff037212 */ /* 0x001fe200078e33ff */
[----:B------:R-:W-:Y:S04]  /*0220*/  BSSY.RECONVERGENT B2, `(.L_x_8) ;  /* 0x0000015000027945 */ /* 0x000fe80003800200 */
[----:B------:R-:W-:-:S05]  /*0230*/  IMAD.IADD R4, R3, 0x1, R20 ;  /* 0x0000000103047824 */ /* 0x000fca00078e0214 */
[C---:B------:R-:W-:Y:S02]  /*0240*/  LOP3.LUT R2, R4.reuse, 0x300, RZ, 0xc0, !PT ;  /* 0x0000030004027812 */ /* 0x040fe400078ec0ff */
[----:B------:R-:W-:Y:S02]  /*0250*/  ISETP.GE.U32.AND P1, PT, R4, 0x300, PT ;  /* 0x000003000400780c */ /* 0x000fe40003f26070 */
[----:B------:R-:W-:-:S13]  /*0260*/  ISETP.NE.AND P0, PT, R2, 0x300, PT ;  /* 0x000003000200780c */ /* 0x000fda0003f05270 */
[----:B------:R-:W-:Y:S05]  /*0270*/  @!P0 BRA `(.L_x_9) ;  /* 0x00000000003c8947 */ /* 0x000fea0003800000 */
[----:B------:R-:W0:Y:S01]  /*0280*/  LDC.64 R2, c[0x0][0x380] ;  /* 0x0000e000ff027b82 */ /* 0x000e220000000a00 */
[----:B------:R-:W-:-:S04]  /*0290*/  LEA.HI R4, R4, 0x1, RZ, 0x18 ;  /* 0x0000000104047811 */ /* 0x000fc800078fc0ff */
[----:B------:R-:W-:-:S05]  /*02a0*/  LOP3.LUT R4, R4, 0x3, RZ, 0xc0, !PT ;  /* 0x0000000304047812 */ /* 0x000fca00078ec0ff */
[----:B------:R-:W-:Y:S02]  /*02b0*/  IMAD.MOV R4, RZ, RZ, -R4 ;  /* 0x000000ffff047224 */ /* 0x000fe400078e0a04 */
[----:B0-----:R-:W-:-:S04]  /*02c0*/  IMAD.WIDE.U32 R2, R11, 0x4, R2 ;  /* 0x000000040b027825 */ /* 0x001fc800078e0002 */
[----:B------:R-:W-:-:S07]  /*02d0*/  IMAD.MOV.U32 R5, RZ, RZ, R3 ;  /* 0x000000ffff057224 */ /* 0x000fce00078e0003 */
.L_x_10:
[----:B------:R-:W-:-:S06]  /*02e0*/  IMAD.MOV.U32 R3, RZ, RZ, R5 ;  /* 0x000000ffff037224 */ /* 0x000fcc00078e0005 */
[----:B------:R0:W2:Y:S01]  /*02f0*/  LDG.E.CONSTANT R3, desc[UR6][R2.64] ;  /* 0x0000000602037981 */ /* 0x0000a2000c1e9900 */
[----:B------:R-:W-:Y:S02]  /*0300*/  VIADD R4, R4, 0x1 ;  /* 0x0000000104047836 */ /* 0x000fe40000000000 */
[----:B------:R-:W-:-:S03]  /*0310*/  VIADD R11, R11, 0x100 ;  /* 0x000001000b0b7836 */ /* 0x000fc60000000000 */
[----:B------:R-:W-:Y:S02]  /*0320*/  ISETP.NE.AND P0, PT, R4, RZ, PT ;  /* 0x000000ff0400720c */ /* 0x000fe40003f05270 */
[----:B0-----:R-:W-:-:S05]  /*0330*/  IADD3 R2, P2, PT, R2, 0x400, RZ ;  /* 0x0000040002027810 */ /* 0x001fca0007f5e0ff */
[----:B------:R-:W-:Y:S02]  /*0340*/  IMAD.X R5, RZ, RZ, R5, P2 ;  /* 0x000000ffff057224 */ /* 0x000fe400010e0605 */
[----:B--2--5:R-:W-:-:S04]  /*0350*/  IMAD.IADD R0, R3, 0x1, R0 ;  /* 0x0000000103007824 */ /* 0x024fc800078e0200 */
[----:B------:R-:W-:Y:S05]  /*0360*/  @P0 BRA `(.L_x_10) ;  /* 0xfffffffc00dc0947 */ /* 0x000fea000383ffff */
.L_x_9:
[----:B------:R-:W-:Y:S05]  /*0370*/  BSYNC.RECONVERGENT B2 ;  /* 0x0000000000027941 */ /* 0x000fea0003800200 */
.L_x_8:
[----:B------:R-:W-:Y:S05]  /*0380*/  @!P1 BRA `(.L_x_7) ;  /* 0x0000000400309947 */ /* 0x000fea0003800000 */
[----:B------:R-:W-:Y:S01]  /*0390*/  IMAD.IADD R2, R20, 0x1, -R11 ;  /* 0x0000000114027824 */ /* 0x000fe200078e0a0b */
[----:B------:R-:W-:Y:S01]  /*03a0*/  BSSY.RECONVERGENT B2, `(.L_x_11) ;  /* 0x0000029000027945 */ /* 0x000fe20003800200 */
[----:B------:R-:W-:-:S03]  /*03b0*/  PLOP3.LUT P0, PT, PT, PT, PT, 0x80, 0x8 ;  /* 0x000000000008781c */ /* 0x000fc60003f0f070 */
[----:B------:R-:W-:-:S13]  /*03c0*/  ISETP.GT.AND P1, PT, R2, 0xc00, PT ;  /* 0x00000c000200780c */ /* 0x000fda0003f24270 */
[----:B------:R-:W-:Y:S05]  /*03d0*/  @!P1 BRA `(.L_x_12) ;  /* 0x0000000000949947 */ /* 0x000fea0003800000 */
[----:B------:R-:W-:Y:S01]  /*03e0*/  PLOP3.LUT P0, PT, PT, PT, PT, 0x8, 0x80 ;  /* 0x000000000080781c */ /* 0x000fe20003f0e170 */
[----:B------:R-:W-:-:S12]  /*03f0*/  VIADD R8, R20, 0xfffff400 ;  /* 0xfffff40014087836 */ /* 0x000fd80000000000 */
.L_x_13:
[----:B------:R-:W0:Y:S01]  /*0400*/  LDC.64 R4, c[0x0][0x380] ;  /* 0x0000e000ff047b82 */ /* 0x000e220000000a00 */
[C---:B------:R-:W-:Y:S02]  /*0410*/  VIADD R7, R11.reuse, 0x400 ;  /* 0x000004000b077836 */ /* 0x040fe40000000000 */
[C---:B------:R-:W-:Y:S02]  /*0420*/  VIADD R3, R11.reuse, 0x800 ;  /* 0x000008000b037836 */ /* 0x040fe40000000000 */
[----:B0-----:R-:W-:-:S05]  /*0430*/  IMAD.WIDE R22, R11, 0x4, R4 ;  /* 0x000000040b167825 */ /* 0x001fca00078e0204 */
[----:B------:R-:W2:Y:S01]  /*0440*/  LDG.E.CONSTANT R13, desc[UR6][R22.64] ;  /* 0x00000006160d7981 */ /* 0x000ea2000c1e9900 */
[----:B------:R-:W-:-:S03]  /*0450*/  IMAD.WIDE R6, R7, 0x4, R4 ;  /* 0x0000000407067825 */ /* 0x000fc600078e0204 */
[----:B------:R-:W2:Y:S04]  /*0460*/  LDG.E.CONSTANT R10, desc[UR6][R22.64+0x400] ;  /* 0x00040006160a7981 */ /* 0x000ea8000c1e9900 */
[----:B------:R-:W3:Y:S04]  /*0470*/  LDG.E.CONSTANT R12, desc[UR6][R22.64+0x800] ;  /* 0x00080006160c7981 */ /* 0x000ee8000c1e9900 */
[----:B------:R-:W3:Y:S01]  /*0480*/  LDG.E.CONSTANT R19, desc[UR6][R22.64+0xc00] ;  /* 0x000c000616137981 */ /* 0x000ee2000c1e9900 */
[----:B------:R-:W-:-:S03]  /*0490*/  IMAD.WIDE R2, R3, 0x4, R4 ;  /* 0x0000000403027825 */ /* 0x000fc600078e0204 */
[----:B------:R-:W4:Y:S04]  /*04a0*/  LDG.E.CONSTANT R16, desc[UR6][R6.64] ;  /* 0x0000000606107981 */ /* 0x000f28000c1e9900 */
[----:B------:R-:W4:Y:S01]  /*04b0*/  LDG.E.CONSTANT R15, desc[UR6][R6.64+0x400] ;  /* 0x00040006060f7981 */ /* 0x000f22000c1e9900 */
[----:B------:R-:W-:-:S03]  /*04c0*/  VIADD R25, R11, 0xc00 ;  /* 0x00000c000b197836 */ /* 0x000fc60000000000 */
[----:B------:R-:W4:Y:S04]  /*04d0*/  LDG.E.CONSTANT R14, desc[UR6][R6.64+0x800] ;  /* 0x00080006060e7981 */ /* 0x000f28000c1e9900 */
[----:B------:R-:W4:Y:S01]  /*04e0*/  LDG.E.CONSTANT R21, desc[UR6][R6.64+0xc00] ;  /* 0x000c000606157981 */ /* 0x000f22000c1e9900 */
[----:B------:R-:W-:-:S03]  /*04f0*/  IMAD.WIDE R4, R25, 0x4, R4 ;  /* 0x0000000419047825 */ /* 0x000fc600078e0204 */
[----:B------:R-:W4:Y:S04]  /*0500*/  LDG.E.CONSTANT R18, desc[UR6][R2.64] ;  /* 0x0000000602127981 */ /* 0x000f28000c1e9900 */
[----:B------:R-:W4:Y:S04]  /*0510*/  LDG.E.CONSTANT R17, desc[UR6][R2.64+0x400] ;  /* 0x0004000602117981 */ /* 0x000f28000c1e9900 */
[----:B------:R-:W4:Y:S04]  /*0520*/  LDG.E.CONSTANT R23, desc[UR6][R2.64+0x800] ;  /* 0x0008000602177981 */ /* 0x000f28000c1e9900 */
[----:B------:R-:W4:Y:S04]  /*0530*/  LDG.E.CONSTANT R24, desc[UR6][R2.64+0xc00] ;  /* 0x000c000602187981 */ /* 0x000f28000c1e9900 */
[----:B------:R-:W4:Y:S04]  /*0540*/  LDG.E.CONSTANT R25, desc[UR6][R4.64] ;  /* 0x0000000604197981 */ /* 0x000f28000c1e9900 */
[----:B------:R-:W4:Y:S04]  /*0550*/  LDG.E.CONSTANT R26, desc[UR6][R4.64+0x400] ;  /* 0x00040006041a7981 */ /* 0x000f28000c1e9900 */
[----:B------:R-:W4:Y:S04]  /*0560*/  LDG.E.CONSTANT R22, desc[UR6][R4.64+0x800] ;  /* 0x0008000604167981 */ /* 0x000f28000c1e9900 */
[----:B------:R-:W4:Y:S01]  /*0570*/  LDG.E.CONSTANT R27, desc[UR6][R4.64+0xc00] ;  /* 0x000c0006041b7981 */ /* 0x000f22000c1e9900 */
[----:B------:R-:W-:-:S05]  /*0580*/  VIADD R11, R11, 0x1000 ;  /* 0x000010000b0b7836 */ /* 0x000fca0000000000 */
[----:B------:R-:W-:Y:S02]  /*0590*/  ISETP.GE.AND P1, PT, R11, R8, PT ;  /* 0x000000080b00720c */ /* 0x000fe40003f26270 */
[----:B--2--5:R-:W-:-:S04]  /*05a0*/  IADD3 R10, PT, PT, R10, R13, R0 ;  /* 0x0000000d0a0a7210 */ /* 0x024fc80007ffe000 */
[----:B---3--:R-:W-:-:S04]  /*05b0*/  IADD3 R10, PT, PT, R19, R12, R10 ;  /* 0x0000000c130a7210 */ /* 0x008fc80007ffe00a */
[----:B----4-:R-:W-:-:S04]  /*05c0*/  IADD3 R10, PT, PT, R15, R16, R10 ;  /* 0x000000100f0a7210 */ /* 0x010fc80007ffe00a */
[----:B------:R-:W-:-:S04]  /*05d0*/  IADD3 R10, PT, PT, R21, R14, R10 ;  /* 0x0000000e150a7210 */ /* 0x000fc80007ffe00a */
[----:B------:R-:W-:-:S04]  /*05e0*/  IADD3 R10, PT, PT, R17, R18, R10 ;  /* 0x00000012110a7210 */ /* 0x000fc80007ffe00a */
[----:B------:R-:W-:-:S04]  /*05f0*/  IADD3 R10, PT, PT, R24, R23, R10 ;  /* 0x00000017180a7210 */ /* 0x000fc80007ffe00a */
[----:B------:R-:W-:-:S04]  /*0600*/  IADD3 R25, PT, PT, R26, R25, R10 ;  /* 0x000000191a197210 */ /* 0x000fc80007ffe00a */
[----:B------:R-:W-:Y:S01]  /*0610*/  IADD3 R0, PT, PT, R27, R22, R25 ;  /* 0x000000161b007210 */ /* 0x000fe20007ffe019 */
[----:B------:R-:W-:Y:S06]  /*0620*/  @!P1 BRA `(.L_x_13) ;  /* 0xfffffffc00749947 */ /* 0x000fec000383ffff */
.L_x_12:
[----:B------:R-:W-:Y:S05]  /*0630*/  BSYNC.RECONVERGENT B2 ;  /* 0x0000000000027941 */ /* 0x000fea0003800200 */
.L_x_11:
[----:B------:R-:W-:Y:S01]  /*0640*/  IMAD.IADD R2, R20, 0x1, -R11 ;  /* 0x0000000114027824 */ /* 0x000fe200078e0a0b */
[----:B------:R-:W-:Y:S04]  /*0650*/  BSSY.RECONVERGENT B2, `(.L_x_14) ;  /* 0x0000015000027945 */ /* 0x000fe80003800200 */
[----:B------:R-:W-:-:S13]  /*0660*/  ISETP.GT.AND P1, PT, R2, 0x400, PT ;  /* 0x000004000200780c */ /* 0x000fda0003f24270 */
[----:B------:R-:W-:Y:S05]  /*0670*/  @!P1 BRA `(.L_x_15) ;  /* 0x0000000000489947 */ /* 0x000fea0003800000 */
[----:B------:R-:W0:Y:S01]  /*0680*/  LDC.64 R4, c[0x0][0x380] ;  /* 0x0000e000ff047b82 */ /* 0x000e220000000a00 */
[C---:B------:R-:W-:Y:S02]  /*0690*/  VIADD R13, R11.reuse, 0x400 ;  /* 0x000004000b0d7836 */ /* 0x040fe40000000000 */
[----:B0-----:R-:W-:-:S05]  /*06a0*/  IMAD.WIDE R2, R11, 0x4, R4 ;  /* 0x000000040b027825 */ /* 0x001fca00078e0204 */
[----:B------:R-:W2:Y:S01]  /*06b0*/  LDG.E.CONSTANT R7, desc[UR6][R2.64] ;  /* 0x0000000602077981 */ /* 0x000ea2000c1e9900 */
[----:B------:R-:W-:-:S03]  /*06c0*/  IMAD.WIDE R4, R13, 0x4, R4 ;  /* 0x000000040d047825 */ /* 0x000fc600078e0204 */
[----:B------:R-:W2:Y:S04]  /*06d0*/  LDG.E.CONSTANT R6, desc[UR6][R2.64+0x400] ;  /* 0x0004000602067981 */ /* 0x000ea8000c1e9900 */
[----:B------:R-:W3:Y:S04]  /*06e0*/  LDG.E.CONSTANT R13, desc[UR6][R2.64+0x800] ;  /* 0x00080006020d7981 */ /* 0x000ee8000c1e9900 */
[----:B------:R-:W3:Y:S04]  /*06f0*/  LDG.E.CONSTANT R8, desc[UR6][R2.64+0xc00] ;  /* 0x000c000602087981 */ /* 0x000ee8000c1e9900 */
[----:B------:R-:W4:Y:S04]  /*0700*/  LDG.E.CONSTANT R15, desc[UR6][R4.64] ;  /* 0x00000006040f7981 */ /* 0x000f28000c1e9900 */
[----:B------:R-:W4:Y:S04]  /*0710*/  LDG.E.CONSTANT R10, desc[UR6][R4.64+0x400] ;  /* 0x00040006040a7981 */ /* 0x000f28000c1e9900 */
[----:B------:R-:W4:Y:S04]  /*0720*/  LDG.E.CONSTANT R17, desc[UR6][R4.64+0x800] ;  /* 0x0008000604117981 */ /* 0x000f28000c1e9900 */
[----:B------:R-:W4:Y:S01]  /*0730*/  LDG.E.CONSTANT R12, desc[UR6][R4.64+0xc00] ;  /* 0x000c0006040c7981 */ /* 0x000f22000c1e9900 */
[----:B------:R-:W-:Y:S01]  /*0740*/  PLOP3.LUT P0, PT, PT, PT, PT, 0x8, 0x80 ;  /* 0x000000000080781c */ /* 0x000fe20003f0e170 */
[----:B------:R-:W-:Y:S01]  /*0750*/  VIADD R11, R11, 0x800 ;  /* 0x000008000b0b7836 */ /* 0x000fe20000000000 */
[----:B--2--5:R-:W-:-:S04]  /*0760*/  IADD3 R6, PT, PT, R6, R7, R0 ;  /* 0x0000000706067210 */ /* 0x024fc80007ffe000 */
[----:B---3--:R-:W-:-:S04]  /*0770*/  IADD3 R6, PT, PT, R8, R13, R6 ;  /* 0x0000000d08067210 */ /* 0x008fc80007ffe006 */
[----:B----4-:R-:W-:-:S04]  /*0780*/  IADD3 R6, PT, PT, R10, R15, R6 ;  /* 0x0000000f0a067210 */ /* 0x010fc80007ffe006 */
[----:B------:R-:W-:-:S07]  /*0790*/  IADD3 R0, PT, PT, R12, R17, R6 ;  /* 0x000000110c007210 */ /* 0x000fce0007ffe006 */
.L_x_15:
[----:B------:R-:W-:Y:S05]  /*07a0*/  BSYNC.RECONVERGENT B2 ;  /* 0x0000000000027941 */ /* 0x000fea0003800200 */
.L_x_14:
[----:B------:R-:W-:-:S13]  /*07b0*/  ISETP.LT.OR P0, PT, R11, R20, P0 ;  /* 0x000000140b00720c */ /* 0x000fda0000701670 */
[----:B------:R-:W-:Y:S05]  /*07c0*/  @!P0 BRA `(.L_x_7) ;  /* 0x0000000000208947 */ /* 0x000fea0003800000 */
[----:B------:R-:W0:Y:S02]  /*07d0*/  LDC.64 R2, c[0x0][0x380] ;  /* 0x0000e000ff027b82 */ /* 0x000e240000000a00 */
[----:B0-----:R-:W-:-:S05]  /*07e0*/  IMAD.WIDE R2, R11, 0x4, R2 ;  /* 0x000000040b027825 */ /* 0x001fca00078e0202 */
[----:B------:R-:W2:Y:S04]  /*07f0*/  LDG.E.CONSTANT R5, desc[UR6][R2.64] ;  /* 0x0000000602057981 */ /* 0x000ea8000c1e9900 */
[----:B------:R-:W2:Y:S04]  /*0800*/  LDG.E.CONSTANT R4, desc[UR6][R2.64+0x400] ;  /* 0x0004000602047981 */ /* 0x000ea8000c1e9900 */
[----:B------:R-:W3:Y:S04]  /*0810*/  LDG.E.CONSTANT R7, desc[UR6][R2.64+0x800] ;  /* 0x0008000602077981 */ /* 0x000ee8000c1e9900 */
[----:B------:R-:W3:Y:S01]  /*0820*/  LDG.E.CONSTANT R6, desc[UR6][R2.64+0xc00] ;  /* 0x000c000602067981 */ /* 0x000ee2000c1e9900 */
[----:B--2--5:R-:W-:-:S04]  /*0830*/  IADD3 R0, PT, PT, R4, R5, R0 ;  /* 0x0000000504007210 */ /* 0x024fc80007ffe000 */
[----:B---3--:R-:W-:-:S07]  /*0840*/  IADD3 R0, PT, PT, R6, R7, R0 ;  /* 0x0000000706007210 */ /* 0x008fce0007ffe000 */
.L_x_7:
[----:B------:R-:W-:Y:S05]  /*0850*/  BSYNC.RECONVERGENT B1 ;  /* 0x0000000000017941 */ /* 0x000fea0003800200 */
.L_x_6:
[----:B------:R-:W-:-:S13]  /*0860*/  ISETP.GE.AND P0, PT, R20, 0x100, PT ;  /* 0x000001001400780c */ /* 0x000fda0003f06270 */
[----:B------:R-:W-:Y:S05]  /*0870*/  @!P0 BRA `(.L_x_16) ;  /* 0x0000000000ac8947 */ /* 0x000fea0003800000 */
[----:B------:R-:W1:Y:S01]  /*0880*/  S2R R6, SR_LANEID ;  /* 0x0000000000067919 */ /* 0x000e620000000000 */
[----:B0----5:R-:W0:Y:S01]  /*0890*/  SHFL.DOWN PT, R2, R0, 0x1, 0x1f ;  /* 0x08201f0000027f89 */ /* 0x021e2200000e0000 */
[C---:B-1----:R-:W-:Y:S02]  /*08a0*/  ISETP.GT.AND P0, PT, R6.reuse, 0x1e, PT ;  /* 0x0000001e0600780c */ /* 0x042fe40003f04270 */
[----:B------:R-:W-:Y:S02]  /*08b0*/  ISETP.NE.AND P1, PT, R6, RZ, PT ;  /* 0x000000ff0600720c */ /* 0x000fe40003f25270 */
[----:B0-----:R-:W-:Y:S02]  /*08c0*/  SEL R3, R2, RZ, !P0 ;  /* 0x000000ff02037207 */ /* 0x001fe40004000000 */
[----:B------:R-:W-:-:S03]  /*08d0*/  ISETP.GT.AND P0, PT, R6, 0x1d, PT ;  /* 0x0000001d0600780c */ /* 0x000fc60003f04270 */
[----:B------:R-:W-:-:S05]  /*08e0*/  IMAD.IADD R3, R3, 0x1, R0 ;  /* 0x0000000103037824 */ /* 0x000fca00078e0200 */
[----:B------:R-:W0:Y:S01]  /*08f0*/  SHFL.DOWN PT, R2, R3, 0x2, 0x1f ;  /* 0x08401f0003027f89 */ /* 0x000e2200000e0000 */
[----:B------:R-:W1:Y:S01]  /*0900*/  @!P1 S2R R7, SR_CgaCtaId ;  /* 0x0000000000079919 */ /* 0x000e620000008800 */
[----:B0-----:R-:W-:Y:S02]  /*0910*/  SEL R2, R2, RZ, !P0 ;  /* 0x000000ff02027207 */ /* 0x001fe40004000000 */
[----:B------:R-:W-:-:S03]  /*0920*/  ISETP.GT.AND P0, PT, R6, 0x1b, PT ;  /* 0x0000001b0600780c */ /* 0x000fc60003f04270 */
[----:B------:R-:W-:-:S05]  /*0930*/  IMAD.IADD R2, R3, 0x1, R2 ;  /* 0x0000000103027824 */ /* 0x000fca00078e0202 */
[----:B------:R-:W0:Y:S02]  /*0940*/  SHFL.DOWN PT, R4, R2, 0x4, 0x1f ;  /* 0x08801f0002047f89 */ /* 0x000e2400000e0000 */
[----:B0-----:R-:W-:Y:S02]  /*0950*/  SEL R5, R4, RZ, !P0 ;  /* 0x000000ff04057207 */ /* 0x001fe40004000000 */
[----:B------:R-:W-:Y:S02]  /*0960*/  ISETP.GT.AND P0, PT, R6, 0x17, PT ;  /* 0x000000170600780c */ /* 0x000fe40003f04270 */
[----:B------:R-:W-:Y:S01]  /*0970*/  @!P1 MOV R4, 0x400 ;  /* 0x0000040000049802 */ /* 0x000fe20000000f00 */
[----:B------:R-:W-:Y:S01]  /*0980*/  IMAD.IADD R5, R2, 0x1, R5 ;  /* 0x0000000102057824 */ /* 0x000fe200078e0205 */
[----:B------:R-:W-:Y:S02]  /*0990*/  @!P1 SHF.R.U32.HI R2, RZ, 0x3, R9 ;  /* 0x00000003ff029819 */ /* 0x000fe40000011609 */
[----:B-1----:R-:W-:-:S02]  /*09a0*/  @!P1 LEA R7, R7, R4, 0x18 ;  /* 0x0000000407079211 */ /* 0x002fc400078ec0ff */
[----:B------:R-:W0:Y:S01]  /*09b0*/  SHFL.DOWN PT, R0, R5, 0x8, 0x1f ;  /* 0x09001f0005007f89 */ /* 0x000e2200000e0000 */
[----:B------:R-:W-:-:S05]  /*09c0*/  @!P1 LOP3.LUT R2, R2, 0x7c, RZ, 0xc0, !PT ;  /* 0x0000007c02029812 */ /* 0x000fca00078ec0ff */
[----:B------:R-:W-:Y:S01]  /*09d0*/  @!P1 IMAD.IADD R2, R2, 0x1, R7 ;  /* 0x0000000102029824 */ /* 0x000fe200078e0207 */
[----:B0-----:R-:W-:Y:S02]  /*09e0*/  SEL R0, R0, RZ, !P0 ;  /* 0x000000ff00007207 */ /* 0x001fe40004000000 */
[----:B------:R-:W-:-:S03]  /*09f0*/  ISETP.GT.AND P0, PT, R6, 0xf, PT ;  /* 0x0000000f0600780c */ /* 0x000fc60003f04270 */
[----:B------:R-:W-:-:S05]  /*0a00*/  IMAD.IADD R0, R5, 0x1, R0 ;  /* 0x0000000105007824 */ /* 0x000fca00078e0200 */
[----:B------:R-:W0:Y:S02]  /*0a10*/  SHFL.DOWN PT, R3, R0, 0x10, 0x1f ;  /* 0x0a001f0000037f89 */ /* 0x000e2400000e0000 */
[----:B0-----:R-:W-:Y:S02]  /*0a20*/  SEL R3, R3, RZ, !P0 ;  /* 0x000000ff03037207 */ /* 0x001fe40004000000 */
[----:B------:R-:W-:-:S03]  /*0a30*/  ISETP.NE.AND P0, PT, R9, RZ, PT ;  /* 0x000000ff0900720c */ /* 0x000fc60003f05270 */
[----:B------:R-:W-:-:S05]  /*0a40*/  IMAD.IADD R3, R0, 0x1, R3 ;  /* 0x0000000100037824 */ /* 0x000fca00078e0203 */
[----:B------:R0:W-:Y:S01]  /*0a50*/  @!P1 STS [R2+0x8], R3 ;  /* 0x0000080302009388 */ /* 0x0001e20000000800 */
[----:B------:R-:W-:Y:S06]  /*0a60*/  BAR.SYNC.DEFER_BLOCKING 0x0 ;  /* 0x0000000000007b1d */ /* 0x000fec0000010000 */
[----:B------:R-:W-:Y:S05]  /*0a70*/  @P0 BRA `(.L_x_17) ;  /* 0x0000002c00ac0947 */ /* 0x000fea0003800000 */
[----:B------:R-:W1:Y:S01]  /*0a80*/  S2UR UR5, SR_CgaCtaId ;  /* 0x00000000000579c3 */ /* 0x000e620000008800 */
[----:B------:R-:W-:Y:S02]  /*0a90*/  UMOV UR4, 0x400 ;  /* 0x0000040000047882 */ /* 0x000fe40000000000 */
[----:B-1----:R-:W-:-:S09]  /*0aa0*/  ULEA UR4, UR5, UR4, 0x18 ;  /* 0x0000000405047291 */ /* 0x002fd2000f8ec0ff */
[----:B------:R-:W-:Y:S04]  /*0ab0*/  LDS R0, [UR4+0xc] ;  /* 0x00000c04ff007984 */ /* 0x000fe80008000800 */
[----:B------:R-:W1:Y:S04]  /*0ac0*/  LDS.128 R4, [UR4+0x10] ;  /* 0x00001004ff047984 */ /* 0x000e680008000c00 */
[----:B------:R-:W2:Y:S01]  /*0ad0*/  LDS.64 R8, [UR4+0x20] ;  /* 0x00002004ff087984 */ /* 0x000ea20008000a00 */
[----:B-1----:R-:W-:-:S04]  /*0ae0*/  IADD3 R0, PT, PT, R4, R0, R3 ;  /* 0x0000000004007210 */ /* 0x002fc80007ffe003 */
[----:B------:R-:W-:-:S04]  /*0af0*/  IADD3 R0, PT, PT, R6, R0, R5 ;  /* 0x0000000006007210 */ /* 0x000fc80007ffe005 */
[----:B--2---:R-:W-:-:S05]  /*0b00*/  IADD3 R0, PT, PT, R8, R0, R7 ;  /* 0x0000000008007210 */ /* 0x004fca0007ffe007 */
[----:B0-----:R-:W-:Y:S01]  /*0b10*/  IMAD.IADD R3, R0, 0x1, R9 ;  /* 0x0000000100037824 */ /* 0x001fe200078e0209 */
[----:B------:R-:W-:Y:S06]  /*0b20*/  BRA `(.L_x_17) ;  /* 0x0000002c00807947 */ /* 0x000fec0003800000 */
.L_x_16:
[----:B0-----:R-:W-:Y:S01]  /*0b30*/  LOP3.LUT R2, R9, 0x3e0, RZ, 0xc0, !PT ;  /* 0x000003e009027812 */ /* 0x001fe200078ec0ff */
[----:B------:R-:W0:Y:S03]  /*0b40*/  S2R R8, SR_LANEID ;  /* 0x0000000000087919 */ /* 0x000e260000000000 */
[----:B------:R-:W-:Y:S01]  /*0b50*/  LOP3.LUT R5, RZ, R2, RZ, 0x33, !PT ;  /* 0x00000002ff057212 */ /* 0x000fe200078e33ff */
[----:B------:R-:W-:-:S04]  /*0b60*/  VIADD R3, R2, 0x20 ;  /* 0x0000002002037836 */ /* 0x000fc80000000000 */
[----:B------:R-:W-:Y:S01]  /*0b70*/  IMAD.IADD R5, R5, 0x1, R20 ;  /* 0x0000000105057824 */ /* 0x000fe200078e0214 */
[----:B------:R-:W-:-:S04]  /*0b80*/  ISETP.GT.AND P0, PT, R3, R20, PT ;  /* 0x000000140300720c */ /* 0x000fc80003f04270 */
[----:B------:R-:W-:-:S05]  /*0b90*/  SEL R5, R5, 0x1f, P0 ;  /* 0x0000001f05057807 */ /* 0x000fca0000000000 */
[----:B-----5:R-:W1:Y:S01]  /*0ba0*/  SHFL.DOWN PT, R2, R0, 0x1, R5 ;  /* 0x0820000000027989 */ /* 0x020e6200000e0005 */
[CC--:B0-----:R-:W-:Y:S01]  /*0bb0*/  ISETP.GE.AND P0, PT, R8.reuse, R5.reuse, PT ;  /* 0x000000050800720c */ /* 0x0c1fe20003f06270 */
[C---:B------:R-:W-:Y:S01]  /*0bc0*/  VIADD R4, R8.reuse, 0x2 ;  /* 0x0000000208047836 */ /* 0x040fe20000000000 */
[C---:B------:R-:W-:Y:S01]  /*0bd0*/  ISETP.NE.AND P1, PT, R8.reuse, RZ, PT ;  /* 0x000000ff0800720c */ /* 0x040fe20003f25270 */
[----:B------:R-:W-:Y:S01]  /*0be0*/  VIADD R6, R8, 0x4 ;  /* 0x0000000408067836 */ /* 0x000fe20000000000 */
[----:B-1----:R-:W-:Y:S02]  /*0bf0*/  SEL R3, R2, RZ, !P0 ;  /* 0x000000ff02037207 */ /* 0x002fe40004000000 */
[----:B------:R-:W-:-:S03]  /*0c00*/  ISETP.GT.AND P0, PT, R4, R5, PT ;  /* 0x000000050400720c */ /* 0x000fc60003f04270 */
[----:B------:R-:W-:-:S06]  /*0c10*/  IMAD.IADD R2, R3, 0x1, R0 ;  /* 0x0000000103027824 */ /* 0x000fcc00078e0200 */
[----:B------:R-:W0:Y:S01]  /*0c20*/  @!P1 S2R R10, SR_CgaCtaId ;  /* 0x00000000000a9919 */ /* 0x000e220000008800 */
[----:B------:R-:W-:Y:S01]  /*0c30*/  @!P1 MOV R7, 0x400 ;  /* 0x0000040000079802 */ /* 0x000fe20000000f00 */
[----:B------:R-:W1:Y:S02]  /*0c40*/  SHFL.DOWN PT, R3, R2, 0x2, R5 ;  /* 0x0840000002037989 */ /* 0x000e6400000e0005 */
[----:B-1----:R-:W-:Y:S02]  /*0c50*/  SEL R3, R3, RZ, !P0 ;  /* 0x000000ff03037207 */ /* 0x002fe40004000000 */
[----:B------:R-:W-:Y:S02]  /*0c60*/  ISETP.GT.AND P0, PT, R6, R5, PT ;  /* 0x000000050600720c */ /* 0x000fe40003f04270 */
[----:B------:R-:W-:Y:S01]  /*0c70*/  @!P1 SHF.R.U32.HI R6, RZ, 0x3, R9 ;  /* 0x00000003ff069819 */ /* 0x000fe20000011609 */
[----:B------:R-:W-:Y:S01]  /*0c80*/  IMAD.IADD R4, R2, 0x1, R3 ;  /* 0x0000000102047824 */ /* 0x000fe200078e0203 */
[----:B0-----:R-:W-:Y:S01]  /*0c90*/  @!P1 LEA R7, R10, R7, 0x18 ;  /* 0x000000070a079211 */ /* 0x001fe200078ec0ff */
[----:B------:R-:W-:Y:S01]  /*0ca0*/  VIADD R2, R8, 0x8 ;  /* 0x0000000808027836 */ /* 0x000fe20000000000 */
[----:B------:R-:W-:-:S02]  /*0cb0*/  @!P1 LOP3.LUT R6, R6, 0x7c, RZ, 0xc0, !PT ;  /* 0x0000007c06069812 */ /* 0x000fc400078ec0ff */
[----:B------:R-:W0:Y:S03]  /*0cc0*/  SHFL.DOWN PT, R3, R4, 0x4, R5 ;  /* 0x0880000004037989 */ /* 0x000e2600000e0005 */
[----:B------:R-:W-:Y:S01]  /*0cd0*/  @!P1 IMAD.IADD R6, R6, 0x1, R7 ;  /* 0x0000000106069824 */ /* 0x000fe200078e0207 */
[----:B0-----:R-:W-:Y:S02]  /*0ce0*/  SEL R3, R3, RZ, !P0 ;  /* 0x000000ff03037207 */ /* 0x001fe40004000000 */
[----:B------:R-:W-:-:S03]  /*0cf0*/  ISETP.GT.AND P0, PT, R2, R5, PT ;  /* 0x000000050200720c */ /* 0x000fc60003f04270 */
[----:B------:R-:W-:Y:S02]  /*0d00*/  IMAD.IADD R0, R4, 0x1, R3 ;  /* 0x0000000104007824 */ /* 0x000fe400078e0203 */
[----:B------:R-:W-:-:S03]  /*0d10*/  VIADD R4, R8, 0x10 ;  /* 0x0000001008047836 */ /* 0x000fc60000000000 */
[----:B------:R-:W0:Y:S02]  /*0d20*/  SHFL.DOWN PT, R3, R0, 0x8, R5 ;  /* 0x0900000000037989 */ /* 0x000e2400000e0005 */
[----:B0-----:R-:W-:Y:S02]  /*0d30*/  SEL R3, R3, RZ, !P0 ;  /* 0x000000ff03037207 */ /* 0x001fe40004000000 */
[----:B------:R-:W-:-:S03]  /*0d40*/  ISETP.GT.AND P0, PT, R4, R5, PT ;  /* 0x000000050400720c */ /* 0x000fc60003f04270 */
[----:B------:R-:W-:-:S05]  /*0d50*/  IMAD.IADD R2, R0, 0x1, R3 ;  /* 0x0000000100027824 */ /* 0x000fca00078e0203 */
[----:B------:R-:W0:Y:S02]  /*0d60*/  SHFL.DOWN PT, R3, R2, 0x10, R5 ;  /* 0x0a00000002037989 */ /* 0x000e2400000e0005 */
[----:B0-----:R-:W-:Y:S02]  /*0d70*/  SEL R3, R3, RZ, !P0 ;  /* 0x000000ff03037207 */ /* 0x001fe40004000000 */
[----:B------:R-:W-:-:S03]  /*0d80*/  ISETP.NE.AND P0, PT, R9, RZ, PT ;  /* 0x000000ff0900720c */ /* 0x000fc60003f05270 */
[----:B------:R-:W-:-:S05]  /*0d90*/  IMAD.IADD R3, R2, 0x1, R3 ;  /* 0x0000000102037824 */ /* 0x000fca00078e0203 */
[----:B------:R4:W-:Y:S01]  /*0da0*/  @!P1 STS [R6+0x8], R3 ;  /* 0x0000080306009388 */ /* 0x0009e20000000800 */
[----:B------:R-:W-:Y:S06]  /*0db0*/  BAR.SYNC.DEFER_BLOCKING 0x0 ;  /* 0x0000000000007b1d */ /* 0x000fec0000010000 */
[----:B------:R-:W-:Y:S05]  /*0dc0*/  @P0 BRA `(.L_x_17) ;  /* 0x0000002800d80947 */ /* 0x000fea0003800000 */
[----:B------:R-:W0:Y:S01]  /*0dd0*/  S2UR UR5, SR_CgaCtaId ;  /* 0x00000000000579c3 */ /* 0x000e220000008800 */
[----:B------:R-:W-:Y:S01]  /*0de0*/  UMOV UR4, 0x400 ;  /* 0x0000040000047882 */ /* 0x000fe20000000000 */
[C---:B------:R-:W-:Y:S02]  /*0df0*/  ISETP.GT.AND P2, PT, R20.reuse, 0x40, PT ;  /* 0x000000401400780c */ /* 0x040fe40003f44270 */
[C---:B------:R-:W-:Y:S02]  /*0e00*/  ISETP.GT.AND P1, PT, R20.reuse, 0x20, PT ;  /* 0x000000201400780c */ /* 0x040fe40003f24270 */
[----:B------:R-:W-:Y:S01]  /*0e10*/  ISETP.GT.AND P3, PT, R20, 0x80, PT ;  /* 0x000000801400780c */ /* 0x000fe20003f64270 */
[----:B0-----:R-:W-:-:S09]  /*0e20*/  ULEA UR4, UR5, UR4, 0x18 ;  /* 0x0000000405047291 */ /* 0x001fd2000f8ec0ff */
[----:B----4-:R-:W0:Y:S04]  /*0e30*/  LDS.128 R4, [UR4+0x10] ;  /* 0x00001004ff047984 */ /* 0x010e280008000c00 */
[----:B------:R-:W1:Y:S04]  /*0e40*/  LDS R0, [UR4+0xc] ;  /* 0x00000c04ff007984 */ /* 0x000e680008000800 */
[----:B------:R-:W2:Y:S01]  /*0e50*/  LDS.64 R8, [UR4+0x20] ;  /* 0x00002004ff087984 */ /* 0x000ea20008000a00 */
[----:B0-----:R-:W-:Y:S02]  /*0e60*/  SEL R4, R4, RZ, P2 ;  /* 0x000000ff04047207 */ /* 0x001fe40001000000 */
[----:B------:R-:W-:-:S02]  /*0e70*/  ISETP.GT.AND P2, PT, R20, 0x60, PT ;  /* 0x000000601400780c */ /* 0x000fc40003f44270 */
[----:B-1----:R-:W-:Y:S02]  /*0e80*/  SEL R0, R0, RZ, P1 ;  /* 0x000000ff00007207 */ /* 0x002fe40000800000 */
[----:B------:R-:W-:Y:S02]  /*0e90*/  SEL R5, R5, RZ, P2 ;  /* 0x000000ff05057207 */ /* 0x000fe40001000000 */
[----:B------:R-:W-:Y:S02]  /*0ea0*/  IADD3 R0, PT, PT, R4, R0, R3 ;  /* 0x0000000004007210 */ /* 0x000fe40007ffe003 */
[----:B------:R-:W-:Y:S02]  /*0eb0*/  ISETP.GT.AND P1, PT, R20, 0xa0, PT ;  /* 0x000000a01400780c */ /* 0x000fe40003f24270 */
[----:B------:R-:W-:Y:S02]  /*0ec0*/  SEL R6, R6, RZ, P3 ;  /* 0x000000ff06067207 */ /* 0x000fe40001800000 */
[----:B------:R-:W-:-:S02]  /*0ed0*/  ISETP.GT.AND P2, PT, R20, 0xc0, PT ;  /* 0x000000c01400780c */ /* 0x000fc40003f44270 */
[----:B------:R-:W-:Y:S02]  /*0ee0*/  ISETP.GT.AND P3, PT, R20, 0xe0, PT ;  /* 0x000000e01400780c */ /* 0x000fe40003f64270 */
[----:B------:R-:W-:Y:S02]  /*0ef0*/  SEL R7, R7, RZ, P1 ;  /* 0x000000ff07077207 */ /* 0x000fe40000800000 */
[----:B------:R-:W-:Y:S02]  /*0f00*/  IADD3 R0, PT, PT, R6, R0, R5 ;  /* 0x0000000006007210 */ /* 0x000fe40007ffe005 */
[----:B--2---:R-:W-:Y:S02]  /*0f10*/  SEL R8, R8, RZ, P2 ;  /* 0x000000ff08087207 */ /* 0x004fe40001000000 */
[----:B------:R-:W-:Y:S02]  /*0f20*/  SEL R9, R9, RZ, P3 ;  /* 0x000000ff09097207 */ /* 0x000fe40001800000 */
[----:B------:R-:W-:-:S05]  /*0f30*/  IADD3 R0, PT, PT, R8, R0, R7 ;  /* 0x0000000008007210 */ /* 0x000fca0007ffe007 */
[----:B------:R-:W-:Y:S01]  /*0f40*/  IMAD.IADD R3, R0, 0x1, R9 ;  /* 0x0000000100037824 */ /* 0x000fe200078e0209 */
[----:B------:R-:W-:Y:S06]  /*0f50*/  BRA `(.L_x_17) ;  /* 0x0000002800747947 */ /* 0x000fec0003800000 */
.L_x_3:
[----:B------:R-:W0:Y:S01]  /*0f60*/  S2R R0, SR_TID.X ;  /* 0x0000000000007919 */ /* 0x000e220000002100 */
[----:B------:R-:W1:Y:S01]  /*0f70*/  LDC.64 R2, c[0x0][0x380] ;  /* 0x0000e000ff027b82 */ /* 0x000e620000000a00 */
[----:B0-----:R-:W-:-:S04]  /*0f80*/  IMAD.SHL.U32 R5, R0, 0x4, RZ ;  /* 0x0000000400057824 */ /* 0x001fc800078e00ff */
[----:B-1----:R-:W-:-:S05]  /*0f90*/  IMAD.WIDE.U32 R2, R5, 0x4, R2 ;  /* 0x0000000405027825 */ /* 0x002fca00078e0002 */
[----:B------:R-:W2:Y:S04]  /*0fa0*/  LDG.E.128.CONSTANT R4, desc[UR6][R2.64] ;  /* 0x0000000602047981 */ /* 0x000ea8000c1e9d00 */
[----:B------:R-:W3:Y:S04]  /*0fb0*/  LDG.E.128.CONSTANT R8, desc[UR6][R2.64+0x1000] ;  /* 0x0010000602087981 */ /* 0x000ee8000c1e9d00 */
[----:B------:R-:W4:Y:S04]  /*0fc0*/  LDG.E.128.CONSTANT R12, desc[UR6][R2.64+0x2000] ;  /* 0x00200006020c7981 */ /* 0x000f28000c1e9d00 */
[----:B------:R-:W5:Y:S01]  /*0fd0*/  LDG.E.128.CONSTANT R16, desc[UR6][R2.64+0x3000] ;  /* 0x0030000602107981 */ /* 0x000f62000c1e9d00 */
[----:B------:R-:W-:Y:S01]  /*0fe0*/  ISETP.GE.U32.AND P0, PT, R20, 0x2000, PT ;  /* 0x000020001400780c */ /* 0x000fe20003f06070 */
[----:B------:R-:W-:Y:S01]  /*0ff0*/  IMAD.MOV.U32 R23, RZ, RZ, 0x1000 ;  /* 0x00001000ff177424 */ /* 0x000fe200078e00ff */
[----:B--2---:R-:W-:-:S04]  /*1000*/  IADD3 R5, PT, PT, R6, R5, R4 ;  /* 0x0000000506057210 */ /* 0x004fc80007ffe004 */
[----:B---3--:R-:W-:-:S04]  /*1010*/  IADD3 R5, PT, PT, R8, R7, R5 ;  /* 0x0000000708057210 */ /* 0x008fc80007ffe005 */
[----:B------:R-:W-:-:S04]  /*1020*/  IADD3 R5, PT, PT, R10, R9, R5 ;  /* 0x000000090a057210 */ /* 0x000fc80007ffe005 */
[----:B----4-:R-:W-:-:S04]  /*1030*/  IADD3 R5, PT, PT, R12, R11, R5 ;  /* 0x0000000b0c057210 */ /* 0x010fc80007ffe005 */
[----:B------:R-:W-:-:S04]  /*1040*/  IADD3 R5, PT, PT, R14, R13, R5 ;  /* 0x0000000d0e057210 */ /* 0x000fc80007ffe005 */
[----:B-----5:R-:W-:-:S04]  /*1050*/  IADD3 R5, PT, PT, R16, R15, R5 ;  /* 0x0000000f10057210 */ /* 0x020fc80007ffe005 */
[----:B------:R-:W-:-:S05]  /*1060*/  IADD3 R5, PT, PT, R18, R17, R5 ;  /* 0x0000001112057210 */ /* 0x000fca0007ffe005 */
[----:B------:R-:W-:Y:S01]  /*1070*/  IMAD.IADD R21, R19, 0x1, R5 ;  /* 0x0000000113157824 */ /* 0x000fe200078e0205 */
[----:B------:R-:W-:Y:S06]  /*1080*/  @!P0 BRA `(.L_x_18) ;  /* 0x00000000005c8947 */ /* 0x000fec0003800000 */
[----:B------:R-:W0:Y:S01]  /*1090*/  LDC R24, c[0x0][0x390] ;  /* 0x0000e400ff187b82 */ /* 0x000e220000000800 */
[----:B------:R-:W-:Y:S02]  /*10a0*/  VIADD R22, R20, 0xfffff000 ;  /* 0xfffff00014167836 */ /* 0x000fe40000000000 */
[----:B------:R-:W-:-:S07]  /*10b0*/  IMAD.MOV.U32 R23, RZ, RZ, 0x1000 ;  /* 0x00001000ff177424 */ /* 0x000fce00078e00ff */
.L_x_20:
[----:B------:R-:W-:-:S05]  /*10c0*/  IMAD.WIDE R26, R23, 0x4, R2 ;  /* 0x00000004171a7825 */ /* 0x000fca00078e0202 */
[----:B------:R-:W2:Y:S04]  /*10d0*/  LDG.E.128.CONSTANT R12, desc[UR6][R26.64] ;  /* 0x000000061a0c7981 */ /* 0x000ea8000c1e9d00 */
[----:B------:R-:W3:Y:S04]  /*10e0*/  LDG.E.128.CONSTANT R16, desc[UR6][R26.64+0x1000] ;  /* 0x001000061a107981 */ /* 0x000ee8000c1e9d00 */
[----:B------:R-:W4:Y:S04]  /*10f0*/  LDG.E.128.CONSTANT R4, desc[UR6][R26.64+0x2000] ;  /* 0x002000061a047981 */ /* 0x000f28000c1e9d00 */
[----:B------:R-:W5:Y:S01]  /*1100*/  LDG.E.128.CONSTANT R8, desc[UR6][R26.64+0x3000] ;  /* 0x003000061a087981 */ /* 0x000f62000c1e9d00 */
[----:B0-----:R-:W-:Y:S01]  /*1110*/  IMAD.MOV.U32 R20, RZ, RZ, R24 ;  /* 0x000000ffff147224 */ /* 0x001fe200078e0018 */
[----:B--2---:R-:W-:-:S04]  /*1120*/  IADD3 R13, PT, PT, R13, R12, R21 ;  /* 0x0000000c0d0d7210 */ /* 0x004fc80007ffe015 */
[----:B------:R-:W-:-:S04]  /*1130*/  IADD3 R13, PT, PT, R15, R14, R13 ;  /* 0x0000000e0f0d7210 */ /* 0x000fc80007ffe00d */
[----:B---3--:R-:W-:-:S04]  /*1140*/  IADD3 R13, PT, PT, R17, R16, R13 ;  /* 0x00000010110d7210 */ /* 0x008fc80007ffe00d */
[----:B------:R-:W-:-:S04]  /*1150*/  IADD3 R13, PT, PT, R19, R18, R13 ;  /* 0x00000012130d7210 */ /* 0x000fc80007ffe00d */
[----:B----4-:R-:W-:Y:S01]  /*1160*/  IADD3 R13, PT, PT, R5, R4, R13 ;  /* 0x00000004050d7210 */ /* 0x010fe20007ffe00d */
[----:B------:R-:W-:-:S03]  /*1170*/  IMAD.IADD R4, R20, 0x1, -R23 ;  /* 0x0000000114047824 */ /* 0x000fc600078e0a17 */
[----:B------:R-:W-:Y:S02]  /*1180*/  IADD3 R13, PT, PT, R7, R6, R13 ;  /* 0x00000006070d7210 */ /* 0x000fe40007ffe00d */
[----:B------:R-:W-:Y:S02]  /*1190*/  ISETP.GE.AND P0, PT, R4, 0x1000, PT ;  /* 0x000010000400780c */ /* 0x000fe40003f06270 */
[----:B-----5:R-:W-:-:S04]  /*11a0*/  IADD3 R13, PT, PT, R9, R8, R13 ;  /* 0x00000008090d7210 */ /* 0x020fc80007ffe00d */
[----:B------:R-:W-:-:S07]  /*11b0*/  IADD3 R21, PT, PT, R11, R10, R13 ;  /* 0x0000000a0b157210 */ /* 0x000fce0007ffe00d */
[----:B------:R-:W-:Y:S05]  /*11c0*/  @!P0 BRA `(.L_x_19) ;  /* 0x0000000400fc8947 */ /* 0x000fea0003800000 */
[----:B------:R-:W-:-:S05]  /*11d0*/  VIADD R23, R23, 0x1000 ;  /* 0x0000100017177836 */ /* 0x000fca0000000000 */
[----:B------:R-:W-:-:S13]  /*11e0*/  ISETP.GT.AND P0, PT, R23, R22, PT ;  /* 0x000000161700720c */ /* 0x000fda0003f04270 */
[----:B------:R-:W-:Y:S05]  /*11f0*/  @!P0 BRA `(.L_x_20) ;  /* 0xfffffffc00b08947 */ /* 0x000fea000383ffff */
.L_x_18:
[----:B------:R-:W-:-:S13]  /*1200*/  ISETP.GE.AND P0, PT, R23, R20, PT ;  /* 0x000000141700720c */ /* 0x000fda0003f06270 */
[----:B------:R-:W-:Y:S05]  /*1210*/  @P0 BRA `(.L_x_19) ;  /* 0x0000000400e80947 */ /* 0x000fea0003800000 */
[----:B------:R-:W-:Y:S01]  /*1220*/  IMAD.IADD R9, R20, 0x1, -R23 ;  /* 0x0000000114097824 */ /* 0x000fe200078e0a17 */
[----:B------:R-:W-:Y:S04]  /*1230*/  BSSY.RECONVERGENT B1, `(.L_x_19) ;  /* 0x0000078000017945 */ /* 0x000fe80003800200 */
[----:B------:R-:W-:-:S13]  /*1240*/  ISETP.GE.AND P0, PT, R0, R9, PT ;  /* 0x000000090000720c */ /* 0x000fda0003f06270 */
[----:B------:R-:W-:Y:S05]  /*1250*/  @P0 BRA `(.L_x_21) ;  /* 0x0000000400d40947 */ /* 0x000fea0003800000 */
[----:B------:R-:W-:Y:S01]  /*1260*/  LOP3.LUT R2, RZ, R0, RZ, 0x33, !PT ;  /* 0x00000000ff027212 */ /* 0x000fe200078e33ff */
[----:B------:R-:W-:Y:S01]  /*1270*/  BSSY.RECONVERGENT B2, `(.L_x_22) ;  /* 0x0000015000027945 */ /* 0x000fe20003800200 */
[----:B------:R-:W-:Y:S02]  /*1280*/  IMAD.MOV.U32 R8, RZ, RZ, R0 ;  /* 0x000000ffff087224 */ /* 0x000fe400078e0000 */
[----:B------:R-:W-:-:S04]  /*1290*/  IADD3 R2, PT, PT, -R23, R20, R2 ;  /* 0x0000001417027210 */ /* 0x000fc80007ffe102 */
[C---:B------:R-:W-:Y:S02]  /*12a0*/  LOP3.LUT R3, R2.reuse, 0x300, RZ, 0xc0, !PT ;  /* 0x0000030002037812 */ /* 0x040fe400078ec0ff */
[----:B------:R-:W-:Y:S02]  /*12b0*/  ISETP.GE.U32.AND P1, PT, R2, 0x300, PT ;  /* 0x000003000200780c */ /* 0x000fe40003f26070 */
[----:B------:R-:W-:-:S13]  /*12c0*/  ISETP.NE.AND P0, PT, R3, 0x300, PT ;  /* 0x000003000300780c */ /* 0x000fda0003f05270 */
[----:B------:R-:W-:Y:S05]  /*12d0*/  @!P0 BRA `(.L_x_23) ;  /* 0x0000000000388947 */ /* 0x000fea0003800000 */
[----:B------:R-:W0:Y:S01]  /*12e0*/  LDC.64 R4, c[0x0][0x380] ;  /* 0x0000e000ff047b82 */ /* 0x000e220000000a00 */
[----:B------:R-:W-:Y:S01]  /*12f0*/  LEA.HI R2, R2, 0x1, RZ, 0x18 ;  /* 0x0000000102027811 */ /* 0x000fe200078fc0ff */
[----:B------:R-:W-:Y:S02]  /*1300*/  IMAD.IADD R7, R0, 0x1, R23 ;  /* 0x0000000100077824 */ /* 0x000fe400078e0217 */
[----:B------:R-:W-:Y:S01]  /*1310*/  IMAD.MOV.U32 R8, RZ, RZ, R0 ;  /* 0x000000ffff087224 */ /* 0x000fe200078e0000 */
[----:B------:R-:W-:-:S05]  /*1320*/  LOP3.LUT R2, R2, 0x3, RZ, 0xc0, !PT ;  /* 0x0000000302027812 */ /* 0x000fca00078ec0ff */
[----:B------:R-:W-:-:S07]  /*1330*/  IMAD.MOV R6, RZ, RZ, -R2 ;  /* 0x000000ffff067224 */ /* 0x000fce00078e0a02 */
.L_x_24:
[----:B0-----:R-:W-:-:S06]  /*1340*/  IMAD.WIDE.U32 R2, R7, 0x4, R4 ;  /* 0x0000000407027825 */ /* 0x001fcc00078e0004 */
[----:B------:R-:W2:Y:S01]  /*1350*/  LDG.E.CONSTANT R2, desc[UR6][R2.64] ;  /* 0x0000000602027981 */ /* 0x000ea2000c1e9900 */
[----:B------:R-:W-:Y:S02]  /*1360*/  VIADD R6, R6, 0x1 ;  /* 0x0000000106067836 */ /* 0x000fe40000000000 */
[----:B------:R-:W-:Y:S02]  /*1370*/  VIADD R8, R8, 0x100 ;  /* 0x0000010008087836 */ /* 0x000fe40000000000 */
[----:B------:R-:W-:Y:S01]  /*1380*/  VIADD R7, R7, 0x100 ;  /* 0x0000010007077836 */ /* 0x000fe20000000000 */
[----:B------:R-:W-:Y:S01]  /*1390*/  ISETP.NE.AND P0, PT, R6, RZ, PT ;  /* 0x000000ff0600720c */ /* 0x000fe20003f05270 */
[----:B--2---:R-:W-:-:S12]  /*13a0*/  IMAD.IADD R21, R2, 0x1, R21 ;  /* 0x0000000102157824 */ /* 0x004fd800078e0215 */
[----:B------:R-:W-:Y:S05]  /*13b0*/  @P0 BRA `(.L_x_24) ;  /* 0xfffffffc00e00947 */ /* 0x000fea000383ffff */
.L_x_23:
[----:B------:R-:W-:Y:S05]  /*13c0*/  BSYNC.RECONVERGENT B2 ;  /* 0x0000000000027941 */ /* 0x000fea0003800200 */
.L_x_22:
[----:B------:R-:W-:Y:S05]  /*13d0*/  @!P1 BRA `(.L_x_21) ;  /* 0x0000000400749947 */ /* 0x000fea0003800000 */
[----:B------:R-:W0:Y:S01]  /*13e0*/  LDCU.64 UR4, c[0x0][0x380] ;  /* 0x00007000ff0477ac */ /* 0x000e220008000a00 */
[----:B------:R-:W-:Y:S01]  /*13f0*/  IMAD.IADD R5, R9, 0x1, -R8 ;  /* 0x0000000109057824 */ /* 0x000fe200078e0a08 */
[C---:B------:R-:W-:Y:S01]  /*1400*/  IADD3 R3, P0, PT, R8.reuse, R23, RZ ;  /* 0x0000001708037210 */ /* 0x040fe20007f1e0ff */
[----:B------:R-:W-:Y:S01]  /*1410*/  BSSY.RECONVERGENT B2, `(.L_x_25) ;  /* 0x0000033000027945 */ /* 0x000fe20003800200 */
[----:B------:R-:W-:Y:S02]  /*1420*/  IMAD.IADD R23, R8, 0x1, R23 ;  /* 0x0000000108177824 */ /* 0x000fe400078e0217 */
[----:B------:R-:W-:Y:S01]  /*1430*/  ISETP.GT.AND P1, PT, R5, 0xc00, PT ;  /* 0x00000c000500780c */ /* 0x000fe20003f24270 */
[----:B------:R-:W-:Y:S01]  /*1440*/  IMAD.X R4, RZ, RZ, RZ, P0 ;  /* 0x000000ffff047224 */ /* 0x000fe200000e06ff */
[----:B0-----:R-:W-:-:S04]  /*1450*/  LEA R2, P0, R3, UR4, 0x2 ;  /* 0x0000000403027c11 */ /* 0x001fc8000f8010ff */
[----:B------:R-:W-:Y:S02]  /*1460*/  LEA.HI.X R3, R3, UR5, R4, 0x2, P0 ;  /* 0x0000000503037c11 */ /* 0x000fe400080f1404 */
[----:B------:R-:W-:-:S05]  /*1470*/  IADD3 R2, P0, PT, R2, 0x800, RZ ;  /* 0x0000080002027810 */ /* 0x000fca0007f1e0ff */
[----:B------:R-:W-:Y:S01]  /*1480*/  IMAD.X R3, RZ, RZ, R3, P0 ;  /* 0x000000ffff037224 */ /* 0x000fe200000e0603 */
[----:B------:R-:W-:Y:S01]  /*1490*/  PLOP3.LUT P0, PT, PT, PT, PT, 0x80, 0x8 ;  /* 0x000000000008781c */ /* 0x000fe20003f0f070 */
[----:B------:R-:W-:-:S12]  /*14a0*/  @!P1 BRA `(.L_x_26) ;  /* 0x0000000000a49947 */ /* 0x000fd80003800000 */
[----:B------:R-:W-:Y:S01]  /*14b0*/  PLOP3.LUT P0, PT, PT, PT, PT, 0x8, 0x80 ;  /* 0x000000000080781c */ /* 0x000fe20003f0e170 */
[----:B------:R-:W-:-:S12]  /*14c0*/  VIADD R11, R9, 0xfffff400 ;  /* 0xfffff400090b7836 */ /* 0x000fd80000000000 */
.L_x_27:
[----:B------:R-:W0:Y:S01]  /*14d0*/  LDC.64 R4, c[0x0][0x380] ;  /* 0x0000e000ff047b82 */ /* 0x000e220000000a00 */
[C---:B------:R-:W-:Y:S01]  /*14e0*/  VIADD R27, R23.reuse, 0x400 ;  /* 0x00000400171b7836 */ /* 0x040fe20000000000 */
[----:B------:R-:W2:Y:S01]  /*14f0*/  LDG.E.CONSTANT R12, desc[UR6][R2.64+-0x400] ;  /* 0xfffc0006020c7981 */ /* 0x000ea2000c1e9900 */
[----:B------:R-:W-:-:S03]  /*1500*/  VIADD R7, R23, 0x800 ;  /* 0x0000080017077836 */ /* 0x000fc60000000000 */
[----:B------:R-:W3:Y:S04]  /*1510*/  LDG.E.CONSTANT R18, desc[UR6][R2.64] ;  /* 0x0000000602127981 */ /* 0x000ee8000c1e9900 */
[----:B------:R-:W3:Y:S04]  /*1520*/  LDG.E.CONSTANT R17, desc[UR6][R2.64+0x400] ;  /* 0x0004000602117981 */ /* 0x000ee8000c1e9900 */
[----:B------:R-:W4:Y:S01]  /*1530*/  LDG.E.CONSTANT R15, desc[UR6][R2.64+0xc00] ;  /* 0x000c0006020f7981 */ /* 0x000f22000c1e9900 */
[----:B------:R-:W-:-:S03]  /*1540*/  VIADD R29, R23, 0xc00 ;  /* 0x00000c00171d7836 */ /* 0x000fc60000000000 */
[----:B------:R-:W5:Y:S04]  /*1550*/  LDG.E.CONSTANT R14, desc[UR6][R2.64+0x1000] ;  /* 0x00100006020e7981 */ /* 0x000f68000c1e9900 */
[----:B------:R-:W5:Y:S01]  /*1560*/  LDG.E.CONSTANT R13, desc[UR6][R2.64+0x1400] ;  /* 0x00140006020d7981 */ /* 0x000f62000c1e9900 */
[----:B0-----:R-:W-:-:S03]  /*1570*/  IMAD.WIDE.U32 R24, R23, 0x4, R4 ;  /* 0x0000000417187825 */ /* 0x001fc600078e0004 */
[----:B------:R-:W5:Y:S04]  /*1580*/  LDG.E.CONSTANT R19, desc[UR6][R2.64+0x1c00] ;  /* 0x001c000602137981 */ /* 0x000f68000c1e9900 */
[----:B------:R-:W2:Y:S01]  /*1590*/  LDG.E.CONSTANT R10, desc[UR6][R24.64] ;  /* 0x00000006180a7981 */ /* 0x000ea2000c1e9900 */
[----:B------:R-:W-:-:S03]  /*15a0*/  IMAD.WIDE.U32 R26, R27, 0x4, R4 ;  /* 0x000000041b1a7825 */ /* 0x000fc600078e0004 */
[----:B------:R-:W5:Y:S01]  /*15b0*/  LDG.E.CONSTANT R20, desc[UR6][R2.64+0x2400] ;  /* 0x0024000602147981 */ /* 0x000f62000c1e9900 */
[----:B------:R-:W-:-:S03]  /*15c0*/  IMAD.WIDE.U32 R6, R7, 0x4, R4 ;  /* 0x0000000407067825 */ /* 0x000fc600078e0004 */
[----:B------:R-:W4:Y:S01]  /*15d0*/  LDG.E.CONSTANT R16, desc[UR6][R26.64] ;  /* 0x000000061a107981 */ /* 0x000f22000c1e9900 */
[----:B------:R-:W-:-:S03]  /*15e0*/  IMAD.WIDE.U32 R4, R29, 0x4, R4 ;  /* 0x000000041d047825 */ /* 0x000fc600078e0004 */
[----:B------:R-:W5:Y:S04]  /*15f0*/  LDG.E.CONSTANT R6, desc[UR6][R6.64] ;  /* 0x0000000606067981 */ /* 0x000f68000c1e9900 */
[----:B------:R-:W5:Y:S04]  /*1600*/  LDG.E.CONSTANT R25, desc[UR6][R2.64+0x2000] ;  /* 0x0020000602197981 */ /* 0x000f68000c1e9900 */
[----:B------:R0:W5:Y:S04]  /*1610*/  LDG.E.CONSTANT R5, desc[UR6][R4.64] ;  /* 0x0000000604057981 */ /* 0x000168000c1e9900 */
[----:B------:R-:W5:Y:S04]  /*1620*/  LDG.E.CONSTANT R24, desc[UR6][R2.64+0x2c00] ;  /* 0x002c000602187981 */ /* 0x000f68000c1e9900 */
[----:B------:R-:W5:Y:S04]  /*1630*/  LDG.E.CONSTANT R27, desc[UR6][R2.64+0x3000] ;  /* 0x00300006021b7981 */ /* 0x000f68000c1e9900 */
[----:B------:R1:W5:Y:S01]  /*1640*/  LDG.E.CONSTANT R22, desc[UR6][R2.64+0x3400] ;  /* 0x0034000602167981 */ /* 0x000362000c1e9900 */
[----:B------:R-:W-:-:S05]  /*1650*/  VIADD R8, R8, 0x1000 ;  /* 0x0000100008087836 */ /* 0x000fca0000000000 */
[----:B------:R-:W-:Y:S02]  /*1660*/  ISETP.GE.AND P1, PT, R8, R11, PT ;  /* 0x0000000b0800720c */ /* 0x000fe40003f26270 */
[----:B0-----:R-:W-:Y:S01]  /*1670*/  IADD3 R4, P2, PT, R2, 0x4000, RZ ;  /* 0x0000400002047810 */ /* 0x001fe20007f5e0ff */
[----:B------:R-:W-:-:S04]  /*1680*/  VIADD R23, R23, 0x1000 ;  /* 0x0000100017177836 */ /* 0x000fc80000000000 */
[----:B-1----:R-:W-:Y:S02]  /*1690*/  IMAD.X R3, RZ, RZ, R3, P2 ;  /* 0x000000ffff037224 */ /* 0x002fe400010e0603 */
[----:B------:R-:W-:Y:S01]  /*16a0*/  IMAD.MOV.U32 R2, RZ, RZ, R4 ;  /* 0x000000ffff027224 */ /* 0x000fe200078e0004 */
[----:B--2---:R-:W-:-:S04]  /*16b0*/  IADD3 R10, PT, PT, R12, R10, R21 ;  /* 0x0000000a0c0a7210 */ /* 0x004fc80007ffe015 */
[----:B---3--:R-:W-:-:S04]  /*16c0*/  IADD3 R10, PT, PT, R17, R18, R10 ;  /* 0x00000012110a7210 */ /* 0x008fc80007ffe00a */
[----:B----4-:R-:W-:-:S04]  /*16d0*/  IADD3 R10, PT, PT, R15, R16, R10 ;  /* 0x000000100f0a7210 */ /* 0x010fc80007ffe00a */
[----:B-----5:R-:W-:-:S04]  /*16e0*/  IADD3 R10, PT, PT, R13, R14, R10 ;  /* 0x0000000e0d0a7210 */ /* 0x020fc80007ffe00a */
[----:B------:R-:W-:-:S04]  /*16f0*/  IADD3 R6, PT, PT, R19, R6, R10 ;  /* 0x0000000613067210 */ /* 0x000fc80007ffe00a */
[----:B------:R-:W-:-:S04]  /*1700*/  IADD3 R6, PT, PT, R20, R25, R6 ;  /* 0x0000001914067210 */ /* 0x000fc80007ffe006 */
[----:B------:R-:W-:-:S04]  /*1710*/  IADD3 R5, PT, PT, R24, R5, R6 ;  /* 0x0000000518057210 */ /* 0x000fc80007ffe006 */
[----:B------:R-:W-:Y:S01]  /*1720*/  IADD3 R21, PT, PT, R22, R27, R5 ;  /* 0x0000001b16157210 */ /* 0x000fe20007ffe005 */
[----:B------:R-:W-:Y:S06]  /*1730*/  @!P1 BRA `(.L_x_27) ;  /* 0xfffffffc00649947 */ /* 0x000fec000383ffff */
.L_x_26:
[----:B------:R-:W-:Y:S05]  /*1740*/  BSYNC.RECONVERGENT B2 ;  /* 0x0000000000027941 */ /* 0x000fea0003800200 */
.L_x_25:
[----:B------:R-:W-:Y:S01]  /*1750*/  IMAD.IADD R4, R9, 0x1, -R8 ;  /* 0x0000000109047824 */ /* 0x000fe200078e0a08 */
[----:B------:R-:W-:Y:S04]  /*1760*/  BSSY.RECONVERGENT B2, `(.L_x_28) ;  /* 0x000001a000027945 */ /* 0x000fe80003800200 */
[----:B------:R-:W-:-:S13]  /*1770*/  ISETP.GT.AND P1, PT, R4, 0x400, PT ;  /* 0x000004000400780c */ /* 0x000fda0003f24270 */
[----:B------:R-:W-:Y:S05]  /*1780*/  @!P1 BRA `(.L_x_29) ;  /* 0x00000000005c9947 */ /* 0x000fea0003800000 */
[----:B------:R-:W0:Y:S01]  /*1790*/  LDC.64 R6, c[0x0][0x380] ;  /* 0x0000e000ff067b82 */ /* 0x000e220000000a00 */
[C---:B------:R-:W-:Y:S01]  /*17a0*/  VIADD R11, R23.reuse, 0x400 ;  /* 0x00000400170b7836 */ /* 0x040fe20000000000 */
[----:B------:R-:W2:Y:S04]  /*17b0*/  LDG.E.CONSTANT R10, desc[UR6][R2.64+-0x400] ;  /* 0xfffc0006020a7981 */ /* 0x000ea8000c1e9900 */
[----:B------:R-:W3:Y:S04]  /*17c0*/  LDG.E.CONSTANT R12, desc[UR6][R2.64+0x400] ;  /* 0x00040006020c7981 */ /* 0x000ee8000c1e9900 */
[----:B------:R-:W4:Y:S04]  /*17d0*/  LDG.E.CONSTANT R13, desc[UR6][R2.64+0xc00] ;  /* 0x000c0006020d7981 */ /* 0x000f28000c1e9900 */
[----:B------:R-:W5:Y:S04]  /*17e0*/  LDG.E.CONSTANT R15, desc[UR6][R2.64+0x1000] ;  /* 0x00100006020f7981 */ /* 0x000f68000c1e9900 */
[----:B------:R1:W5:Y:S01]  /*17f0*/  LDG.E.CONSTANT R14, desc[UR6][R2.64+0x1400] ;  /* 0x00140006020e7981 */ /* 0x000362000c1e9900 */
[----:B0-----:R-:W-:-:S04]  /*1800*/  IMAD.WIDE.U32 R4, R23, 0x4, R6 ;  /* 0x0000000417047825 */ /* 0x001fc800078e0006 */
[----:B------:R-:W-:Y:S02]  /*1810*/  IMAD.WIDE.U32 R6, R11, 0x4, R6 ;  /* 0x000000040b067825 */ /* 0x000fe400078e0006 */
[----:B------:R-:W2:Y:S04]  /*1820*/  LDG.E.CONSTANT R4, desc[UR6][R4.64] ;  /* 0x0000000604047981 */ /* 0x000ea8000c1e9900 */
[----:B------:R-:W3:Y:S04]  /*1830*/  LDG.E.CONSTANT R11, desc[UR6][R2.64] ;  /* 0x00000006020b7981 */ /* 0x000ee8000c1e9900 */
[----:B------:R-:W4:Y:S01]  /*1840*/  LDG.E.CONSTANT R7, desc[UR6][R6.64] ;  /* 0x0000000606077981 */ /* 0x000f22000c1e9900 */
[----:B------:R-:W-:Y:S01]  /*1850*/  PLOP3.LUT P0, PT, PT, PT, PT, 0x8, 0x80 ;  /* 0x000000000080781c */ /* 0x000fe20003f0e170 */
[----:B------:R-:W-:-:S02]  /*1860*/  VIADD R8, R8, 0x800 ;  /* 0x0000080008087836 */ /* 0x000fc40000000000 */
[----:B------:R-:W-:Y:S01]  /*1870*/  VIADD R23, R23, 0x800 ;  /* 0x0000080017177836 */ /* 0x000fe20000000000 */
[----:B--2---:R-:W-:Y:S02]  /*1880*/  IADD3 R10, PT, PT, R10, R4, R21 ;  /* 0x000000040a0a7210 */ /* 0x004fe40007ffe015 */
[----:B------:R-:W-:Y:S02]  /*1890*/  IADD3 R4, P1, PT, R2, 0x2000, RZ ;  /* 0x0000200002047810 */ /* 0x000fe40007f3e0ff */
[----:B---3--:R-:W-:-:S03]  /*18a0*/  IADD3 R10, PT, PT, R12, R11, R10 ;  /* 0x0000000b0c0a7210 */ /* 0x008fc60007ffe00a */
[----:B------:R-:W-:Y:S01]  /*18b0*/  IMAD.X R5, RZ, RZ, R3, P1 ;  /* 0x000000ffff057224 */ /* 0x000fe200008e0603 */
[----:B----4-:R-:W-:Y:S01]  /*18c0*/  IADD3 R10, PT, PT, R13, R7, R10 ;  /* 0x000000070d0a7210 */ /* 0x010fe20007ffe00a */
[----:B-1----:R-:W-:Y:S02]  /*18d0*/  IMAD.MOV.U32 R2, RZ, RZ, R4 ;  /* 0x000000ffff027224 */ /* 0x002fe400078e0004 */
[----:B------:R-:W-:Y:S01]  /*18e0*/  IMAD.MOV.U32 R3, RZ, RZ, R5 ;  /* 0x000000ffff037224 */ /* 0x000fe200078e0005 */
[----:B-----5:R-:W-:-:S07]  /*18f0*/  IADD3 R21, PT, PT, R14, R15, R10 ;  /* 0x0000000f0e157210 */ /* 0x020fce0007ffe00a */
.L_x_29:
[----:B------:R-:W-:Y:S05]  /*1900*/  BSYNC.RECONVERGENT B2 ;  /* 0x0000000000027941 */ /* 0x000fea0003800200 */
.L_x_28:
[----:B------:R-:W-:-:S13]  /*1910*/  ISETP.LT.OR P0, PT, R8, R9, P0 ;  /* 0x000000090800720c */ /* 0x000fda0000701670 */
[----:B------:R-:W-:Y:S05]  /*1920*/  @!P0 BRA `(.L_x_21) ;  /* 0x0000000000208947 */ /* 0x000fea0003800000 */
[----:B------:R-:W0:Y:S01]  /*1930*/  LDC.64 R4, c[0x0][0x380] ;  /* 0x0000e000ff047b82 */ /* 0x000e220000000a00 */
[----:B------:R-:W2:Y:S04]  /*1940*/  LDG.E.CONSTANT R6, desc[UR6][R2.64+-0x400] ;  /* 0xfffc000602067981 */ /* 0x000ea8000c1e9900 */
[----:B------:R-:W3:Y:S04]  /*1950*/  LDG.E.CONSTANT R7, desc[UR6][R2.64] ;  /* 0x0000000602077981 */ /* 0x000ee8000c1e9900 */
[----:B------:R-:W3:Y:S01]  /*1960*/  LDG.E.CONSTANT R8, desc[UR6][R2.64+0x400] ;  /* 0x0004000602087981 */ /* 0x000ee2000c1e9900 */
[----:B0-----:R-:W-:-:S06]  /*1970*/  IMAD.WIDE.U32 R4, R23, 0x4, R4 ;  /* 0x0000000417047825 */ /* 0x001fcc00078e0004 */
[----:B------:R-:W2:Y:S02]  /*1980*/  LDG.E.CONSTANT R4, desc[UR6][R4.64] ;  /* 0x0000000604047981 */ /* 0x000ea4000c1e9900 */
[----:B--2---:R-:W-:-:S04]  /*1990*/  IADD3 R6, PT, PT, R6, R4, R21 ;  /* 0x0000000406067210 */ /* 0x004fc80007ffe015 */
[----:B---3--:R-:W-:-:S07]  /*19a0*/  IADD3 R21, PT, PT, R8, R7, R6 ;  /* 0x0000000708157210 */ /* 0x008fce0007ffe006 */
.L_x_21:
[----:B------:R-:W-:Y:S05]  /*19b0*/  BSYNC.RECONVERGENT B1 ;  /* 0x0000000000017941 */ /* 0x000fea0003800200 */
.L_x_19:
[----:B------:R-:W0:Y:S01]  /*19c0*/  S2R R8, SR_LANEID ;  /* 0x0000000000087919 */ /* 0x000e220000000000 */
[----:B------:R-:W1:Y:S01]  /*19d0*/  SHFL.DOWN PT, R2, R21, 0x1, 0x1f ;  /* 0x08201f0015027f89 */ /* 0x000e6200000e0000 */
[C---:B0-----:R-:W-:Y:S02]  /*19e0*/  ISETP.GT.AND P0, PT, R8.reuse, 0x1e, PT ;  /* 0x0000001e0800780c */ /* 0x041fe40003f04270 */
[----:B------:R-:W-:Y:S02]  /*19f0*/  ISETP.NE.AND P1, PT, R8, RZ, PT ;  /* 0x000000ff0800720c */ /* 0x000fe40003f25270 */
[----:B-1----:R-:W-:Y:S02]  /*1a00*/  SEL R2, R2, RZ, !P0 ;  /* 0x000000ff02027207 */ /* 0x002fe40004000000 */
[----:B------:R-:W-:-:S03]  /*1a10*/  ISETP.GT.AND P0, PT, R8, 0x1d, PT ;  /* 0x0000001d0800780c */ /* 0x000fc60003f04270 */
[----:B------:R-:W-:-:S05]  /*1a20*/  IMAD.IADD R2, R2, 0x1, R21 ;  /* 0x0000000102027824 */ /* 0x000fca00078e0215 */
[----:B------:R-:W0:Y:S01]  /*1a30*/  SHFL.DOWN PT, R3, R2, 0x2, 0x1f ;  /* 0x08401f0002037f89 */ /* 0x000e2200000e0000 */
[----:B------:R-:W-:Y:S01]  /*1a40*/  @!P1 MOV R6, 0x400 ;  /* 0x0000040000069802 */ /* 0x000fe20000000f00 */
[----:B------:R-:W1:Y:S01]  /*1a50*/  @!P1 S2R R7, SR_CgaCtaId ;  /* 0x0000000000079919 */ /* 0x000e620000008800 */
[----:B0-----:R-:W-:Y:S02]  /*1a60*/  SEL R3, R3, RZ, !P0 ;  /* 0x000000ff03037207 */ /* 0x001fe40004000000 */
[----:B------:R-:W-:-:S03]  /*1a70*/  ISETP.GT.AND P0, PT, R8, 0x1b, PT ;  /* 0x0000001b0800780c */ /* 0x000fc60003f04270 */
[----:B------:R-:W-:-:S05]  /*1a80*/  IMAD.IADD R3, R2, 0x1, R3 ;  /* 0x0000000102037824 */ /* 0x000fca00078e0203 */
[----:B------:R-:W0:Y:S01]  /*1a90*/  SHFL.DOWN PT, R4, R3, 0x4, 0x1f ;  /* 0x08801f0003047f89 */ /* 0x000e2200000e0000 */
[----:B-1----:R-:W-:Y:S02]  /*1aa0*/  @!P1 LEA R6, R7, R6, 0x18 ;  /* 0x0000000607069211 */ /* 0x002fe400078ec0ff */
[----:B0-----:R-:W-:Y:S02]  /*1ab0*/  SEL R4, R4, RZ, !P0 ;  /* 0x000000ff04047207 */ /* 0x001fe40004000000 */
[----:B------:R-:W-:-:S03]  /*1ac0*/  ISETP.GT.AND P0, PT, R8, 0x17, PT ;  /* 0x000000170800780c */ /* 0x000fc60003f04270 */
[----:B------:R-:W-:Y:S01]  /*1ad0*/  IMAD.IADD R4, R3, 0x1, R4 ;  /* 0x0000000103047824 */ /* 0x000fe200078e0204 */
[----:B------:R-:W-:-:S04]  /*1ae0*/  @!P1 SHF.R.U32.HI R3, RZ, 0x3, R0 ;  /* 0x00000003ff039819 */ /* 0x000fc80000011600 */
        /* <DEDUP_REMOVED lines=13> */
[----:B------:R-:W0:Y:S01]  /*1bc0*/  S2UR UR5, SR_CgaCtaId ;  /* 0x00000000000579c3 */ /* 0x000e220000008800 */
[----:B------:R-:W-:Y:S02]  /*1bd0*/  UMOV UR4, 0x400 ;  /* 0x0000040000047882 */ /* 0x000fe40000000000 */
[----:B0-----:R-:W-:-:S09]  /*1be0*/  ULEA UR4, UR5, UR4, 0x18 ;  /* 0x0000000405047291 */ /* 0x001fd2000f8ec0ff */
[----:B------:R-:W-:Y:S04]  /*1bf0*/  LDS R0, [UR4+0xc] ;  /* 0x00000c04ff007984 */ /* 0x000fe80008000800 */
[----:B---3--:R-:W0:Y:S04]  /*1c00*/  LDS.128 R4, [UR4+0x10] ;  /* 0x00001004ff047984 */ /* 0x008e280008000c00 */
[----:B------:R-:W1:Y:S01]  /*1c10*/  LDS.64 R8, [UR4+0x20] ;  /* 0x00002004ff087984 */ /* 0x000e620008000a00 */
[----:B0-----:R-:W-:-:S04]  /*1c20*/  IADD3 R0, PT, PT, R4, R0, R3 ;  /* 0x0000000004007210 */ /* 0x001fc80007ffe003 */
[----:B------:R-:W-:-:S04]  /*1c30*/  IADD3 R0, PT, PT, R6, R0, R5 ;  /* 0x0000000006007210 */ /* 0x000fc80007ffe005 */
[----:B-1----:R-:W-:-:S05]  /*1c40*/  IADD3 R0, PT, PT, R8, R0, R7 ;  /* 0x0000000008007210 */ /* 0x002fca0007ffe007 */
[----:B------:R-:W-:Y:S01]  /*1c50*/  IMAD.IADD R3, R0, 0x1, R9 ;  /* 0x0000000100037824 */ /* 0x000fe200078e0209 */
[----:B------:R-:W-:Y:S06]  /*1c60*/  BRA `(.L_x_17) ;  /* 0x0000001c00307947 */ /* 0x000fec0003800000 */
.L_x_2:
        /* <DEDUP_REMOVED lines=12> */
.L_x_32:
[----:B------:R-:W-:Y:S05]  /*1d30*/  BSYNC.RECONVERGENT B1 ;  /* 0x0000000000017941 */ /* 0x000fea0003800200 */
.L_x_31:
        /* <DEDUP_REMOVED lines=16> */
.L_x_37:
        /* <DEDUP_REMOVED lines=9> */
.L_x_36:
[----:B------:R-:W-:Y:S05]  /*1ed0*/  BSYNC.RECONVERGENT B2 ;  /* 0x0000000000027941 */ /* 0x000fea0003800200 */
.L_x_35:
        /* <DEDUP_REMOVED lines=8> */
.L_x_40:
        /* <DEDUP_REMOVED lines=35> */
.L_x_39:
[----:B------:R-:W-:Y:S05]  /*2190*/  BSYNC.RECONVERGENT B2 ;  /* 0x0000000000027941 */ /* 0x000fea0003800200 */
.L_x_38:
        /* <DEDUP_REMOVED lines=22> */
.L_x_42:
[----:B------:R-:W-:Y:S05]  /*2300*/  BSYNC.RECONVERGENT B2 ;  /* 0x0000000000027941 */ /* 0x000fea0003800200 */
.L_x_41:
        /* <DEDUP_REMOVED lines=10> */
.L_x_34:
[----:B------:R-:W-:Y:S05]  /*23b0*/  BSYNC.RECONVERGENT B1 ;  /* 0x0000000000017941 */ /* 0x000fea0003800200 */
.L_x_33:
        /* <DEDUP_REMOVED lines=38> */
[----:B------:R-:W0:Y:S04]  /*2620*/  LDS.128 R4, [UR4+0x10] ;  /* 0x00001004ff047984 */ /* 0x000e280008000c00 */
[----:B------:R-:W1:Y:S01]  /*2630*/  LDS.64 R8, [UR4+0x20] ;  /* 0x00002004ff087984 */ /* 0x000e620008000a00 */
[----:B0-----:R-:W-:-:S04]  /*2640*/  IADD3 R0, PT, PT, R4, R0, R3 ;  /* 0x0000000004007210 */ /* 0x001fc80007ffe003 */
[----:B------:R-:W-:-:S04]  /*2650*/  IADD3 R0, PT, PT, R6, R0, R5 ;  /* 0x0000000006007210 */ /* 0x000fc80007ffe005 */
[----:B-1----:R-:W-:-:S05]  /*2660*/  IADD3 R0, PT, PT, R8, R0, R7 ;  /* 0x0000000008007210 */ /* 0x002fca0007ffe007 */
[----:B--2---:R-:W-:Y:S01]  /*2670*/  IMAD.IADD R3, R0, 0x1, R9 ;  /* 0x0000000100037824 */ /* 0x004fe200078e0209 */
[----:B------:R-:W-:Y:S06]  /*2680*/  BRA `(.L_x_17) ;  /* 0x0000001000a87947 */ /* 0x000fec0003800000 */
.L_x_43:
        /* <DEDUP_REMOVED lines=16> */
[----:B------:R-:W1:Y:S02]  /*2790*/  SHFL.DOWN PT, R2, R3, 0x2, R7 ;  /* 0x0840000003027989 */ /* 0x000e6400000e0007 */
[----:B-1----:R-:W-:Y:S02]  /*27a0*/  SEL R2, R2, RZ, !P0 ;  /* 0x000000ff02027207 */ /* 0x002fe40004000000 */
[----:B------:R-:W-:-:S03]  /*27b0*/  ISETP.GT.AND P0, PT, R8, R7, PT ;  /* 0x000000070800720c */ /* 0x000fc60003f04270 */
[----:B------:R-:W-:Y:S01]  /*27c0*/  IMAD.IADD R2, R3, 0x1, R2 ;  /* 0x0000000103027824 */ /* 0x000fe200078e0202 */
[----:B------:R-:W-:-:S04]  /*27d0*/  @!P1 SHF.R.U32.HI R3, RZ, 0x3, R9 ;  /* 0x00000003ff039819 */ /* 0x000fc80000011609 */
[----:B------:R-:W1:Y:S02]  /*27e0*/  SHFL.DOWN PT, R4, R2, 0x4, R7 ;  /* 0x0880000002047989 */ /* 0x000e6400000e0007 */
[----:B-1----:R-:W-:Y:S01]  /*27f0*/  SEL R5, R4, RZ, !P0 ;  /* 0x000000ff04057207 */ /* 0x002fe20004000000 */
[C---:B------:R-:W-:Y:S02]  /*2800*/  VIADD R4, R6.reuse, 0x8 ;  /* 0x0000000806047836 */ /* 0x040fe40000000000 */
[----:B------:R-:W-:Y:S02]  /*2810*/  VIADD R6, R6, 0x10 ;  /* 0x0000001006067836 */ /* 0x000fe40000000000 */
[----:B------:R-:W-:Y:S01]  /*2820*/  IMAD.IADD R5, R2, 0x1, R5 ;  /* 0x0000000102057824 */ /* 0x000fe200078e0205 */
[----:B------:R-:W-:Y:S02]  /*2830*/  ISETP.GT.AND P0, PT, R4, R7, PT ;  /* 0x000000070400720c */ /* 0x000fe40003f04270 */
[----:B------:R-:W-:-:S02]  /*2840*/  @!P1 MOV R4, 0x400 ;  /* 0x0000040000049802 */ /* 0x000fc40000000f00 */
[----:B------:R-:W1:Y:S02]  /*2850*/  SHFL.DOWN PT, R0, R5, 0x8, R7 ;  /* 0x0900000005007989 */ /* 0x000e6400000e0007 */
[----:B0-----:R-:W-:Y:S02]  /*2860*/  @!P1 LEA R11, R11, R4, 0x18 ;  /* 0x000000040b0b9211 */ /* 0x001fe400078ec0ff */
[----:B------:R-:W-:-:S05]  /*2870*/  @!P1 LOP3.LUT R4, R3, 0x7c, RZ, 0xc0, !PT ;  /* 0x0000007c03049812 */ /* 0x000fca00078ec0ff */
[----:B------:R-:W-:Y:S01]  /*2880*/  @!P1 IMAD.IADD R4, R4, 0x1, R11 ;  /* 0x0000000104049824 */ /* 0x000fe200078e020b */
[----:B-1----:R-:W-:Y:S02]  /*2890*/  SEL R0, R0, RZ, !P0 ;  /* 0x000000ff00007207 */ /* 0x002fe40004000000 */
        /* <DEDUP_REMOVED lines=15> */
[----:B-1----:R-:W0:Y:S04]  /*2990*/  LDS.128 R4, [UR4+0x10] ;  /* 0x00001004ff047984 */ /* 0x002e280008000c00 */
        /* <DEDUP_REMOVED lines=18> */
.L_x_30:
[----:B------:R-:W0:Y:S01]  /*2ac0*/  S2R R0, SR_TID.X ;  /* 0x0000000000007919 */ /* 0x000e220000002100 */
[----:B------:R-:W0:Y:S02]  /*2ad0*/  LDC.64 R2, c[0x0][0x380] ;  /* 0x0000e000ff027b82 */ /* 0x000e240000000a00 */
[----:B0-----:R-:W-:-:S05]  /*2ae0*/  IMAD.WIDE.U32 R2, R0, 0x4, R2 ;  /* 0x0000000400027825 */ /* 0x001fca00078e0002 */
[----:B------:R-:W2:Y:S04]  /*2af0*/  LDG.E.CONSTANT R19, desc[UR6][R2.64] ;  /* 0x0000000602137981 */ /* 0x000ea8000c1e9900 */
[----:B------:R-:W2:Y:S04]  /*2b00*/  LDG.E.CONSTANT R4, desc[UR6][R2.64+0x400] ;  /* 0x0004000602047981 */ /* 0x000ea8000c1e9900 */
[----:B------:R-:W2:Y:S04]  /*2b10*/  LDG.E.CONSTANT R5, desc[UR6][R2.64+0x800] ;  /* 0x0008000602057981 */ /* 0x000ea8000c1e9900 */
[----:B------:R-:W3:Y:S04]  /*2b20*/  LDG.E.CONSTANT R6, desc[UR6][R2.64+0xc00] ;  /* 0x000c000602067981 */ /* 0x000ee8000c1e9900 */
[----:B------:R-:W3:Y:S04]  /*2b30*/  LDG.E.CONSTANT R7, desc[UR6][R2.64+0x1000] ;  /* 0x0010000602077981 */ /* 0x000ee8000c1e9900 */
[----:B------:R-:W4:Y:S04]  /*2b40*/  LDG.E.CONSTANT R8, desc[UR6][R2.64+0x1400] ;  /* 0x0014000602087981 */ /* 0x000f28000c1e9900 */
[----:B------:R-:W4:Y:S04]  /*2b50*/  LDG.E.CONSTANT R9, desc[UR6][R2.64+0x1800] ;  /* 0x0018000602097981 */ /* 0x000f28000c1e9900 */
[----:B------:R-:W5:Y:S04]  /*2b60*/  LDG.E.CONSTANT R10, desc[UR6][R2.64+0x1c00] ;  /* 0x001c0006020a7981 */ /* 0x000f68000c1e9900 */
[----:B------:R-:W5:Y:S04]  /*2b70*/  LDG.E.CONSTANT R11, desc[UR6][R2.64+0x2000] ;  /* 0x00200006020b7981 */ /* 0x000f68000c1e9900 */
[----:B------:R-:W5:Y:S04]  /*2b80*/  LDG.E.CONSTANT R12, desc[UR6][R2.64+0x2400] ;  /* 0x00240006020c7981 */ /* 0x000f68000c1e9900 */
[----:B------:R-:W5:Y:S04]  /*2b90*/  LDG.E.CONSTANT R13, desc[UR6][R2.64+0x2800] ;  /* 0x00280006020d7981 */ /* 0x000f68000c1e9900 */
[----:B------:R-:W5:Y:S04]  /*2ba0*/  LDG.E.CONSTANT R14, desc[UR6][R2.64+0x2c00] ;  /* 0x002c0006020e7981 */ /* 0x000f68000c1e9900 */
[----:B------:R-:W5:Y:S04]  /*2bb0*/  LDG.E.CONSTANT R15, desc[UR6][R2.64+0x3000] ;  /* 0x00300006020f7981 */ /* 0x000f68000c1e9900 */
[----:B------:R-:W5:Y:S04]  /*2bc0*/  LDG.E.CONSTANT R16, desc[UR6][R2.64+0x3400] ;  /* 0x0034000602107981 */ /* 0x000f68000c1e9900 */
[----:B------:R-:W5:Y:S04]  /*2bd0*/  LDG.E.CONSTANT R17, desc[UR6][R2.64+0x3800] ;  /* 0x0038000602117981 */ /* 0x000f68000c1e9900 */
[----:B------:R-:W5:Y:S01]  /*2be0*/  LDG.E.CONSTANT R18, desc[UR6][R2.64+0x3c00] ;  /* 0x003c000602127981 */ /* 0x000f62000c1e9900 */
[----:B------:R-:W-:-:S02]  /*2bf0*/  ISETP.GE.U32.AND P0, PT, R20, 0x2000, PT ;  /* 0x000020001400780c */ /* 0x000fc40003f06070 */
[----:B--2---:R-:W-:-:S04]  /*2c00*/  IADD3 R4, PT, PT, R5, R4, R19 ;  /* 0x0000000405047210 */ /* 0x004fc80007ffe013 */
[----:B---3--:R-:W-:-:S04]  /*2c10*/  IADD3 R4, PT, PT, R7, R6, R4 ;  /* 0x0000000607047210 */ /* 0x008fc80007ffe004 */
[----:B----4-:R-:W-:-:S04]  /*2c20*/  IADD3 R4, PT, PT, R9, R8, R4 ;  /* 0x0000000809047210 */ /* 0x010fc80007ffe004 */
[----:B-----5:R-:W-:Y:S01]  /*2c30*/  IADD3 R4, PT, PT, R11, R10, R4 ;  /* 0x0000000a0b047210 */ /* 0x020fe20007ffe004 */
[----:B------:R-:W-:-:S03]  /*2c40*/  IMAD.MOV.U32 R11, RZ, RZ, 0x1000 ;  /* 0x00001000ff0b7424 */ /* 0x000fc600078e00ff */
[----:B------:R-:W-:-:S04]  /*2c50*/  IADD3 R4, PT, PT, R13, R12, R4 ;  /* 0x0000000c0d047210 */ /* 0x000fc80007ffe004 */
[----:B------:R-:W-:-:S04]  /*2c60*/  IADD3 R4, PT, PT, R15, R14, R4 ;  /* 0x0000000e0f047210 */ /* 0x000fc80007ffe004 */
[----:B------:R-:W-:-:S05]  /*2c70*/  IADD3 R17, PT, PT, R17, R16, R4 ;  /* 0x0000001011117210 */ /* 0x000fca0007ffe004 */
[----:B------:R-:W-:Y:S01]  /*2c80*/  IMAD.IADD R8, R18, 0x1, R17 ;  /* 0x0000000112087824 */ /* 0x000fe200078e0211 */
[----:B------:R-:W-:Y:S06]  /*2c90*/  @!P0 BRA `(.L_x_44) ;  /* 0x00000000008c8947 */ /* 0x000fec0003800000 */
[----:B------:R-:W0:Y:S01]  /*2ca0*/  LDC R7, c[0x0][0x390] ;  /* 0x0000e400ff077b82 */ /* 0x000e220000000800 */
[----:B------:R-:W-:Y:S02]  /*2cb0*/  VIADD R6, R20, 0xfffff000 ;  /* 0xfffff00014067836 */ /* 0x000fe40000000000 */
[----:B------:R-:W-:-:S07]  /*2cc0*/  IMAD.MOV.U32 R11, RZ, RZ, 0x1000 ;  /* 0x00001000ff0b7424 */ /* 0x000fce00078e00ff */
.L_x_46:
[----:B------:R-:W-:-:S05]  /*2cd0*/  IMAD.WIDE R4, R11, 0x4, R2 ;  /* 0x000000040b047825 */ /* 0x000fca00078e0202 */
        /* <DEDUP_REMOVED lines=16> */
[----:B--2---:R-:W-:-:S04]  /*2de0*/  IADD3 R18, PT, PT, R18, R19, R8 ;  /* 0x0000001312127210 */ /* 0x004fc80007ffe008 */
[----:B---3--:R-:W-:Y:S01]  /*2df0*/  IADD3 R18, PT, PT, R21, R20, R18 ;  /* 0x0000001415127210 */ /* 0x008fe20007ffe012 */
[----:B0-----:R-:W-:-:S04]  /*2e00*/  IMAD.MOV.U32 R20, RZ, RZ, R7 ;  /* 0x000000ffff147224 */ /* 0x001fc800078e0007 */
[----:B------:R-:W-:Y:S01]  /*2e10*/  IMAD.IADD R8, R20, 0x1, -R11 ;  /* 0x0000000114087824 */ /* 0x000fe200078e0a0b */
[----:B----4-:R-:W-:-:S04]  /*2e20*/  IADD3 R18, PT, PT, R23, R22, R18 ;  /* 0x0000001617127210 */ /* 0x010fc80007ffe012 */
[----:B------:R-:W-:Y:S02]  /*2e30*/  ISETP.GE.AND P0, PT, R8, 0x1000, PT ;  /* 0x000010000800780c */ /* 0x000fe40003f06270 */
[----:B-----5:R-:W-:-:S04]  /*2e40*/  IADD3 R18, PT, PT, R25, R24, R18 ;  /* 0x0000001819127210 */ /* 0x020fc80007ffe012 */
[----:B------:R-:W-:-:S04]  /*2e50*/  IADD3 R14, PT, PT, R14, R17, R18 ;  /* 0x000000110e0e7210 */ /* 0x000fc80007ffe012 */
[----:B------:R-:W-:-:S04]  /*2e60*/  IADD3 R12, PT, PT, R15, R12, R14 ;  /* 0x0000000c0f0c7210 */ /* 0x000fc80007ffe00e */
[----:B------:R-:W-:-:S04]  /*2e70*/  IADD3 R10, PT, PT, R10, R13, R12 ;  /* 0x0000000d0a0a7210 */ /* 0x000fc80007ffe00c */
[----:B------:R-:W-:Y:S01]  /*2e80*/  IADD3 R8, PT, PT, R16, R9, R10 ;  /* 0x0000000910087210 */ /* 0x000fe20007ffe00a */
[----:B------:R-:W-:Y:S06]  /*2e90*/  @!P0 BRA `(.L_x_45) ;  /* 0x0000000400fc8947 */ /* 0x000fec0003800000 */
[----:B------:R-:W-:-:S05]  /*2ea0*/  VIADD R11, R11, 0x1000 ;  /* 0x000010000b0b7836 */ /* 0x000fca0000000000 */
[----:B------:R-:W-:-:S13]  /*2eb0*/  ISETP.GT.AND P0, PT, R11, R6, PT ;  /* 0x000000060b00720c */ /* 0x000fda0003f04270 */
[----:B------:R-:W-:Y:S05]  /*2ec0*/  @!P0 BRA `(.L_x_46) ;  /* 0xfffffffc00808947 */ /* 0x000fea000383ffff */
.L_x_44:
        /* <DEDUP_REMOVED lines=20> */
.L_x_50:
        /* <DEDUP_REMOVED lines=8> */
.L_x_49:
[----:B------:R-:W-:Y:S05]  /*3090*/  BSYNC.RECONVERGENT B2 ;  /* 0x0000000000027941 */ /* 0x000fea0003800200 */
.L_x_48:
        /* <DEDUP_REMOVED lines=16> */
.L_x_53:
        /* <DEDUP_REMOVED lines=20> */
[----:B------:R-:W5:Y:S04]  /*32e0*/  LDG.E.CONSTANT R22, desc[UR6][R2.64+0x2400] ;  /* 0x0024000602167981 */ /* 0x000f68000c1e9900 */
[----:B------:R0:W5:Y:S04]  /*32f0*/  LDG.E.CONSTANT R5, desc[UR6][R4.64] ;  /* 0x0000000604057981 */ /* 0x000168000c1e9900 */
        /* <DEDUP_REMOVED lines=17> */
.L_x_52:
[----:B------:R-:W-:Y:S05]  /*3410*/  BSYNC.RECONVERGENT B2 ;  /* 0x0000000000027941 */ /* 0x000fea0003800200 */
.L_x_51:
        /* <DEDUP_REMOVED lines=10> */
[----:B------:R-:W5:Y:S01]  /*34c0*/  LDG.E.CONSTANT R16, desc[UR6][R2.64+0x1400] ;  /* 0x0014000602107981 */ /* 0x000f62000c1e9900 */
[----:B0-----:R-:W-:-:S04]  /*34d0*/  IMAD.WIDE.U32 R4, R11, 0x4, R6 ;  /* 0x000000040b047825 */ /* 0x001fc800078e0006 */
[----:B------:R-:W-:Y:S02]  /*34e0*/  IMAD.WIDE.U32 R6, R13, 0x4, R6 ;  /* 0x000000040d067825 */ /* 0x000fe400078e0006 */
[----:B------:R0:W2:Y:S04]  /*34f0*/  LDG.E.CONSTANT R5, desc[UR6][R4.64] ;  /* 0x0000000604057981 */ /* 0x0000a8000c1e9900 */
[----:B------:R1:W3:Y:S04]  /*3500*/  LDG.E.CONSTANT R13, desc[UR6][R2.64] ;  /* 0x00000006020d7981 */ /* 0x0002e8000c1e9900 */
[----:B------:R-:W4:Y:S01]  /*3510*/  LDG.E.CONSTANT R7, desc[UR6][R6.64] ;  /* 0x0000000606077981 */ /* 0x000f22000c1e9900 */
[----:B0-----:R-:W-:Y:S01]  /*3520*/  IADD3 R4, P1, PT, R2, 0x2000, RZ ;  /* 0x0000200002047810 */ /* 0x001fe20007f3e0ff */
[----:B------:R-:W-:Y:S01]  /*3530*/  VIADD R10, R10, 0x800 ;  /* 0x000008000a0a7836 */ /* 0x000fe20000000000 */
[----:B------:R-:W-:Y:S01]  /*3540*/  PLOP3.LUT P0, PT, PT, PT, PT, 0x8, 0x80 ;  /* 0x000000000080781c */ /* 0x000fe20003f0e170 */
[----:B------:R-:W-:-:S02]  /*3550*/  VIADD R11, R11, 0x800 ;  /* 0x000008000b0b7836 */ /* 0x000fc40000000000 */
[----:B-1----:R-:W-:Y:S01]  /*3560*/  IMAD.MOV.U32 R2, RZ, RZ, R4 ;  /* 0x000000ffff027224 */ /* 0x002fe200078e0004 */
[----:B--2---:R-:W-:-:S04]  /*3570*/  IADD3 R12, PT, PT, R12, R5, R8 ;  /* 0x000000050c0c7210 */ /* 0x004fc80007ffe008 */
[----:B---3--:R-:W-:Y:S01]  /*3580*/  IADD3 R12, PT, PT, R14, R13, R12 ;  /* 0x0000000d0e0c7210 */ /* 0x008fe20007ffe00c */
[----:B------:R-:W-:-:S03]  /*3590*/  IMAD.X R5, RZ, RZ, R3, P1 ;  /* 0x000000ffff057224 */ /* 0x000fc600008e0603 */
[----:B----4-:R-:W-:Y:S01]  /*35a0*/  IADD3 R12, PT, PT, R15, R7, R12 ;  /* 0x000000070f0c7210 */ /* 0x010fe20007ffe00c */
[----:B------:R-:W-:-:S03]  /*35b0*/  IMAD.MOV.U32 R3, RZ, RZ, R5 ;  /* 0x000000ffff037224 */ /* 0x000fc600078e0005 */
[----:B-----5:R-:W-:-:S07]  /*35c0*/  IADD3 R8, PT, PT, R16, R17, R12 ;  /* 0x0000001110087210 */ /* 0x020fce0007ffe00c */
.L_x_55:
[----:B------:R-:W-:Y:S05]  /*35d0*/  BSYNC.RECONVERGENT B2 ;  /* 0x0000000000027941 */ /* 0x000fea0003800200 */
.L_x_54:
        /* <DEDUP_REMOVED lines=10> */
.L_x_47:
[----:B------:R-:W-:Y:S05]  /*3680*/  BSYNC.RECONVERGENT B1 ;  /* 0x0000000000017941 */ /* 0x000fea0003800200 */
.L_x_45:
[----:B------:R-:W0:Y:S01]  /*3690*/  S2R R9, SR_LANEID ;  /* 0x0000000000097919 */ /* 0x000e220000000000 */
[----:B------:R-:W1:Y:S01]  /*36a0*/  SHFL.DOWN PT, R2, R8, 0x1, 0x1f ;  /* 0x08201f0008027f89 */ /* 0x000e6200000e0000 */
[C---:B0-----:R-:W-:Y:S02]  /*36b0*/  ISETP.GT.AND P0, PT, R9.reuse, 0x1e, PT ;  /* 0x0000001e0900780c */ /* 0x041fe40003f04270 */
[C---:B------:R-:W-:Y:S02]  /*36c0*/  ISETP.NE.AND P1, PT, R9.reuse, RZ, PT ;  /* 0x000000ff0900720c */ /* 0x040fe40003f25270 */
        /* <DEDUP_REMOVED lines=37> */
[----:B0-----:R-:W-:-:S07]  /*3920*/  IMAD.IADD R3, R0, 0x1, R9 ;  /* 0x0000000100037824 */ /* 0x001fce00078e0209 */
.L_x_17:
[----:B------:R-:W-:Y:S05]  /*3930*/  BSYNC.RECONVERGENT B0 ;  /* 0x0000000000007941 */ /* 0x000fea0003800200 */
.L_x_1:
[----:B------:R-:W-:Y:S05]  /*3940*/  @P0 EXIT ;  /* 0x000000000000094d */ /* 0x000fea0003800000 */
[----:B-1----:R-:W1:Y:S01]  /*3950*/  LDC.64 R4, c[0x0][0x388] ;  /* 0x0000e200ff047b82 */ /* 0x002e620000000a00 */
[----:B------:R-:W0:Y:S02]  /*3960*/  LDCU UR4, c[0x0][0x398] ;  /* 0x00007300ff0477ac */ /* 0x000e240008000800 */
[----:B0-234-:R-:W-:-:S05]  /*3970*/  VIADD R3, R3, UR4 ;  /* 0x0000000403037c36 */ /* 0x01dfca0008000000 */
[----:B-1----:R-:W-:Y:S01]  /*3980*/  STG.E desc[UR6][R4.64], R3 ;  /* 0x0000000304007986 */ /* 0x002fe2000c101906 */
[----:B------:R-:W-:Y:S05]  /*3990*/  EXIT ;  /* 0x000000000000794d */ /* 0x000fea0003800000 */
.L_x_56:
[----:B------:R-:W-:-:S00]  /*39a0*/  BRA `(.L_x_56) ;  /* 0xfffffffc00fc7947 */ /* 0x000fc0000383ffff */
[----:B------:R-:W-:-:S00]  /*39b0*/  NOP ;  /* 0x0000000000007918 */ /* 0x000fc00000000000 */
        /* <DEDUP_REMOVED lines=12> */
.L_x_1140:


//--------------------- .text._ZN3cub18CUB_300001_SM_10006detail6reduce18DeviceReduceKernelINS2_10policy_hubIiyN4cuda3std3__44plusIiEEE10Policy1000EN6thrust24THRUST_300001_SM_1000_NS10device_ptrIiEEyS9_i11abs_functorEEvT0_PT3_T1_NS0_13GridEvenShareISK_EET2_T4_ --------------------------
	.section	.text._ZN3cub18CUB_300001_SM_10006detail6reduce18DeviceReduceKernelINS2_10policy_hubIiyN4cuda3std3__44plusIiEEE10Policy1000EN6thrust24THRUST_300001_SM_1000_NS10device_ptrIiEEyS9_i11abs_functorEEvT0_PT3_T1_NS0_13GridEvenShareISK_EET2_T4_,"ax",@progbits
	.align	128
        .global         _ZN3cub18CUB_300001_SM_10006detail6reduce18DeviceReduceKernelINS2_10policy_hubIiyN4cuda3std3__44plusIiEEE10Policy1000EN6thrust24THRUST_300001_SM_1000_NS10device_ptrIiEEyS9_i11abs_functorEEvT0_PT3_T1_NS0_13GridEvenShareISK_EET2_T4_
        .type           _ZN3cub18CUB_300001_SM_10006detail6reduce18DeviceReduceKernelINS2_10policy_hubIiyN4cuda3std3__44plusIiEEE10Policy1000EN6thrust24THRUST_300001_SM_1000_NS10device_ptrIiEEyS9_i11abs_functorEEvT0_PT3_T1_NS0_13GridEvenShareISK_EET2_T4_,@function
        .size           _ZN3cub18CUB_300001_SM_10006detail6reduce18DeviceReduceKernelINS2_10policy_hubIiyN4cuda3std3__44plusIiEEE10Policy1000EN6thrust24THRUST_300001_SM_1000_NS10device_ptrIiEEyS9_i11abs_functorEEvT0_PT3_T1_NS0_13GridEvenShareISK_EET2_T4_,(.L_x_1141 - _ZN3cub18CUB_300001_SM_10006detail6reduce18DeviceReduceKernelINS2_10policy_hubIiyN4cuda3std3__44plusIiEEE10Policy1000EN6thrust24THRUST_300001_SM_1000_NS10device_ptrIiEEyS9_i11abs_functorEEvT0_PT3_T1_NS0_13GridEvenShareISK_EET2_T4_)
        .other          _ZN3cub18CUB_300001_SM_10006detail6reduce18DeviceReduceKernelINS2_10policy_hubIiyN4cuda3std3__44plusIiEEE10Policy1000EN6thrust24THRUST_300001_SM_1000_NS10device_ptrIiEEyS9_i11abs_functorEEvT0_PT3_T1_NS0_13GridEvenShareISK_EET2_T4_,@"STO_CUDA_ENTRY STV_DEFAULT"
_ZN3cub18CUB_300001_SM_10006detail6reduce18DeviceReduceKernelINS2_10policy_hubIiyN4cuda3std3__44plusIiEEE10Policy1000EN6thrust24THRUST_300001_SM_1000_NS10device_ptrIiEEyS9_i11abs_functorEEvT0_PT3_T1_NS0_13GridEvenShareISK_EET2_T4_:
.text._ZN3cub18CUB_300001_SM_10006detail6reduce18DeviceReduceKernelINS2_10policy_hubIiyN4cuda3std3__44plusIiEEE10Policy1000EN6thrust24THRUST_300001_SM_1000_NS10device_ptrIiEEyS9_i11abs_functorEEvT0_PT3_T1_NS0_13GridEvenShareISK_EET2_T4_:
[----:B------:R-:W-:Y:S08]  /*0000*/  LDC R1, c[0x0][0x37c] ;  /* 0x0000df00ff017b82 */ /* 0x000ff00000000800 */
[----:B------:R-:W0:Y:S01]  /*0010*/  S2UR UR16, SR_CTAID.X ;  /* 0x00000000001079c3 */ /* 0x000e220000002500 */
[----:B------:R-:W1:Y:S01]  /*0020*/  LDCU.64 UR8, c[0x0][0x3b8] ;  /* 0x00007700ff0877ac */ /* 0x000e620008000a00 */
[----:B------:R-:W-:Y:S01]  /*0030*/  BSSY.RECONVERGENT B0, `(.L_x_57) ;  /* 0x0000297000007945 */ /* 0x000fe20003800200 */
[----:B------:R-:W2:Y:S01]  /*0040*/  LDCU UR5, c[0x0][0x3c0] ;  /* 0x00007800ff0577ac */ /* 0x000ea20008000800 */
[----:B------:R-:W3:Y:S01]  /*0050*/  LDCU.64 UR14, c[0x0][0x358] ;  /* 0x00006b00ff0e77ac */ /* 0x000ee20008000a00 */
[----:B-1----:R-:W-:-:S02]  /*0060*/  IMAD.U32 R2, RZ, RZ, UR8 ;  /* 0x00000008ff027e24 */ /* 0x002fc4000f8e00ff */
[----:B------:R-:W-:Y:S01]  /*0070*/  IMAD.U32 R3, RZ, RZ, UR9 ;  /* 0x00000009ff037e24 */ /* 0x000fe2000f8e00ff */
[----:B--2---:R-:W-:Y:S02]  /*0080*/  USHF.L.U32 UR5, UR5, 0xc, URZ ;  /* 0x0000000c05057899 */ /* 0x004fe400080006ff */
[----:B0-----:R-:W-:Y:S02]  /*0090*/  USHF.L.U32 UR7, UR16, 0xc, URZ ;  /* 0x0000000c10077899 */ /* 0x001fe400080006ff */
[----:B------:R-:W-:-:S04]  /*00a0*/  USHF.R.S32.HI UR4, URZ, 0x1f, UR5 ;  /* 0x0000001fff047899 */ /* 0x000fc80008011405 */
[----:B------:R-:W-:-:S04]  /*00b0*/  IADD3 R23, P1, PT, R2, -UR7, RZ ;  /* 0x8000000702177c10 */ /* 0x000fc8000ff3e0ff */
[----:B------:R-:W-:Y:S02]  /*00c0*/  ISETP.GT.U32.AND P0, PT, R23, 0xfff, PT ;  /* 0x00000fff1700780c */ /* 0x000fe40003f04070 */
[----:B------:R-:W-:-:S04]  /*00d0*/  IADD3.X R22, PT, PT, R3, -0x1, RZ, P1, !PT ;  /* 0xffffffff03167810 */ /* 0x000fc80000ffe4ff */
[----:B------:R-:W-:-:S13]  /*00e0*/  ISETP.GT.U32.AND.EX P0, PT, R22, RZ, PT, P0 ;  /* 0x000000ff1600720c */ /* 0x000fda0003f04100 */
[----:B---3--:R-:W-:Y:S05]  /*00f0*/  @P0 BRA `(.L_x_58) ;  /* 0x00000010005c0947 */ /* 0x008fea0003800000 */
[----:B------:R-:W0:Y:S01]  /*0100*/  S2R R5, SR_TID.X ;  /* 0x0000000000057919 */ /* 0x000e220000002100 */
[----:B------:R-:W-:Y:S01]  /*0110*/  VIADD R0, R2, -UR7 ;  /* 0x8000000702007c36 */ /* 0x000fe20008000000 */
[----:B------:R-:W-:Y:S01]  /*0120*/  BSSY.RECONVERGENT B1, `(.L_x_59) ;  /* 0x000000b000017945 */ /* 0x000fe20003800200 */
[----:B------:R-:W-:-:S03]  /*0130*/  IMAD.MOV.U32 R4, RZ, RZ, RZ ;  /* 0x000000ffff047224 */ /* 0x000fc600078e00ff */
[----:B0-----:R-:W-:Y:S01]  /*0140*/  ISETP.GE.AND P0, PT, R5, R0, PT ;  /* 0x000000000500720c */ /* 0x001fe20003f06270 */
[----:B------:R-:W-:-:S12]  /*0150*/  IMAD.MOV.U32 R7, RZ, RZ, R5 ;  /* 0x000000ffff077224 */ /* 0x000fd800078e0005 */
[----:B------:R-:W-:Y:S05]  /*0160*/  @P0 BRA `(.L_x_60) ;  /* 0x0000000000180947 */ /* 0x000fea0003800000 */
[----:B------:R-:W0:Y:S01]  /*0170*/  LDC.64 R8, c[0x0][0x380] ;  /* 0x0000e000ff087b82 */ /* 0x000e220000000a00 */
[----:B------:R-:W-:-:S04]  /*0180*/  VIADD R3, R5, UR7 ;  /* 0x0000000705037c36 */ /* 0x000fc80008000000 */
[----:B0-----:R-:W-:-:S06]  /*0190*/  IMAD.WIDE.U32 R8, R3, 0x4, R8 ;  /* 0x0000000403087825 */ /* 0x001fcc00078e0008 */
[----:B------:R-:W2:Y:S01]  /*01a0*/  LDG.E R8, desc[UR14][R8.64] ;  /* 0x0000000e08087981 */ /* 0x000ea2000c1e1900 */
[----:B------:R-:W-:Y:S01]  /*01b0*/  VIADD R7, R5, 0x100 ;  /* 0x0000010005077836 */ /* 0x000fe20000000000 */
[----:B--2---:R-:W-:-:S07]  /*01c0*/  IABS R4, R8 ;  /* 0x0000000800047213 */ /* 0x004fce0000000000 */
.L_x_60:
[----:B------:R-:W-:Y:S05]  /*01d0*/  BSYNC.RECONVERGENT B1 ;  /* 0x0000000000017941 */ /* 0x000fea0003800200 */
.L_x_59:
[----:B------:R-:W-:Y:S01]  /*01e0*/  ISETP.GE.AND P0, PT, R7, R0, PT ;  /* 0x000000000700720c */ /* 0x000fe20003f06270 */
[----:B------:R-:W-:-:S12]  /*01f0*/  BSSY.RECONVERGENT B1, `(.L_x_61) ;  /* 0x0000097000017945 */ /* 0x000fd80003800200 */
[----:B------:R-:W-:Y:S05]  /*0200*/  @P0 BRA `(.L_x_62) ;  /* 0x0000000800540947 */ /* 0x000fea0003800000 */
[----:B------:R-:W-:Y:S01]  /*0210*/  LOP3.LUT R3, RZ, R7, RZ, 0x33, !PT ;  /* 0x00000007ff037212 */ /* 0x000fe200078e33ff */
[----:B------:R-:W-:Y:S03]  /*0220*/  BSSY.RECONVERGENT B2, `(.L_x_63) ;  /* 0x000004c000027945 */ /* 0x000fe60003800200 */
[----:B------:R-:W-:-:S04]  /*0230*/  IADD3 R3, PT, PT, R2, -UR7, R3 ;  /* 0x8000000702037c10 */ /* 0x000fc8000fffe003 */
[C---:B------:R-:W-:Y:S02]  /*0240*/  ISETP.GE.U32.AND P1, PT, R3.reuse, 0xf00, PT ;  /* 0x00000f000300780c */ /* 0x040fe40003f26070 */
[----:B------:R-:W-:-:S04]  /*0250*/  LEA.HI R6, R3, 0x1, RZ, 0x18 ;  /* 0x0000000103067811 */ /* 0x000fc800078fc0ff */
[----:B------:R-:W-:-:S04]  /*0260*/  LOP3.LUT R24, R6, 0xf, RZ, 0xc0, !PT ;  /* 0x0000000f06187812 */ /* 0x000fc800078ec0ff */
[----:B------:R-:W-:-:S03]  /*0270*/  ISETP.NE.AND P0, PT, R24, RZ, PT ;  /* 0x000000ff1800720c */ /* 0x000fc60003f05270 */
[----:B------:R-:W-:Y:S10]  /*0280*/  @!P1 BRA `(.L_x_64) ;  /* 0x0000000400149947 */ /* 0x000ff40003800000 */
[----:B------:R-:W0:Y:S01]  /*0290*/  LDCU.64 UR8, c[0x0][0x380] ;  /* 0x00007000ff0877ac */ /* 0x000e220008000a00 */
[----:B------:R-:W-:Y:S01]  /*02a0*/  IMAD.WIDE.U32 R2, R7, 0x4, RZ ;  /* 0x0000000407027825 */ /* 0x000fe200078e00ff */
[----:B------:R-:W-:Y:S01]  /*02b0*/  LOP3.LUT R11, R6, 0x1fffff0, RZ, 0xc0, !PT ;  /* 0x01fffff0060b7812 */ /* 0x000fe200078ec0ff */
[----:B------:R-:W-:-:S04]  /*02c0*/  UIMAD.WIDE.U32 UR4, UR16, 0x4000, URZ ;  /* 0x00004000100478a5 */ /* 0x000fc8000f8e00ff */
[----:B------:R-:W-:Y:S02]  /*02d0*/  IMAD.MOV R11, RZ, RZ, -R11 ;  /* 0x000000ffff0b7224 */ /* 0x000fe400078e0a0b */
[----:B------:R-:W-:Y:S02]  /*02e0*/  LOP3.LUT R2, R2, UR4, RZ, 0xfc, !PT ;  /* 0x0000000402027c12 */ /* 0x000fe4000f8efcff */
[----:B------:R-:W-:Y:S02]  /*02f0*/  LOP3.LUT R3, R3, UR5, RZ, 0xfc, !PT ;  /* 0x0000000503037c12 */ /* 0x000fe4000f8efcff */
[----:B0-----:R-:W-:-:S04]  /*0300*/  IADD3 R2, P1, PT, R2, UR8, RZ ;  /* 0x0000000802027c10 */ /* 0x001fc8000ff3e0ff */
[----:B------:R-:W-:-:S04]  /*0310*/  IADD3 R2, P2, PT, R2, 0x2000, RZ ;  /* 0x0000200002027810 */ /* 0x000fc80007f5e0ff */
[----:B------:R-:W-:-:S09]  /*0320*/  IADD3.X R3, PT, PT, RZ, UR9, R3, P2, P1 ;  /* 0x00000009ff037c10 */ /* 0x000fd200097e2403 */
.L_x_65:
[----:B------:R-:W2:Y:S04]  /*0330*/  LDG.E R23, desc[UR14][R2.64+-0x1c00] ;  /* 0xffe4000e02177981 */ /* 0x000ea8000c1e1900 */
[----:B------:R-:W3:Y:S04]  /*0340*/  LDG.E R22, desc[UR14][R2.64+-0x2000] ;  /* 0xffe0000e02167981 */ /* 0x000ee8000c1e1900 */
[----:B------:R-:W4:Y:S04]  /*0350*/  LDG.E R25, desc[UR14][R2.64+-0x1400] ;  /* 0xffec000e02197981 */ /* 0x000f28000c1e1900 */
[----:B------:R-:W5:Y:S04]  /*0360*/  LDG.E R21, desc[UR14][R2.64+-0x1800] ;  /* 0xffe8000e02157981 */ /* 0x000f68000c1e1900 */
        /* <DEDUP_REMOVED lines=11> */
[----:B------:R0:W5:Y:S01]  /*0420*/  LDG.E R9, desc[UR14][R2.64+0x1800] ;  /* 0x0018000e02097981 */ /* 0x000162000c1e1900 */
[----:B------:R-:W-:-:S02]  /*0430*/  VIADD R11, R11, 0x10 ;  /* 0x000000100b0b7836 */ /* 0x000fc40000000000 */
[----:B------:R-:W-:-:S03]  /*0440*/  VIADD R7, R7, 0x1000 ;  /* 0x0000100007077836 */ /* 0x000fc60000000000 */
[----:B------:R-:W-:Y:S02]  /*0450*/  ISETP.NE.AND P1, PT, R11, RZ, PT ;  /* 0x000000ff0b00720c */ /* 0x000fe40003f25270 */
[----:B0-----:R-:W-:-:S05]  /*0460*/  IADD3 R2, P2, PT, R2, 0x4000, RZ ;  /* 0x0000400002027810 */ /* 0x001fca0007f5e0ff */
[----:B------:R-:W-:Y:S01]  /*0470*/  IMAD.X R3, RZ, RZ, R3, P2 ;  /* 0x000000ffff037224 */ /* 0x000fe200010e0603 */
[----:B--2---:R-:W-:Y:S02]  /*0480*/  IABS R23, R23 ;  /* 0x0000001700177213 */ /* 0x004fe40000000000 */
[----:B---3--:R-:W-:Y:S02]  /*0490*/  IABS R22, R22 ;  /* 0x0000001600167213 */ /* 0x008fe40000000000 */
[----:B----4-:R-:W-:Y:S02]  /*04a0*/  IABS R25, R25 ;  /* 0x0000001900197213 */ /* 0x010fe40000000000 */
[----:B------:R-:W-:Y:S02]  /*04b0*/  IADD3 R4, PT, PT, R23, R22, R4 ;  /* 0x0000001617047210 */ /* 0x000fe40007ffe004 */
[----:B-----5:R-:W-:Y:S01]  /*04c0*/  IABS R26, R21 ;  /* 0x00000015001a7213 */ /* 0x020fe20000000000 */
[----:B------:R-:W-:Y:S01]  /*04d0*/  IMAD.MOV.U32 R21, RZ, RZ, R25 ;  /* 0x000000ffff157224 */ /* 0x000fe200078e0019 */
[----:B------:R-:W-:-:S03]  /*04e0*/  IABS R20, R20 ;  /* 0x0000001400147213 */ /* 0x000fc60000000000 */
[----:B------:R-:W-:Y:S01]  /*04f0*/  IMAD.MOV.U32 R22, RZ, RZ, R26 ;  /* 0x000000ffff167224 */ /* 0x000fe200078e001a */
[----:B------:R-:W-:Y:S01]  /*0500*/  IABS R23, R19 ;  /* 0x0000001300177213 */ /* 0x000fe20000000000 */
[----:B------:R-:W-:-:S03]  /*0510*/  IMAD.MOV.U32 R19, RZ, RZ, R20 ;  /* 0x000000ffff137224 */ /* 0x000fc600078e0014 */
[----:B------:R-:W-:Y:S02]  /*0520*/  IADD3 R4, PT, PT, R21, R22, R4 ;  /* 0x0000001615047210 */ /* 0x000fe40007ffe004 */
[----:B------:R-:W-:Y:S01]  /*0530*/  IABS R18, R18 ;  /* 0x0000001200127213 */ /* 0x000fe20000000000 */
[----:B------:R-:W-:Y:S01]  /*0540*/  IMAD.MOV.U32 R20, RZ, RZ, R23 ;  /* 0x000000ffff147224 */ /* 0x000fe200078e0017 */
[----:B------:R-:W-:-:S03]  /*0550*/  IABS R21, R17 ;  /* 0x0000001100157213 */ /* 0x000fc60000000000 */
[----:B------:R-:W-:Y:S01]  /*0560*/  IMAD.MOV.U32 R17, RZ, RZ, R18 ;  /* 0x000000ffff117224 */ /* 0x000fe200078e0012 */
        /* <DEDUP_REMOVED lines=13> */
[----:B------:R-:W-:-:S04]  /*0640*/  IABS R10, R10 ;  /* 0x0000000a000a7213 */ /* 0x000fc80000000000 */
[----:B------:R-:W-:Y:S01]  /*0650*/  IADD3 R4, PT, PT, R13, R14, R4 ;  /* 0x0000000e0d047210 */ /* 0x000fe20007ffe004 */
[----:B------:R-:W-:Y:S01]  /*0660*/  IMAD.MOV.U32 R13, RZ, RZ, R12 ;  /* 0x000000ffff0d7224 */ /* 0x000fe200078e000c */
[----:B------:R-:W-:-:S04]  /*0670*/  IABS R8, R8 ;  /* 0x0000000800087213 */ /* 0x000fc80000000000 */
[----:B------:R-:W-:Y:S02]  /*0680*/  IADD3 R4, PT, PT, R13, R10, R4 ;  /* 0x0000000a0d047210 */ /* 0x000fe40007ffe004 */
[----:B------:R-:W-:Y:S01]  /*0690*/  IABS R10, R9 ;  /* 0x00000009000a7213 */ /* 0x000fe20000000000 */
[----:B------:R-:W-:-:S04]  /*06a0*/  IMAD.MOV.U32 R9, RZ, RZ, R8 ;  /* 0x000000ffff097224 */ /* 0x000fc800078e0008 */
[----:B------:R-:W-:-:S05]  /*06b0*/  IMAD.MOV.U32 R8, RZ, RZ, R10 ;  /* 0x000000ffff087224 */ /* 0x000fca00078e000a */
[----:B------:R-:W-:Y:S01]  /*06c0*/  IADD3 R4, PT, PT, R9, R8, R4 ;  /* 0x0000000809047210 */ /* 0x000fe20007ffe004 */
[----:B------:R-:W-:Y:S06]  /*06d0*/  @P1 BRA `(.L_x_65) ;  /* 0xfffffffc00141947 */ /* 0x000fec000383ffff */
.L_x_64:
[----:B------:R-:W-:Y:S05]  /*06e0*/  BSYNC.RECONVERGENT B2 ;  /* 0x0000000000027941 */ /* 0x000fea0003800200 */
.L_x_63:
[----:B------:R-:W-:Y:S05]  /*06f0*/  @!P0 BRA `(.L_x_62) ;  /* 0x0000000400188947 */ /* 0x000fea0003800000 */
[----:B------:R-:W-:Y:S01]  /*0700*/  ISETP.GE.U32.AND P0, PT, R24, 0x8, PT ;  /* 0x000000081800780c */ /* 0x000fe20003f06070 */
[----:B------:R-:W-:Y:S01]  /*0710*/  BSSY.RECONVERGENT B2, `(.L_x_66) ;  /* 0x0000020000027945 */ /* 0x000fe20003800200 */
[----:B------:R-:W-:-:S04]  /*0720*/  LOP3.LUT R16, R6, 0x7, RZ, 0xc0, !PT ;  /* 0x0000000706107812 */ /* 0x000fc800078ec0ff */
[----:B------:R-:W-:-:S07]  /*0730*/  ISETP.NE.AND P1, PT, R16, RZ, PT ;  /* 0x000000ff1000720c */ /* 0x000fce0003f25270 */
[----:B------:R-:W-:Y:S06]  /*0740*/  @!P0 BRA `(.L_x_67) ;  /* 0x0000000000708947 */ /* 0x000fec0003800000 */
[----:B------:R-:W0:Y:S01]  /*0750*/  LDCU.64 UR4, c[0x0][0x380] ;  /* 0x00007000ff0477ac */ /* 0x000e220008000a00 */
[----:B------:R-:W-:-:S04]  /*0760*/  IADD3 R3, P0, PT, R7, UR7, RZ ;  /* 0x0000000707037c10 */ /* 0x000fc8000ff1e0ff */
[----:B------:R-:W-:Y:S02]  /*0770*/  LEA.HI.X.SX32 R8, R7, RZ, 0x1, P0 ;  /* 0x000000ff07087211 */ /* 0x000fe400000f0eff */
[----:B0-----:R-:W-:-:S04]  /*0780*/  LEA R2, P0, R3, UR4, 0x2 ;  /* 0x0000000403027c11 */ /* 0x001fc8000f8010ff */
[----:B------:R-:W-:-:S05]  /*0790*/  LEA.HI.X R3, R3, UR5, R8, 0x2, P0 ;  /* 0x0000000503037c11 */ /* 0x000fca00080f1408 */
[----:B------:R-:W2:Y:S04]  /*07a0*/  LDG.E R9, desc[UR14][R2.64+0x400] ;  /* 0x0004000e02097981 */ /* 0x000ea8000c1e1900 */
[----:B------:R-:W3:Y:S04]  /*07b0*/  LDG.E R8, desc[UR14][R2.64] ;  /* 0x0000000e02087981 */ /* 0x000ee8000c1e1900 */
[----:B------:R-:W4:Y:S04]  /*07c0*/  LDG.E R11, desc[UR14][R2.64+0xc00] ;  /* 0x000c000e020b7981 */ /* 0x000f28000c1e1900 */
[----:B------:R-:W5:Y:S04]  /*07d0*/  LDG.E R10, desc[UR14][R2.64+0x800] ;  /* 0x0008000e020a7981 */ /* 0x000f68000c1e1900 */
[----:B------:R-:W5:Y:S04]  /*07e0*/  LDG.E R13, desc[UR14][R2.64+0x1400] ;  /* 0x0014000e020d7981 */ /* 0x000f68000c1e1900 */
[----:B------:R-:W5:Y:S04]  /*07f0*/  LDG.E R12, desc[UR14][R2.64+0x1000] ;  /* 0x0010000e020c7981 */ /* 0x000f68000c1e1900 */
[----:B------:R-:W5:Y:S04]  /*0800*/  LDG.E R14, desc[UR14][R2.64+0x1800] ;  /* 0x0018000e020e7981 */ /* 0x000f68000c1e1900 */
[----:B------:R0:W5:Y:S01]  /*0810*/  LDG.E R15, desc[UR14][R2.64+0x1c00] ;  /* 0x001c000e020f7981 */ /* 0x000162000c1e1900 */
[----:B------:R-:W-:Y:S01]  /*0820*/  VIADD R7, R7, 0x800 ;  /* 0x0000080007077836 */ /* 0x000fe20000000000 */
[----:B--2---:R-:W-:-:S02]  /*0830*/  IABS R9, R9 ;  /* 0x0000000900097213 */ /* 0x004fc40000000000 */
[----:B---3--:R-:W-:Y:S02]  /*0840*/  IABS R8, R8 ;  /* 0x0000000800087213 */ /* 0x008fe40000000000 */
[----:B----4-:R-:W-:Y:S02]  /*0850*/  IABS R11, R11 ;  /* 0x0000000b000b7213 */ /* 0x010fe40000000000 */
[----:B------:R-:W-:Y:S02]  /*0860*/  IADD3 R4, PT, PT, R9, R8, R4 ;  /* 0x0000000809047210 */ /* 0x000fe40007ffe004 */
[----:B-----5:R-:W-:Y:S01]  /*0870*/  IABS R10, R10 ;  /* 0x0000000a000a7213 */ /* 0x020fe20000000000 */
[----:B------:R-:W-:Y:S01]  /*0880*/  IMAD.MOV.U32 R9, RZ, RZ, R11 ;  /* 0x000000ffff097224 */ /* 0x000fe200078e000b */
[----:B0-----:R-:W-:-:S03]  /*0890*/  IABS R3, R13 ;  /* 0x0000000d00037213 */ /* 0x001fc60000000000 */
[----:B------:R-:W-:Y:S01]  /*08a0*/  IMAD.MOV.U32 R8, RZ, RZ, R10 ;  /* 0x000000ffff087224 */ /* 0x000fe200078e000a */
[----:B------:R-:W-:-:S04]  /*08b0*/  IABS R2, R12 ;  /* 0x0000000c00027213 */ /* 0x000fc80000000000 */
[----:B------:R-:W-:Y:S02]  /*08c0*/  IADD3 R4, PT, PT, R9, R8, R4 ;  /* 0x0000000809047210 */ /* 0x000fe40007ffe004 */
[----:B------:R-:W-:Y:S02]  /*08d0*/  IABS R8, R14 ;  /* 0x0000000e00087213 */ /* 0x000fe40000000000 */
[----:B------:R-:W-:Y:S02]  /*08e0*/  IADD3 R4, PT, PT, R3, R2, R4 ;  /* 0x0000000203047210 */ /* 0x000fe40007ffe004 */
[----:B------:R-:W-:-:S04]  /*08f0*/  IABS R9, R15 ;  /* 0x0000000f00097213 */ /* 0x000fc80000000000 */
[----:B------:R-:W-:-:S07]  /*0900*/  IADD3 R4, PT, PT, R9, R8, R4 ;  /* 0x0000000809047210 */ /* 0x000fce0007ffe004 */
.L_x_67:
[----:B------:R-:W-:Y:S05]  /*0910*/  BSYNC.RECONVERGENT B2 ;  /* 0x0000000000027941 */ /* 0x000fea0003800200 */
.L_x_66:
        /* <DEDUP_REMOVED lines=14> */
[----:B------:R-:W5:Y:S01]  /*0a00*/  LDG.E R11, desc[UR14][R2.64+0xc00] ;  /* 0x000c000e020b7981 */ /* 0x000f62000c1e1900 */
[----:B------:R-:W-:Y:S01]  /*0a10*/  VIADD R7, R7, 0x400 ;  /* 0x0000040007077836 */ /* 0x000fe20000000000 */
[----:B--2---:R-:W-:-:S02]  /*0a20*/  IABS R9, R9 ;  /* 0x0000000900097213 */ /* 0x004fc40000000000 */
[----:B---3--:R-:W-:Y:S02]  /*0a30*/  IABS R8, R8 ;  /* 0x0000000800087213 */ /* 0x008fe40000000000 */
[----:B----4-:R-:W-:Y:S02]  /*0a40*/  IABS R10, R10 ;  /* 0x0000000a000a7213 */ /* 0x010fe40000000000 */
[----:B------:R-:W-:Y:S02]  /*0a50*/  IADD3 R4, PT, PT, R9, R8, R4 ;  /* 0x0000000809047210 */ /* 0x000fe40007ffe004 */
[----:B-----5:R-:W-:-:S04]  /*0a60*/  IABS R11, R11 ;  /* 0x0000000b000b7213 */ /* 0x020fc80000000000 */
[----:B------:R-:W-:-:S07]  /*0a70*/  IADD3 R4, PT, PT, R11, R10, R4 ;  /* 0x0000000a0b047210 */ /* 0x000fce0007ffe004 */
.L_x_69:
[----:B------:R-:W-:Y:S05]  /*0a80*/  BSYNC.RECONVERGENT B2 ;  /* 0x0000000000027941 */ /* 0x000fea0003800200 */
.L_x_68:
[----:B------:R-:W-:Y:S05]  /*0a90*/  @!P1 BRA `(.L_x_62) ;  /* 0x0000000000309947 */ /* 0x000fea0003800000 */
[----:B------:R-:W0:Y:S01]  /*0aa0*/  LDC.64 R2, c[0x0][0x380] ;  /* 0x0000e000ff027b82 */ /* 0x000e220000000a00 */
[----:B------:R-:W-:Y:S02]  /*0ab0*/  IMAD.U32 R9, RZ, RZ, UR16 ;  /* 0x00000010ff097e24 */ /* 0x000fe4000f8e00ff */
[----:B------:R-:W-:Y:S02]  /*0ac0*/  IMAD.MOV R6, RZ, RZ, -R6 ;  /* 0x000000ffff067224 */ /* 0x000fe400078e0a06 */
[----:B0-----:R-:W-:-:S07]  /*0ad0*/  IMAD.WIDE.U32 R2, R9, 0x4000, R2 ;  /* 0x0000400009027825 */ /* 0x001fce00078e0002 */
.L_x_70:
[----:B------:R-:W-:-:S06]  /*0ae0*/  IMAD.WIDE R8, R7, 0x4, R2 ;  /* 0x0000000407087825 */ /* 0x000fcc00078e0202 */
[----:B------:R-:W2:Y:S01]  /*0af0*/  LDG.E R8, desc[UR14][R8.64] ;  /* 0x0000000e08087981 */ /* 0x000ea2000c1e1900 */
[----:B------:R-:W-:Y:S02]  /*0b00*/  VIADD R6, R6, 0x1 ;  /* 0x0000000106067836 */ /* 0x000fe40000000000 */
[----:B------:R-:W-:-:S03]  /*0b10*/  VIADD R7, R7, 0x100 ;  /* 0x0000010007077836 */ /* 0x000fc60000000000 */
[----:B------:R-:W-:Y:S02]  /*0b20*/  ISETP.NE.AND P0, PT, R6, RZ, PT ;  /* 0x000000ff0600720c */ /* 0x000fe40003f05270 */
[----:B--2---:R-:W-:-:S05]  /*0b30*/  IABS R11, R8 ;  /* 0x00000008000b7213 */ /* 0x004fca0000000000 */
[----:B------:R-:W-:-:S06]  /*0b40*/  IMAD.IADD R4, R4, 0x1, R11 ;  /* 0x0000000104047824 */ /* 0x000fcc00078e020b */
[----:B------:R-:W-:Y:S05]  /*0b50*/  @P0 BRA `(.L_x_70) ;  /* 0xfffffffc00e00947 */ /* 0x000fea000383ffff */
.L_x_62:
[----:B------:R-:W-:Y:S05]  /*0b60*/  BSYNC.RECONVERGENT B1 ;  /* 0x0000000000017941 */ /* 0x000fea0003800200 */
.L_x_61:
[----:B------:R-:W-:-:S13]  /*0b70*/  ISETP.GE.AND P0, PT, R0, 0x100, PT ;  /* 0x000001000000780c */ /* 0x000fda0003f06270 */
[----:B------:R-:W-:Y:S05]  /*0b80*/  @!P0 BRA `(.L_x_71) ;  /* 0x0000000000ac8947 */ /* 0x000fea0003800000 */
        /* <DEDUP_REMOVED lines=35> */
[----:B--2---:R-:W-:Y:S04]  /*0dc0*/  LDS R0, [UR4+0xc] ;  /* 0x00000c04ff007984 */ /* 0x004fe80008000800 */
[----:B------:R-:W0:Y:S04]  /*0dd0*/  LDS.128 R4, [UR4+0x10] ;  /* 0x00001004ff047984 */ /* 0x000e280008000c00 */
[----:B------:R-:W1:Y:S01]  /*0de0*/  LDS.64 R8, [UR4+0x20] ;  /* 0x00002004ff087984 */ /* 0x000e620008000a00 */
[----:B0-----:R-:W-:-:S04]  /*0df0*/  IADD3 R0, PT, PT, R4, R0, R3 ;  /* 0x0000000004007210 */ /* 0x001fc80007ffe003 */
[----:B------:R-:W-:-:S04]  /*0e00*/  IADD3 R0, PT, PT, R6, R0, R5 ;  /* 0x0000000006007210 */ /* 0x000fc80007ffe005 */
[----:B-1----:R-:W-:-:S05]  /*0e10*/  IADD3 R0, PT, PT, R8, R0, R7 ;  /* 0x0000000008007210 */ /* 0x002fca0007ffe007 */
[----:B------:R-:W-:Y:S01]  /*0e20*/  IMAD.IADD R3, R0, 0x1, R9 ;  /* 0x0000000100037824 */ /* 0x000fe200078e0209 */
[----:B------:R-:W-:Y:S06]  /*0e30*/  BRA `(.L_x_72) ;  /* 0x0000001800d87947 */ /* 0x000fec0003800000 */
.L_x_71:
[----:B------:R-:W-:Y:S01]  /*0e40*/  LOP3.LUT R2, R5, 0x3e0, RZ, 0xc0, !PT ;  /* 0x000003e005027812 */ /* 0x000fe200078ec0ff */
[----:B------:R-:W0:Y:S03]  /*0e50*/  S2R R10, SR_LANEID ;  /* 0x00000000000a7919 */ /* 0x000e260000000000 */
[----:B------:R-:W-:Y:S01]  /*0e60*/  LOP3.LUT R7, RZ, R2, RZ, 0x33, !PT ;  /* 0x00000002ff077212 */ /* 0x000fe200078e33ff */
[----:B------:R-:W-:-:S04]  /*0e70*/  VIADD R3, R2, 0x20 ;  /* 0x0000002002037836 */ /* 0x000fc80000000000 */
[----:B------:R-:W-:Y:S01]  /*0e80*/  IMAD.IADD R7, R0, 0x1, R7 ;  /* 0x0000000100077824 */ /* 0x000fe200078e0207 */
[----:B------:R-:W-:-:S04]  /*0e90*/  ISETP.GT.AND P0, PT, R3, R0, PT ;  /* 0x000000000300720c */ /* 0x000fc80003f04270 */
[----:B------:R-:W-:-:S05]  /*0ea0*/  SEL R7, R7, 0x1f, P0 ;  /* 0x0000001f07077807 */ /* 0x000fca0000000000 */
[----:B------:R-:W1:Y:S01]  /*0eb0*/  SHFL.DOWN PT, R2, R4, 0x1, R7 ;  /* 0x0820000004027989 */ /* 0x000e6200000e0007 */
        /* <DEDUP_REMOVED lines=40> */
[----:B------:R-:W0:Y:S04]  /*1140*/  LDS.128 R4, [UR4+0x10] ;  /* 0x00001004ff047984 */ /* 0x000e280008000c00 */
[----:B------:R-:W2:Y:S04]  /*1150*/  LDS R2, [UR4+0xc] ;  /* 0x00000c04ff027984 */ /* 0x000ea80008000800 */
[----:B-1----:R-:W1:Y:S01]  /*1160*/  LDS.64 R8, [UR4+0x20] ;  /* 0x00002004ff087984 */ /* 0x002e620008000a00 */
[----:B0-----:R-:W-:Y:S02]  /*1170*/  SEL R4, R4, RZ, P2 ;  /* 0x000000ff04047207 */ /* 0x001fe40001000000 */
[----:B------:R-:W-:-:S02]  /*1180*/  ISETP.GT.AND P2, PT, R0, 0x60, PT ;  /* 0x000000600000780c */ /* 0x000fc40003f44270 */
[----:B--2---:R-:W-:Y:S02]  /*1190*/  SEL R2, R2, RZ, P1 ;  /* 0x000000ff02027207 */ /* 0x004fe40000800000 */
        /* <DEDUP_REMOVED lines=8> */
[----:B-1----:R-:W-:Y:S02]  /*1220*/  SEL R8, R8, RZ, P2 ;  /* 0x000000ff08087207 */ /* 0x002fe40001000000 */
[----:B------:R-:W-:Y:S02]  /*1230*/  SEL R9, R9, RZ, P3 ;  /* 0x000000ff09097207 */ /* 0x000fe40001800000 */
[----:B------:R-:W-:-:S05]  /*1240*/  IADD3 R2, PT, PT, R8, R2, R7 ;  /* 0x0000000208027210 */ /* 0x000fca0007ffe007 */
[----:B------:R-:W-:Y:S01]  /*1250*/  IMAD.IADD R3, R2, 0x1, R9 ;  /* 0x0000000102037824 */ /* 0x000fe200078e0209 */
[----:B------:R-:W-:Y:S06]  /*1260*/  BRA `(.L_x_72) ;  /* 0x0000001400cc7947 */ /* 0x000fec0003800000 */
.L_x_58:
[----:B------:R-:W0:Y:S01]  /*1270*/  S2R R6, SR_TID.X ;  /* 0x0000000000067919 */ /* 0x000e220000002100 */
[----:B------:R-:W1:Y:S01]  /*1280*/  LDC.64 R4, c[0x0][0x380] ;  /* 0x0000e000ff047b82 */ /* 0x000e620000000a00 */
[----:B0-----:R-:W-:-:S04]  /*1290*/  VIADD R7, R6, UR7 ;  /* 0x0000000706077c36 */ /* 0x001fc80008000000 */
[----:B-1----:R-:W-:-:S05]  /*12a0*/  IMAD.WIDE.U32 R4, R7, 0x4, R4 ;  /* 0x0000000407047825 */ /* 0x002fca00078e0004 */
        /* <DEDUP_REMOVED lines=16> */
[----:B------:R-:W-:-:S04]  /*13b0*/  ISETP.GE.U32.AND P0, PT, R23, UR5, PT ;  /* 0x0000000517007c0c */ /* 0x000fc8000bf06070 */
[----:B------:R-:W-:Y:S02]  /*13c0*/  ISETP.GE.U32.AND.EX P0, PT, R22, UR4, PT, P0 ;  /* 0x0000000416007c0c */ /* 0x000fe4000bf06100 */
[----:B--2---:R-:W-:Y:S02]  /*13d0*/  IABS R24, R18 ;  /* 0x0000001200187213 */ /* 0x004fe40000000000 */
[----:B---3--:R-:W-:-:S03]  /*13e0*/  IABS R18, R20 ;  /* 0x0000001400127213 */ /* 0x008fc60000000000 */
[----:B------:R-:W-:Y:S01]  /*13f0*/  IMAD.MOV.U32 R20, RZ, RZ, R24 ;  /* 0x000000ffff147224 */ /* 0x000fe200078e0018 */
[----:B----4-:R-:W-:Y:S02]  /*1400*/  IABS R24, R21 ;  /* 0x0000001500187213 */ /* 0x010fe40000000000 */
[----:B-----5:R-:W-:Y:S02]  /*1410*/  IABS R19, R19 ;  /* 0x0000001300137213 */ /* 0x020fe40000000000 */
[----:B------:R-:W-:Y:S02]  /*1420*/  IABS R21, R17 ;  /* 0x0000001100157213 */ /* 0x000fe40000000000 */
[----:B------:R-:W-:Y:S01]  /*1430*/  IADD3 R17, PT, PT, R18, R19, R20 ;  /* 0x0000001312117210 */ /* 0x000fe20007ffe014 */
[----:B------:R-:W-:Y:S01]  /*1440*/  IMAD.MOV.U32 R18, RZ, RZ, R24 ;  /* 0x000000ffff127224 */ /* 0x000fe200078e0018 */
[----:B------:R-:W-:Y:S01]  /*1450*/  IABS R15, R15 ;  /* 0x0000000f000f7213 */ /* 0x000fe20000000000 */
[----:B0-----:R-:W-:Y:S01]  /*1460*/  IMAD.MOV.U32 R4, RZ, RZ, R21 ;  /* 0x000000ffff047224 */ /* 0x001fe200078e0015 */
[----:B------:R-:W-:-:S04]  /*1470*/  IABS R5, R16 ;  /* 0x0000001000057213 */ /* 0x000fc80000000000 */
[----:B------:R-:W-:Y:S01]  /*1480*/  IADD3 R17, PT, PT, R4, R18, R17 ;  /* 0x0000001204117210 */ /* 0x000fe20007ffe011 */
[----:B------:R-:W-:Y:S01]  /*1490*/  IMAD.MOV.U32 R4, RZ, RZ, R15 ;  /* 0x000000ffff047224 */ /* 0x000fe200078e000f */
[----:B------:R-:W-:Y:S02]  /*14a0*/  IABS R14, R14 ;  /* 0x0000000e000e7213 */ /* 0x000fe40000000000 */
[----:B------:R-:W-:Y:S02]  /*14b0*/  IABS R13, R13 ;  /* 0x0000000d000d7213 */ /* 0x000fe40000000000 */
[----:B------:R-:W-:Y:S01]  /*14c0*/  IADD3 R17, PT, PT, R4, R5, R17 ;  /* 0x0000000504117210 */ /* 0x000fe20007ffe011 */
[----:B------:R-:W-:Y:S01]  /*14d0*/  IMAD.MOV.U32 R5, RZ, RZ, R14 ;  /* 0x000000ffff057224 */ /* 0x000fe200078e000e */
[----:B------:R-:W-:Y:S01]  /*14e0*/  IABS R12, R12 ;  /* 0x0000000c000c7213 */ /* 0x000fe20000000000 */
[----:B------:R-:W-:Y:S01]  /*14f0*/  IMAD.MOV.U32 R4, RZ, RZ, R13 ;  /* 0x000000ffff047224 */ /* 0x000fe200078e000d */
[----:B------:R-:W-:-:S04]  /*1500*/  IABS R11, R11 ;  /* 0x0000000b000b7213 */ /* 0x000fc80000000000 */
        /* <DEDUP_REMOVED lines=12> */
[----:B------:R-:W-:-:S04]  /*15d0*/  IABS R8, R8 ;  /* 0x0000000800087213 */ /* 0x000fc80000000000 */
[----:B------:R-:W-:-:S05]  /*15e0*/  IADD3 R17, PT, PT, R0, R4, R17 ;  /* 0x0000000400117210 */ /* 0x000fca0007ffe011 */
[----:B------:R-:W-:Y:S01]  /*15f0*/  IMAD.IADD R0, R17, 0x1, R8 ;  /* 0x0000000111007824 */ /* 0x000fe200078e0208 */
[----:B------:R-:W-:Y:S06]  /*1600*/  @!P0 BRA `(.L_x_73) ;  /* 0x0000001000388947 */ /* 0x000fec0003800000 */
[----:B------:R-:W-:Y:S01]  /*1610*/  UIADD3 UR8, UP0, UPT, UR5, UR7, URZ ;  /* 0x0000000705087290 */ /* 0x000fe2000ff1e0ff */
[----:B------:R-:W-:Y:S01]  /*1620*/  IADD3 R24, P1, PT, R2, -0x1000, RZ ;  /* 0xfffff00002187810 */ /* 0x000fe20007f3e0ff */
[----:B------:R-:W0:Y:S01]  /*1630*/  LDCU.64 UR12, c[0x0][0x380] ;  /* 0x00007000ff0c77ac */ /* 0x000e220008000a00 */
[----:B------:R-:W-:Y:S02]  /*1640*/  LOP3.LUT R5, RZ, R6, RZ, 0x33, !PT ;  /* 0x00000006ff057212 */ /* 0x000fe400078e33ff */
[----:B------:R-:W-:Y:S01]  /*1650*/  IADD3.X R7, PT, PT, R3, -0x1, RZ, P1, !PT ;  /* 0xffffffff03077810 */ /* 0x000fe20000ffe4ff */
[----:B------:R-:W-:Y:S01]  /*1660*/  UIADD3.X UR9, UPT, UPT, URZ, UR4, URZ, UP0, !UPT ;  /* 0x00000004ff097290 */ /* 0x000fe200087fe4ff */
[----:B------:R-:W-:Y:S01]  /*1670*/  ISETP.LT.U32.AND P0, PT, R24, UR8, PT ;  /* 0x0000000818007c0c */ /* 0x000fe2000bf01070 */
[----:B------:R-:W-:Y:S01]  /*1680*/  UMOV UR6, UR5 ;  /* 0x0000000500067c82 */ /* 0x000fe20008000000 */
[----:B------:R-:W-:Y:S01]  /*1690*/  IADD3 R9, P2, PT, R6, UR8, RZ ;  /* 0x0000000806097c10 */ /* 0x000fe2000ff5e0ff */
[----:B------:R-:W-:Y:S01]  /*16a0*/  UMOV UR4, URZ ;  /* 0x000000ff00047c82 */ /* 0x000fe20008000000 */
[----:B------:R-:W-:Y:S01]  /*16b0*/  IADD3 R5, PT, PT, R2, -UR5, R5 ;  /* 0x8000000502057c10 */ /* 0x000fe2000fffe005 */
[----:B------:R-:W-:Y:S01]  /*16c0*/  IMAD.U32 R10, RZ, RZ, UR9 ;  /* 0x00000009ff0a7e24 */ /* 0x000fe2000f8e00ff */
[----:B------:R-:W-:Y:S01]  /*16d0*/  UMOV UR10, UR8 ;  /* 0x00000008000a7c82 */ /* 0x000fe20008000000 */
[----:B------:R-:W-:-:S02]  /*16e0*/  IMAD.X R4, RZ, RZ, UR9, P2 ;  /* 0x00000009ff047e24 */ /* 0x000fc400090e06ff */
[----:B------:R-:W-:Y:S01]  /*16f0*/  VIADD R6, R5, -UR7 ;  /* 0x8000000705067c36 */ /* 0x000fe20008000000 */
[----:B------:R-:W-:Y:S01]  /*1700*/  ISETP.GT.U32.AND.EX P0, PT, R10, R7, PT, P0 ;  /* 0x000000070a00720c */ /* 0x000fe20003f04100 */
[----:B------:R-:W-:Y:S01]  /*1710*/  UMOV UR7, UR9 ;  /* 0x0000000900077c82 */ /* 0x000fe20008000000 */
[----:B0-----:R-:W-:-:S04]  /*1720*/  LEA R8, P1, R9, UR12, 0x2 ;  /* 0x0000000c09087c11 */ /* 0x001fc8000f8210ff */
[----:B------:R-:W-:Y:S02]  /*1730*/  IADD3 R8, P2, PT, R8, 0x2000, RZ ;  /* 0x0000200008087810 */ /* 0x000fe40007f5e0ff */
[----:B------:R-:W-:-:S05]  /*1740*/  LEA.HI.X R9, R9, UR13, R4, 0x2, P1 ;  /* 0x0000000d09097c11 */ /* 0x000fca00088f1404 */
[----:B------:R-:W-:Y:S01]  /*1750*/  IMAD.X R9, RZ, RZ, R9, P2 ;  /* 0x000000ffff097224 */ /* 0x000fe200010e0609 */
[----:B------:R-:W-:Y:S06]  /*1760*/  @P0 BRA `(.L_x_74) ;  /* 0x0000000400380947 */ /* 0x000fec0003800000 */
[----:B------:R-:W0:Y:S01]  /*1770*/  LDC.64 R2, c[0x0][0x3b8] ;  /* 0x0000ee00ff027b82 */ /* 0x000e220000000a00 */
[----:B------:R-:W1:Y:S01]  /*1780*/  LDCU.64 UR12, c[0x0][0x380] ;  /* 0x00007000ff0c77ac */ /* 0x000e620008000a00 */
[----:B------:R-:W-:Y:S01]  /*1790*/  NOP ;  /* 0x0000000000007918 */ /* 0x000fe20000000000 */
.L_x_75:
[----:B------:R-:W2:Y:S02]  /*17a0*/  S2R R5, SR_TID.X ;  /* 0x0000000000057919 */ /* 0x000ea40000002100 */
[----:B--2---:R-:W-:-:S05]  /*17b0*/  IADD3 R5, P0, PT, R5, UR8, RZ ;  /* 0x0000000805057c10 */ /* 0x004fca000ff1e0ff */
[----:B------:R-:W-:Y:S01]  /*17c0*/  IMAD.X R10, RZ, RZ, UR9, P0 ;  /* 0x00000009ff0a7e24 */ /* 0x000fe200080e06ff */
[----:B-1----:R-:W-:-:S04]  /*17d0*/  LEA R4, P0, R5, UR12, 0x2 ;  /* 0x0000000c05047c11 */ /* 0x002fc8000f8010ff */
        /* <DEDUP_REMOVED lines=17> */
[----:B------:R-:W-:-:S02]  /*18f0*/  USHF.R.S32.HI UR11, URZ, 0x1f, UR5 ;  /* 0x0000001fff0b7899 */ /* 0x000fc40008011405 */
[----:B------:R-:W-:-:S04]  /*1900*/  UIADD3 UR6, UP0, UPT, UR5, UR10, URZ ;  /* 0x0000000a05067290 */ /* 0x000fc8000ff1e0ff */
[----:B------:R-:W-:Y:S01]  /*1910*/  UIADD3.X UR7, UPT, UPT, UR11, UR7, URZ, UP0, !UPT ;  /* 0x000000070b077290 */ /* 0x000fe200087fe4ff */
[----:B--2---:R-:W-:Y:S02]  /*1920*/  IABS R27, R25 ;  /* 0x00000019001b7213 */ /* 0x004fe40000000000 */
[----:B---3--:R-:W-:-:S03]  /*1930*/  IABS R25, R26 ;  /* 0x0000001a00197213 */ /* 0x008fc60000000000 */
[----:B------:R-:W-:Y:S01]  /*1940*/  IMAD.MOV.U32 R26, RZ, RZ, R27 ;  /* 0x000000ffff1a7224 */ /* 0x000fe200078e001b */
[----:B----4-:R-:W-:-:S04]  /*1950*/  IABS R27, R23 ;  /* 0x00000017001b7213 */ /* 0x010fc80000000000 */
[----:B------:R-:W-:Y:S02]  /*1960*/  IADD3 R0, PT, PT, R25, R26, R0 ;  /* 0x0000001a19007210 */ /* 0x000fe40007ffe000 */
[----:B-----5:R-:W-:Y:S01]  /*1970*/  IABS R23, R22 ;  /* 0x0000001600177213 */ /* 0x020fe20000000000 */
[----:B------:R-:W-:Y:S01]  /*1980*/  IMAD.MOV.U32 R22, RZ, RZ, R27 ;  /* 0x000000ffff167224 */ /* 0x000fe200078e001b */
[----:B-1----:R-:W-:-:S04]  /*1990*/  IABS R4, R21 ;  /* 0x0000001500047213 */ /* 0x002fc80000000000 */
[----:B------:R-:W-:Y:S02]  /*19a0*/  IADD3 R0, PT, PT, R23, R22, R0 ;  /* 0x0000001617007210 */ /* 0x000fe40007ffe000 */
[----:B------:R-:W-:Y:S02]  /*19b0*/  IABS R5, R20 ;  /* 0x0000001400057213 */ /* 0x000fe40000000000 */
[----:B------:R-:W-:Y:S02]  /*19c0*/  IABS R19, R19 ;  /* 0x0000001300137213 */ /* 0x000fe40000000000 */
[----:B------:R-:W-:Y:S02]  /*19d0*/  IADD3 R0, PT, PT, R5, R4, R0 ;  /* 0x0000000405007210 */ /* 0x000fe40007ffe000 */
[----:B------:R-:W-:Y:S01]  /*19e0*/  IABS R18, R18 ;  /* 0x0000001200127213 */ /* 0x000fe20000000000 */
[----:B------:R-:W-:Y:S01]  /*19f0*/  IMAD.MOV.U32 R4, RZ, RZ, R19 ;  /* 0x000000ffff047224 */ /* 0x000fe200078e0013 */
[----:B------:R-:W-:-:S03]  /*1a00*/  IABS R15, R15 ;  /* 0x0000000f000f7213 */ /* 0x000fc60000000000 */
[----:B------:R-:W-:Y:S01]  /*1a10*/  IMAD.MOV.U32 R5, RZ, RZ, R18 ;  /* 0x000000ffff057224 */ /* 0x000fe200078e0012 */
[----:B0-----:R-:W-:Y:S02]  /*1a20*/  IADD3 R18, P1, PT, R2, -UR8, RZ ;  /* 0x8000000802127c10 */ /* 0x001fe4000ff3e0ff */
[----:B------:R-:W-:Y:S02]  /*1a30*/  IABS R16, R16 ;  /* 0x0000001000107213 */ /* 0x000fe40000000000 */
[----:B------:R-:W-:Y:S01]  /*1a40*/  IADD3 R0, PT, PT, R5, R4, R0 ;  /* 0x0000000405007210 */ /* 0x000fe20007ffe000 */
[----:B------:R-:W-:Y:S01]  /*1a50*/  IMAD.MOV.U32 R4, RZ, RZ, R15 ;  /* 0x000000ffff047224 */ /* 0x000fe200078e000f */
[----:B------:R-:W-:Y:S01]  /*1a60*/  ISETP.GE.U32.AND P0, PT, R18, UR5, PT ;  /* 0x0000000512007c0c */ /* 0x000fe2000bf06070 */
[----:B------:R-:W-:-:S05]  /*1a70*/  IMAD.MOV.U32 R5, RZ, RZ, R16 ;  /* 0x000000ffff057224 */ /* 0x000fca00078e0010 */
[----:B------:R-:W-:Y:S02]  /*1a80*/  IADD3 R0, PT, PT, R5, R4, R0 ;  /* 0x0000000405007210 */ /* 0x000fe40007ffe000 */
[----:B------:R-:W-:Y:S02]  /*1a90*/  IABS R4, R10 ;  /* 0x0000000a00047213 */ /* 0x000fe40000000000 */
[----:B------:R-:W-:Y:S02]  /*1aa0*/  IADD3.X R10, PT, PT, R3, ~UR9, RZ, P1, !PT ;  /* 0x80000009030a7c10 */ /* 0x000fe40008ffe4ff */
[----:B------:R-:W-:Y:S02]  /*1ab0*/  IABS R5, R13 ;  /* 0x0000000d00057213 */ /* 0x000fe40000000000 */
[----:B------:R-:W-:Y:S02]  /*1ac0*/  IABS R14, R14 ;  /* 0x0000000e000e7213 */ /* 0x000fe40000000000 */
[----:B------:R-:W-:-:S02]  /*1ad0*/  IABS R11, R11 ;  /* 0x0000000b000b7213 */ /* 0x000fc40000000000 */
[----:B------:R-:W-:Y:S02]  /*1ae0*/  ISETP.GE.U32.AND.EX P0, PT, R10, UR11, PT, P0 ;  /* 0x0000000b0a007c0c */ /* 0x000fe4000bf06100 */
[----:B------:R-:W-:Y:S01]  /*1af0*/  IADD3 R0, PT, PT, R5, R4, R0 ;  /* 0x0000000405007210 */ /* 0x000fe20007ffe000 */
[----:B------:R-:W-:Y:S01]  /*1b00*/  IMAD.MOV.U32 R4, RZ, RZ, R14 ;  /* 0x000000ffff047224 */ /* 0x000fe200078e000e */
[----:B------:R-:W-:Y:S01]  /*1b10*/  IABS R12, R12 ;  /* 0x0000000c000c7213 */ /* 0x000fe20000000000 */
[----:B------:R-:W-:Y:S01]  /*1b20*/  IMAD.MOV.U32 R5, RZ, RZ, R11 ;  /* 0x000000ffff057224 */ /* 0x000fe200078e000b */
[----:B------:R-:W-:-:S04]  /*1b30*/  IABS R17, R17 ;  /* 0x0000001100117213 */ /* 0x000fc80000000000 */
[----:B------:R-:W-:Y:S01]  /*1b40*/  IADD3 R0, PT, PT, R5, R4, R0 ;  /* 0x0000000405007210 */ /* 0x000fe20007ffe000 */
[----:B------:R-:W-:Y:S02]  /*1b50*/  IMAD.MOV.U32 R4, RZ, RZ, R12 ;  /* 0x000000ffff047224 */ /* 0x000fe400078e000c */
[----:B------:R-:W-:-:S05]  /*1b60*/  IMAD.MOV.U32 R5, RZ, RZ, R17 ;  /* 0x000000ffff057224 */ /* 0x000fca00078e0011 */
[----:B------:R-:W-:Y:S01]  /*1b70*/  IADD3 R0, PT, PT, R5, R4, R0 ;  /* 0x0000000405007210 */ /* 0x000fe20007ffe000 */
[----:B------:R-:W-:Y:S06]  /*1b80*/  @!P0 BRA `(.L_x_73) ;  /* 0x0000000800d88947 */ /* 0x000fec0003800000 */
[----:B------:R-:W-:Y:S02]  /*1b90*/  UIADD3 UR8, UP0, UPT, UR5, UR8, URZ ;  /* 0x0000000805087290 */ /* 0x000fe4000ff1e0ff */
[----:B------:R-:W-:Y:S01]  /*1ba0*/  IMAD.U32 R5, RZ, RZ, UR5 ;  /* 0x00000005ff057e24 */ /* 0x000fe2000f8e00ff */
[----:B------:R-:W-:Y:S01]  /*1bb0*/  UIADD3 UR4, UPT, UPT, UR4, 0x1, URZ ;  /* 0x0000000104047890 */ /* 0x000fe2000fffe0ff */
[----:B------:R-:W-:Y:S01]  /*1bc0*/  VIADD R6, R6, -UR5 ;  /* 0x8000000506067c36 */ /* 0x000fe20008000000 */
[----:B------:R-:W-:Y:S01]  /*1bd0*/  UIADD3.X UR9, UPT, UPT, UR11, UR9, URZ, UP0, !UPT ;  /* 0x000000090b097290 */ /* 0x000fe200087fe4ff */
[----:B------:R-:W-:Y:S01]  /*1be0*/  IMAD.WIDE R8, R5, 0x4, R8 ;  /* 0x0000000405087825 */ /* 0x000fe200078e0208 */
[----:B------:R-:W-:Y:S01]  /*1bf0*/  ISETP.LT.U32.AND P0, PT, R24, UR8, PT ;  /* 0x0000000818007c0c */ /* 0x000fe2000bf01070 */
[----:B------:R-:W-:-:S03]  /*1c00*/  UMOV UR10, UR6 ;  /* 0x00000006000a7c82 */ /* 0x000fc60008000000 */
[----:B------:R-:W-:-:S05]  /*1c10*/  IMAD.U32 R4, RZ, RZ, UR9 ;  /* 0x00000009ff047e24 */ /* 0x000fca000f8e00ff */
[----:B------:R-:W-:-:S13]  /*1c20*/  ISETP.GT.U32.AND.EX P0, PT, R4, R7, PT, P0 ;  /* 0x000000070400720c */ /* 0x000fda0003f04100 */
[----:B------:R-:W-:Y:S05]  /*1c30*/  @!P0 BRA `(.L_x_75) ;  /* 0xfffffff800d88947 */ /* 0x000fea000383ffff */
[----:B------:R-:W-:-:S05]  /*1c40*/  UMOV UR6, UR5 ;  /* 0x0000000500067c82 */ /* 0x000fca0008000000 */
.L_x_74:
[----:B------:R-:W0:Y:S01]  /*1c50*/  S2R R5, SR_TID.X ;  /* 0x0000000000057919 */ /* 0x000e220000002100 */
[C---:B------:R-:W-:Y:S01]  /*1c60*/  VIADD R4, R2.reuse, -UR8 ;  /* 0x8000000802047c36 */ /* 0x040fe20008000000 */
[----:B------:R-:W-:Y:S01]  /*1c70*/  ISETP.LE.U32.AND P1, PT, R2, UR8, PT ;  /* 0x0000000802007c0c */ /* 0x000fe2000bf23070 */
[----:B------:R-:W-:Y:S01]  /*1c80*/  IMAD.U32 R10, RZ, RZ, UR9 ;  /* 0x00000009ff0a7e24 */ /* 0x000fe2000f8e00ff */
[----:B------:R-:W-:Y:S02]  /*1c90*/  BSSY.RECONVERGENT B1, `(.L_x_73) ;  /* 0x00000a5000017945 */ /* 0x000fe40003800200 */
[----:B0-----:R-:W-:-:S04]  /*1ca0*/  ISETP.GE.AND P0, PT, R5, R4, PT ;  /* 0x000000040500720c */ /* 0x001fc80003f06270 */
[----:B------:R-:W-:-:S13]  /*1cb0*/  ISETP.GE.U32.OR.EX P0, PT, R10, R3, P0, P1 ;  /* 0x000000030a00720c */ /* 0x000fda0000706510 */
[----:B------:R-:W-:Y:S05]  /*1cc0*/  @P0 BRA `(.L_x_76) ;  /* 0x0000000800840947 */ /* 0x000fea0003800000 */
[----:B------:R-:W0:Y:S01]  /*1cd0*/  LDC R4, c[0x0][0x3c0] ;  /* 0x0000f000ff047b82 */ /* 0x000e220000000800 */
[----:B------:R-:W-:Y:S01]  /*1ce0*/  USHF.L.U32 UR5, UR16, 0xc, URZ ;  /* 0x0000000c10057899 */ /* 0x000fe200080006ff */
[----:B------:R-:W-:Y:S01]  /*1cf0*/  LOP3.LUT R3, RZ, R5, RZ, 0x33, !PT ;  /* 0x00000005ff037212 */ /* 0x000fe200078e33ff */
[----:B------:R-:W-:Y:S02]  /*1d00*/  BSSY.RECONVERGENT B2, `(.L_x_77) ;  /* 0x000004f000027945 */ /* 0x000fe40003800200 */
[----:B------:R-:W-:-:S06]  /*1d10*/  UIADD3 UR5, UPT, UPT, UR5, UR6, URZ ;  /* 0x0000000605057290 */ /* 0x000fcc000fffe0ff */
[----:B------:R-:W-:Y:S01]  /*1d20*/  IADD3 R2, PT, PT, R2, -UR5, R3 ;  /* 0x8000000502027c10 */ /* 0x000fe2000fffe003 */
[----:B0-----:R-:W-:Y:S02]  /*1d30*/  IMAD R3, R4, UR4, RZ ;  /* 0x0000000404037c24 */ /* 0x001fe4000f8e02ff */
[----:B------:R-:W-:Y:S02]  /*1d40*/  IMAD.MOV.U32 R4, RZ, RZ, R5 ;  /* 0x000000ffff047224 */ /* 0x000fe400078e0005 */
[----:B------:R-:W-:-:S05]  /*1d50*/  IMAD R2, R3, -0x1000, R2 ;  /* 0xfffff00003027824 */ /* 0x000fca00078e0202 */
[C---:B------:R-:W-:Y:S02]  /*1d60*/  ISETP.GE.U32.AND P0, PT, R2.reuse, 0xf00, PT ;  /* 0x00000f000200780c */ /* 0x040fe40003f06070 */
[----:B------:R-:W-:-:S04]  /*1d70*/  LEA.HI R21, R2, 0x1, RZ, 0x18 ;  /* 0x0000000102157811 */ /* 0x000fc800078fc0ff */
[----:B------:R-:W-:-:S04]  /*1d80*/  LOP3.LUT R23, R21, 0xf, RZ, 0xc0, !PT ;  /* 0x0000000f15177812 */ /* 0x000fc800078ec0ff */
[----:B------:R-:W-:-:S03]  /*1d90*/  ISETP.NE.AND P1, PT, R23, RZ, PT ;  /* 0x000000ff1700720c */ /* 0x000fc60003f25270 */
[----:B------:R-:W-:Y:S10]  /*1da0*/  @!P0 BRA `(.L_x_78) ;  /* 0x0000000400108947 */ /* 0x000ff40003800000 */
[----:B------:R-:W-:Y:S01]  /*1db0*/  LEA.HI R2, R6, 0x1, RZ, 0x18 ;  /* 0x0000000106027811 */ /* 0x000fe200078fc0ff */
[----:B------:R-:W-:-:S03]  /*1dc0*/  IMAD.MOV.U32 R4, RZ, RZ, R5 ;  /* 0x000000ffff047224 */ /* 0x000fc600078e0005 */
[----:B------:R-:W-:-:S05]  /*1dd0*/  LOP3.LUT R2, R2, 0x1fffff0, RZ, 0xc0, !PT ;  /* 0x01fffff002027812 */ /* 0x000fca00078ec0ff */
[----:B------:R-:W-:-:S07]  /*1de0*/  IMAD.MOV R5, RZ, RZ, -R2 ;  /* 0x000000ffff057224 */ /* 0x000fce00078e0a02 */
.L_x_79:
[----:B------:R-:W-:Y:S02]  /*1df0*/  IMAD.MOV.U32 R2, RZ, RZ, R8 ;  /* 0x000000ffff027224 */ /* 0x000fe400078e0008 */
[----:B------:R-:W-:-:S05]  /*1e00*/  IMAD.MOV.U32 R3, RZ, RZ, R9 ;  /* 0x000000ffff037224 */ /* 0x000fca00078e0009 */
        /* <DEDUP_REMOVED lines=15> */
[----:B------:R-:W5:Y:S01]  /*1f00*/  LDG.E R7, desc[UR14][R2.64+0x1800] ;  /* 0x0018000e02077981 */ /* 0x000f62000c1e1900 */
[----:B------:R-:W-:-:S05]  /*1f10*/  VIADD R5, R5, 0x10 ;  /* 0x0000001005057836 */ /* 0x000fca0000000000 */
[----:B------:R-:W-:Y:S01]  /*1f20*/  ISETP.NE.AND P0, PT, R5, RZ, PT ;  /* 0x000000ff0500720c */ /* 0x000fe20003f05270 */
[----:B------:R-:W-:Y:S01]  /*1f30*/  VIADD R4, R4, 0x1000 ;  /* 0x0000100004047836 */ /* 0x000fe20000000000 */
[----:B--2---:R-:W-:Y:S02]  /*1f40*/  IABS R20, R20 ;  /* 0x0000001400147213 */ /* 0x004fe40000000000 */
[----:B---3--:R-:W-:-:S03]  /*1f50*/  IABS R25, R19 ;  /* 0x0000001300197213 */ /* 0x008fc60000000000 */
[----:B------:R-:W-:Y:S01]  /*1f60*/  IMAD.MOV.U32 R19, RZ, RZ, R20 ;  /* 0x000000ffff137224 */ /* 0x000fe200078e0014 */
[----:B----4-:R-:W-:Y:S01]  /*1f70*/  IABS R22, R22 ;  /* 0x0000001600167213 */ /* 0x010fe20000000000 */
[----:B------:R-:W-:Y:S01]  /*1f80*/  IMAD.MOV.U32 R20, RZ, RZ, R25 ;  /* 0x000000ffff147224 */ /* 0x000fe200078e0019 */
[----:B-----5:R-:W-:-:S04]  /*1f90*/  IABS R24, R24 ;  /* 0x0000001800187213 */ /* 0x020fc80000000000 */
[----:B------:R-:W-:Y:S01]  /*1fa0*/  IADD3 R0, PT, PT, R19, R20, R0 ;  /* 0x0000001413007210 */ /* 0x000fe20007ffe000 */
[----:B------:R-:W-:Y:S01]  /*1fb0*/  IMAD.MOV.U32 R20, RZ, RZ, R22 ;  /* 0x000000ffff147224 */ /* 0x000fe200078e0016 */
        /* <DEDUP_REMOVED lines=24> */
[----:B------:R-:W-:Y:S01]  /*2140*/  IADD3 R0, PT, PT, R11, R12, R0 ;  /* 0x0000000c0b007210 */ /* 0x000fe20007ffe000 */
[----:B------:R-:W-:-:S05]  /*2150*/  IMAD.MOV.U32 R10, RZ, RZ, R13 ;  /* 0x000000ffff0a7224 */ /* 0x000fca00078e000d */
[----:B------:R-:W-:Y:S02]  /*2160*/  IADD3 R0, PT, PT, R9, R10, R0 ;  /* 0x0000000a09007210 */ /* 0x000fe40007ffe000 */
[----:B------:R-:W-:Y:S02]  /*2170*/  IABS R9, R8 ;  /* 0x0000000800097213 */ /* 0x000fe40000000000 */
[----:B------:R-:W-:Y:S02]  /*2180*/  IABS R10, R7 ;  /* 0x00000007000a7213 */ /* 0x000fe40000000000 */
[----:B------:R-:W-:Y:S01]  /*2190*/  IADD3 R8, P2, PT, R2, 0x4000, RZ ;  /* 0x0000400002087810 */ /* 0x000fe20007f5e0ff */
[----:B------:R-:W-:Y:S02]  /*21a0*/  IMAD.MOV.U32 R7, RZ, RZ, R9 ;  /* 0x000000ffff077224 */ /* 0x000fe400078e0009 */
[----:B------:R-:W-:Y:S02]  /*21b0*/  IMAD.MOV.U32 R2, RZ, RZ, R10 ;  /* 0x000000ffff027224 */ /* 0x000fe400078e000a */
[----:B------:R-:W-:-:S03]  /*21c0*/  IMAD.X R9, RZ, RZ, R3, P2 ;  /* 0x000000ffff097224 */ /* 0x000fc600010e0603 */
[----:B------:R-:W-:Y:S01]  /*21d0*/  IADD3 R0, PT, PT, R7, R2, R0 ;  /* 0x0000000207007210 */ /* 0x000fe20007ffe000 */
[----:B------:R-:W-:Y:S06]  /*21e0*/  @P0 BRA `(.L_x_79) ;  /* 0xfffffffc00000947 */ /* 0x000fec000383ffff */
.L_x_78:
[----:B------:R-:W-:Y:S05]  /*21f0*/  BSYNC.RECONVERGENT B2 ;  /* 0x0000000000027941 */ /* 0x000fea0003800200 */
.L_x_77:
[----:B------:R-:W-:Y:S05]  /*2200*/  @!P1 BRA `(.L_x_76) ;  /* 0x0000000400349947 */ /* 0x000fea0003800000 */
[----:B------:R-:W-:Y:S01]  /*2210*/  ISETP.GE.U32.AND P0, PT, R23, 0x8, PT ;  /* 0x000000081700780c */ /* 0x000fe20003f06070 */
[----:B------:R-:W-:Y:S01]  /*2220*/  BSSY.RECONVERGENT B2, `(.L_x_80) ;  /* 0x0000021000027945 */ /* 0x000fe20003800200 */
[----:B------:R-:W-:-:S04]  /*2230*/  LOP3.LUT R14, R21, 0x7, RZ, 0xc0, !PT ;  /* 0x00000007150e7812 */ /* 0x000fc800078ec0ff */
[----:B------:R-:W-:-:S07]  /*2240*/  ISETP.NE.AND P1, PT, R14, RZ, PT ;  /* 0x000000ff0e00720c */ /* 0x000fce0003f25270 */
[----:B------:R-:W-:Y:S06]  /*2250*/  @!P0 BRA `(.L_x_81) ;  /* 0x0000000000748947 */ /* 0x000fec0003800000 */
[----:B------:R-:W-:-:S05]  /*2260*/  IADD3 R3, P0, PT, R4, UR8, RZ ;  /* 0x0000000804037c10 */ /* 0x000fca000ff1e0ff */
[----:B------:R-:W-:Y:S01]  /*2270*/  IMAD.X R8, RZ, RZ, UR9, P0 ;  /* 0x00000009ff087e24 */ /* 0x000fe200080e06ff */
[----:B------:R-:W-:-:S04]  /*2280*/  LEA R2, P0, R3, UR12, 0x2 ;  /* 0x0000000c03027c11 */ /* 0x000fc8000f8010ff */
        /* <DEDUP_REMOVED lines=11> */
[----:B---3--:R-:W-:-:S03]  /*2340*/  IABS R15, R5 ;  /* 0x00000005000f7213 */ /* 0x008fc60000000000 */
[----:B------:R-:W-:Y:S01]  /*2350*/  IMAD.MOV.U32 R5, RZ, RZ, R7 ;  /* 0x000000ffff057224 */ /* 0x000fe200078e0007 */
[----:B----4-:R-:W-:Y:S01]  /*2360*/  IABS R9, R9 ;  /* 0x0000000900097213 */ /* 0x010fe20000000000 */
[----:B------:R-:W-:Y:S01]  /*2370*/  IMAD.MOV.U32 R7, RZ, RZ, R15 ;  /* 0x000000ffff077224 */ /* 0x000fe200078e000f */
[----:B-----5:R-:W-:-:S04]  /*2380*/  IABS R8, R8 ;  /* 0x0000000800087213 */ /* 0x020fc80000000000 */
[----:B------:R-:W-:Y:S01]  /*2390*/  IADD3 R0, PT, PT, R5, R7, R0 ;  /* 0x0000000705007210 */ /* 0x000fe20007ffe000 */
[----:B------:R-:W-:Y:S01]  /*23a0*/  IMAD.MOV.U32 R5, RZ, RZ, R9 ;  /* 0x000000ffff057224 */ /* 0x000fe200078e0009 */
[----:B0-----:R-:W-:Y:S01]  /*23b0*/  IABS R3, R11 ;  /* 0x0000000b00037213 */ /* 0x001fe20000000000 */
[----:B------:R-:W-:Y:S01]  /*23c0*/  IMAD.MOV.U32 R7, RZ, RZ, R8 ;  /* 0x000000ffff077224 */ /* 0x000fe200078e0008 */
[----:B------:R-:W-:-:S04]  /*23d0*/  IABS R2, R10 ;  /* 0x0000000a00027213 */ /* 0x000fc80000000000 */
[----:B------:R-:W-:Y:S02]  /*23e0*/  IADD3 R0, PT, PT, R5, R7, R0 ;  /* 0x0000000705007210 */ /* 0x000fe40007ffe000 */
[----:B------:R-:W-:Y:S02]  /*23f0*/  IABS R7, R12 ;  /* 0x0000000c00077213 */ /* 0x000fe40000000000 */
[----:B------:R-:W-:Y:S02]  /*2400*/  IADD3 R0, PT, PT, R3, R2, R0 ;  /* 0x0000000203007210 */ /* 0x000fe40007ffe000 */
[----:B------:R-:W-:-:S04]  /*2410*/  IABS R5, R13 ;  /* 0x0000000d00057213 */ /* 0x000fc80000000000 */
[----:B------:R-:W-:-:S07]  /*2420*/  IADD3 R0, PT, PT, R5, R7, R0 ;  /* 0x0000000705007210 */ /* 0x000fce0007ffe000 */
.L_x_81:
[----:B------:R-:W-:Y:S05]  /*2430*/  BSYNC.RECONVERGENT B2 ;  /* 0x0000000000027941 */ /* 0x000fea0003800200 */
.L_x_80:
[----:B------:R-:W-:Y:S05]  /*2440*/  @!P1 BRA `(.L_x_76) ;  /* 0x0000000000a49947 */ /* 0x000fea0003800000 */
[----:B------:R-:W-:Y:S01]  /*2450*/  ISETP.GE.U32.AND P0, PT, R14, 0x4, PT ;  /* 0x000000040e00780c */ /* 0x000fe20003f06070 */
[----:B------:R-:W-:Y:S01]  /*2460*/  BSSY.RECONVERGENT B2, `(.L_x_82) ;  /* 0x0000014000027945 */ /* 0x000fe20003800200 */
[----:B------:R-:W-:-:S11]  /*2470*/  LOP3.LUT P1, RZ, R21, 0x3, RZ, 0xc0, !PT ;  /* 0x0000000315ff7812 */ /* 0x000fd6000782c0ff */
[----:B------:R-:W-:Y:S05]  /*2480*/  @!P0 BRA `(.L_x_83) ;  /* 0x0000000000448947 */ /* 0x000fea0003800000 */
[----:B------:R-:W-:-:S05]  /*2490*/  IADD3 R3, P0, PT, R4, UR8, RZ ;  /* 0x0000000804037c10 */ /* 0x000fca000ff1e0ff */
[----:B------:R-:W-:Y:S01]  /*24a0*/  IMAD.X R8, RZ, RZ, UR9, P0 ;  /* 0x00000009ff087e24 */ /* 0x000fe200080e06ff */
[----:B------:R-:W-:-:S04]  /*24b0*/  LEA R2, P0, R3, UR12, 0x2 ;  /* 0x0000000c03027c11 */ /* 0x000fc8000f8010ff */
[----:B------:R-:W-:-:S05]  /*24c0*/  LEA.HI.X R3, R3, UR13, R8, 0x2, P0 ;  /* 0x0000000d03037c11 */ /* 0x000fca00080f1408 */
[----:B------:R-:W2:Y:S04]  /*24d0*/  LDG.E R7, desc[UR14][R2.64+0x400] ;  /* 0x0004000e02077981 */ /* 0x000ea8000c1e1900 */
[----:B------:R-:W3:Y:S04]  /*24e0*/  LDG.E R5, desc[UR14][R2.64] ;  /* 0x0000000e02057981 */ /* 0x000ee8000c1e1900 */
[----:B------:R-:W4:Y:S04]  /*24f0*/  LDG.E R8, desc[UR14][R2.64+0x800] ;  /* 0x0008000e02087981 */ /* 0x000f28000c1e1900 */
[----:B------:R-:W5:Y:S01]  /*2500*/  LDG.E R9, desc[UR14][R2.64+0xc00] ;  /* 0x000c000e02097981 */ /* 0x000f62000c1e1900 */
[----:B------:R-:W-:Y:S01]  /*2510*/  VIADD R4, R4, 0x400 ;  /* 0x0000040004047836 */ /* 0x000fe20000000000 */
[----:B--2---:R-:W-:-:S02]  /*2520*/  IABS R7, R7 ;  /* 0x0000000700077213 */ /* 0x004fc40000000000 */
[----:B---3--:R-:W-:-:S03]  /*2530*/  IABS R10, R5 ;  /* 0x00000005000a7213 */ /* 0x008fc60000000000 */
[----:B------:R-:W-:Y:S01]  /*2540*/  IMAD.MOV.U32 R5, RZ, RZ, R7 ;  /* 0x000000ffff057224 */ /* 0x000fe200078e0007 */
[----:B----4-:R-:W-:Y:S01]  /*2550*/  IABS R8, R8 ;  /* 0x0000000800087213 */ /* 0x010fe20000000000 */
[----:B------:R-:W-:Y:S01]  /*2560*/  IMAD.MOV.U32 R7, RZ, RZ, R10 ;  /* 0x000000ffff077224 */ /* 0x000fe200078e000a */
[----:B-----5:R-:W-:-:S04]  /*2570*/  IABS R9, R9 ;  /* 0x0000000900097213 */ /* 0x020fc80000000000 */
[----:B------:R-:W-:-:S04]  /*2580*/  IADD3 R0, PT, PT, R5, R7, R0 ;  /* 0x0000000705007210 */ /* 0x000fc80007ffe000 */
[----:B------:R-:W-:-:S07]  /*2590*/  IADD3 R0, PT, PT, R9, R8, R0 ;  /* 0x0000000809007210 */ /* 0x000fce0007ffe000 */
.L_x_83:
[----:B------:R-:W-:Y:S05]  /*25a0*/  BSYNC.RECONVERGENT B2 ;  /* 0x0000000000027941 */ /* 0x000fea0003800200 */
.L_x_82:
[----:B------:R-:W-:Y:S05]  /*25b0*/  @!P1 BRA `(.L_x_76) ;  /* 0x0000000000489947 */ /* 0x000fea0003800000 */
[----:B------:R-:W-:Y:S02]  /*25c0*/  LOP3.LUT R2, R6, 0xffff, RZ, 0xc0, !PT ;  /* 0x0000ffff06027812 */ /* 0x000fe400078ec0ff */
[----:B------:R-:W-:Y:S02]  /*25d0*/  IADD3 R4, P0, PT, R4, UR10, RZ ;  /* 0x0000000a04047c10 */ /* 0x000fe4000ff1e0ff */
[----:B------:R-:W-:Y:S02]  /*25e0*/  LEA.HI R2, R2, 0x1, RZ, 0x18 ;  /* 0x0000000102027811 */ /* 0x000fe400078fc0ff */
[----:B------:R-:W-:Y:S01]  /*25f0*/  LEA R5, P1, R4, UR12, 0x2 ;  /* 0x0000000c04057c11 */ /* 0x000fe2000f8210ff */
[----:B------:R-:W-:Y:S01]  /*2600*/  IMAD.X R3, RZ, RZ, UR7, P0 ;  /* 0x00000007ff037e24 */ /* 0x000fe200080e06ff */
[----:B------:R-:W-:-:S04]  /*2610*/  LOP3.LUT R2, R2, 0x3, RZ, 0xc0, !PT ;  /* 0x0000000302027812 */ /* 0x000fc800078ec0ff */
[----:B------:R-:W-:Y:S01]  /*2620*/  LEA.HI.X R6, R4, UR13, R3, 0x2, P1 ;  /* 0x0000000d04067c11 */ /* 0x000fe200088f1403 */
[----:B------:R-:W-:-:S07]  /*2630*/  IMAD.MOV R4, RZ, RZ, -R2 ;  /* 0x000000ffff047224 */ /* 0x000fce00078e0a02 */
.L_x_84:
[----:B------:R-:W-:Y:S02]  /*2640*/  IMAD.MOV.U32 R2, RZ, RZ, R5 ;  /* 0x000000ffff027224 */ /* 0x000fe400078e0005 */
[----:B------:R-:W-:-:S05]  /*2650*/  IMAD.MOV.U32 R3, RZ, RZ, R6 ;  /* 0x000000ffff037224 */ /* 0x000fca00078e0006 */
[----:B------:R-:W2:Y:S01]  /*2660*/  LDG.E R2, desc[UR14][R2.64] ;  /* 0x0000000e02027981 */ /* 0x000ea2000c1e1900 */
[----:B------:R-:W-:Y:S01]  /*2670*/  VIADD R4, R4, 0x1 ;  /* 0x0000000104047836 */ /* 0x000fe20000000000 */
[----:B------:R-:W-:-:S04]  /*2680*/  IADD3 R5, P1, PT, R5, 0x400, RZ ;  /* 0x0000040005057810 */ /* 0x000fc80007f3e0ff */
[----:B------:R-:W-:Y:S01]  /*2690*/  ISETP.NE.AND P0, PT, R4, RZ, PT ;  /* 0x000000ff0400720c */ /* 0x000fe20003f05270 */
[----:B------:R-:W-:Y:S01]  /*26a0*/  IMAD.X R6, RZ, RZ, R6, P1 ;  /* 0x000000ffff067224 */ /* 0x000fe200008e0606 */
[----:B--2---:R-:W-:-:S05]  /*26b0*/  IABS R7, R2 ;  /* 0x0000000200077213 */ /* 0x004fca0000000000 */
[----:B------:R-:W-:-:S06]  /*26c0*/  IMAD.IADD R0, R0, 0x1, R7 ;  /* 0x0000000100007824 */ /* 0x000fcc00078e0207 */
[----:B------:R-:W-:Y:S05]  /*26d0*/  @P0 BRA `(.L_x_84) ;  /* 0xfffffffc00d80947 */ /* 0x000fea000383ffff */
.L_x_76:
[----:B------:R-:W-:Y:S05]  /*26e0*/  BSYNC.RECONVERGENT B1 ;  /* 0x0000000000017941 */ /* 0x000fea0003800200 */
.L_x_73:
[----:B------:R-:W0:Y:S01]  /*26f0*/  S2R R8, SR_LANEID ;  /* 0x0000000000087919 */ /* 0x000e220000000000 */
[----:B------:R-:W1:Y:S01]  /*2700*/  SHFL.DOWN PT, R2, R0, 0x1, 0x1f ;  /* 0x08201f0000027f89 */ /* 0x000e6200000e0000 */
[----:B------:R-:W2:Y:S01]  /*2710*/  S2R R6, SR_TID.X ;  /* 0x0000000000067919 */ /* 0x000ea20000002100 */
[C---:B0-----:R-:W-:Y:S02]  /*2720*/  ISETP.GT.AND P0, PT, R8.reuse, 0x1e, PT ;  /* 0x0000001e0800780c */ /* 0x041fe40003f04270 */
[----:B------:R-:W-:Y:S02]  /*2730*/  ISETP.NE.AND P1, PT, R8, RZ, PT ;  /* 0x000000ff0800720c */ /* 0x000fe40003f25270 */
[----:B-1----:R-:W-:Y:S02]  /*2740*/  SEL R3, R2, RZ, !P0 ;  /* 0x000000ff02037207 */ /* 0x002fe40004000000 */
[----:B------:R-:W-:-:S03]  /*2750*/  ISETP.GT.AND P0, PT, R8, 0x1d, PT ;  /* 0x0000001d0800780c */ /* 0x000fc60003f04270 */
[----:B------:R-:W-:-:S05]  /*2760*/  IMAD.IADD R3, R3, 0x1, R0 ;  /* 0x0000000103037824 */ /* 0x000fca00078e0200 */
[----:B------:R-:W0:Y:S01]  /*2770*/  SHFL.DOWN PT, R2, R3, 0x2, 0x1f ;  /* 0x08401f0003027f89 */ /* 0x000e2200000e0000 */
[----:B------:R-:W1:Y:S01]  /*2780*/  @!P1 S2R R7, SR_CgaCtaId ;  /* 0x0000000000079919 */ /* 0x000e620000008800 */
[----:B0-----:R-:W-:Y:S02]  /*2790*/  SEL R2, R2, RZ, !P0 ;  /* 0x000000ff02027207 */ /* 0x001fe40004000000 */
[----:B------:R-:W-:-:S03]  /*27a0*/  ISETP.GT.AND P0, PT, R8, 0x1b, PT ;  /* 0x0000001b0800780c */ /* 0x000fc60003f04270 */
[----:B------:R-:W-:Y:S01]  /*27b0*/  IMAD.IADD R2, R3, 0x1, R2 ;  /* 0x0000000103027824 */ /* 0x000fe200078e0202 */
[----:B--2---:R-:W-:-:S04]  /*27c0*/  @!P1 SHF.R.U32.HI R3, RZ, 0x3, R6 ;  /* 0x00000003ff039819 */ /* 0x004fc80000011606 */
[----:B------:R-:W0:Y:S02]  /*27d0*/  SHFL.DOWN PT, R4, R2, 0x4, 0x1f ;  /* 0x08801f0002047f89 */ /* 0x000e2400000e0000 */
[----:B0-----:R-:W-:Y:S02]  /*27e0*/  SEL R5, R4, RZ, !P0 ;  /* 0x000000ff04057207 */ /* 0x001fe40004000000 */
[----:B------:R-:W-:Y:S02]  /*27f0*/  ISETP.GT.AND P0, PT, R8, 0x17, PT ;  /* 0x000000170800780c */ /* 0x000fe40003f04270 */
[----:B------:R-:W-:Y:S01]  /*2800*/  @!P1 MOV R4, 0x400 ;  /* 0x0000040000049802 */ /* 0x000fe20000000f00 */
[----:B------:R-:W-:-:S03]  /*2810*/  IMAD.IADD R5, R2, 0x1, R5 ;  /* 0x0000000102057824 */ /* 0x000fc600078e0205 */
[----:B-1----:R-:W-:Y:S02]  /*2820*/  @!P1 LEA R7, R7, R4, 0x18 ;  /* 0x0000000407079211 */ /* 0x002fe400078ec0ff */
        /* <DEDUP_REMOVED lines=17> */
[----:B0-----:R-:W0:Y:S04]  /*2940*/  LDS.128 R4, [UR4+0x10] ;  /* 0x00001004ff047984 */ /* 0x001e280008000c00 */
[----:B------:R-:W1:Y:S01]  /*2950*/  LDS.64 R8, [UR4+0x20] ;  /* 0x00002004ff087984 */ /* 0x000e620008000a00 */
[----:B0-----:R-:W-:-:S04]  /*2960*/  IADD3 R0, PT, PT, R4, R0, R3 ;  /* 0x0000000004007210 */ /* 0x001fc80007ffe003 */
[----:B------:R-:W-:-:S04]  /*2970*/  IADD3 R0, PT, PT, R6, R0, R5 ;  /* 0x0000000006007210 */ /* 0x000fc80007ffe005 */
[----:B-1----:R-:W-:-:S05]  /*2980*/  IADD3 R0, PT, PT, R8, R0, R7 ;  /* 0x0000000008007210 */ /* 0x002fca0007ffe007 */
[----:B------:R-:W-:-:S07]  /*2990*/  IMAD.IADD R3, R0, 0x1, R9 ;  /* 0x0000000100037824 */ /* 0x000fce00078e0209 */
.L_x_72:
[----:B------:R-:W-:Y:S05]  /*29a0*/  BSYNC.RECONVERGENT B0 ;  /* 0x0000000000007941 */ /* 0x000fea0003800200 */
.L_x_57:
[----:B------:R-:W-:Y:S05]  /*29b0*/  @P0 EXIT ;  /* 0x000000000000094d */ /* 0x000fea0003800000 */
[----:B------:R-:W3:Y:S02]  /*29c0*/  LDCU.64 UR4, c[0x0][0x388] ;  /* 0x00007100ff0477ac */ /* 0x000ee40008000a00 */
[----:B---3--:R-:W-:-:S06]  /*29d0*/  UIMAD.WIDE.U32 UR4, UR16, 0x4, UR4 ;  /* 0x00000004100478a5 */ /* 0x008fcc000f8e0004 */
[----:B0-----:R-:W-:Y:S02]  /*29e0*/  IMAD.U32 R4, RZ, RZ, UR4 ;  /* 0x00000004ff047e24 */ /* 0x001fe4000f8e00ff */
[----:B------:R-:W-:-:S05]  /*29f0*/  IMAD.U32 R5, RZ, RZ, UR5 ;  /* 0x00000005ff057e24 */ /* 0x000fca000f8e00ff */
[----:B------:R-:W-:Y:S01]  /*2a00*/  STG.E desc[UR14][R4.64], R3 ;  /* 0x0000000304007986 */ /* 0x000fe2000c10190e */
[----:B------:R-:W-:Y:S05]  /*2a10*/  EXIT ;  /* 0x000000000000794d */ /* 0x000fea0003800000 */
.L_x_85:
        /* <DEDUP_REMOVED lines=14> */
.L_x_1141:


//--------------------- .text._ZN3cub18CUB_300001_SM_10006detail6reduce28DeviceReduceSingleTileKernelINS2_10policy_hubIiyN4cuda3std3__44plusIiEEE10Policy1000EN6thrust24THRUST_300001_SM_1000_NS10device_ptrIiEEPiyS9_ii11abs_functorEEvT0_T1_T2_T3_T4_T6_ --------------------------
	.section	.text._ZN3cub18CUB_300001_SM_10006detail6reduce28DeviceReduceSingleTileKernelINS2_10policy_hubIiyN4cuda3std3__44plusIiEEE10Policy1000EN6thrust24THRUST_300001_SM_1000_NS10device_ptrIiEEPiyS9_ii11abs_functorEEvT0_T1_T2_T3_T4_T6_,"ax",@progbits
	.align	128
        .global         _ZN3cub18CUB_300001_SM_10006detail6reduce28DeviceReduceSingleTileKernelINS2_10policy_hubIiyN4cuda3std3__44plusIiEEE10Policy1000EN6thrust24THRUST_300001_SM_1000_NS10device_ptrIiEEPiyS9_ii11abs_functorEEvT0_T1_T2_T3_T4_T6_
        .type           _ZN3cub18CUB_300001_SM_10006detail6reduce28DeviceReduceSingleTileKernelINS2_10policy_hubIiyN4cuda3std3__44plusIiEEE10Policy1000EN6thrust24THRUST_300001_SM_1000_NS10device_ptrIiEEPiyS9_ii11abs_functorEEvT0_T1_T2_T3_T4_T6_,@function
        .size           _ZN3cub18CUB_300001_SM_10006detail6reduce28DeviceReduceSingleTileKernelINS2_10policy_hubIiyN4cuda3std3__44plusIiEEE10Policy1000EN6thrust24THRUST_300001_SM_1000_NS10device_ptrIiEEPiyS9_ii11abs_functorEEvT0_T1_T2_T3_T4_T6_,(.L_x_1142 - _ZN3cub18CUB_300001_SM_10006detail6reduce28DeviceReduceSingleTileKernelINS2_10policy_hubIiyN4cuda3std3__44plusIiEEE10Policy1000EN6thrust24THRUST_300001_SM_1000_NS10device_ptrIiEEPiyS9_ii11abs_functorEEvT0_T1_T2_T3_T4_T6_)
        .other          _ZN3cub18CUB_300001_SM_10006detail6reduce28DeviceReduceSingleTileKernelINS2_10policy_hubIiyN4cuda3std3__44plusIiEEE10Policy1000EN6thrust24THRUST_300001_SM_1000_NS10device_ptrIiEEPiyS9_ii11abs_functorEEvT0_T1_T2_T3_T4_T6_,@"STO_CUDA_ENTRY STV_DEFAULT"
_ZN3cub18CUB_300001_SM_10006detail6reduce28DeviceReduceSingleTileKernelINS2_10policy_hubIiyN4cuda3std3__44plusIiEEE10Policy1000EN6thrust24THRUST_300001_SM_1000_NS10device_ptrIiEEPiyS9_ii11abs_functorEEvT0_T1_T2_T3_T4_T6_:
.text._ZN3cub18CUB_300001_SM_10006detail6reduce28DeviceReduceSingleTileKernelINS2_10policy_hubIiyN4cuda3std3__44plusIiEEE10Policy1000EN6thrust24THRUST_300001_SM_1000_NS10device_ptrIiEEPiyS9_ii11abs_functorEEvT0_T1_T2_T3_T4_T6_:
[----:B------:R-:W-:Y:S01]  /*0000*/  LDC R1, c[0x0][0x37c] ;  /* 0x0000df00ff017b82 */ /* 0x000fe20000000800 */
[----:B------:R-:W0:Y:S01]  /*0010*/  LDCU.64 UR4, c[0x0][0x390] ;  /* 0x00007200ff0477ac */ /* 0x000e220008000a00 */
[----:B------:R-:W1:Y:S01]  /*0020*/  LDCU.64 UR6, c[0x0][0x358] ;  /* 0x00006b00ff0677ac */ /* 0x000e620008000a00 */
[----:B0-----:R-:W-:Y:S02]  /*0030*/  IMAD.U32 R2, RZ, RZ, UR4 ;  /* 0x00000004ff027e24 */ /* 0x001fe4000f8e00ff */
[----:B------:R-:W-:-:S03]  /*0040*/  IMAD.U32 R0, RZ, RZ, UR5 ;  /* 0x00000005ff007e24 */ /* 0x000fc6000f8e00ff */
[----:B------:R-:W-:-:S04]  /*0050*/  ISETP.NE.U32.AND P0, PT, R2, RZ, PT ;  /* 0x000000ff0200720c */ /* 0x000fc80003f05070 */
[----:B------:R-:W-:-:S13]  /*0060*/  ISETP.NE.AND.EX P0, PT, R0, RZ, PT, P0 ;  /* 0x000000ff0000720c */ /* 0x000fda0003f05300 */
        /* <DEDUP_REMOVED lines=8> */
.L_x_86:
[----:B------:R-:W-:Y:S01]  /*00f0*/  ISETP.GT.U32.AND P0, PT, R2, 0xfff, PT ;  /* 0x00000fff0200780c */ /* 0x000fe20003f04070 */
[----:B------:R-:W-:Y:S03]  /*0100*/  BSSY.RECONVERGENT B0, `(.L_x_87) ;  /* 0x000024c000007945 */ /* 0x000fe60003800200 */
[----:B------:R-:W-:-:S13]  /*0110*/  ISETP.GT.U32.AND.EX P0, PT, R0, RZ, PT, P0 ;  /* 0x000000ff0000720c */ /* 0x000fda0003f04100 */
[----:B------:R-:W-:Y:S05]  /*0120*/  @P0 BRA `(.L_x_88) ;  /* 0x0000001000380947 */ /* 0x000fea0003800000 */
[----:B------:R-:W0:Y:S01]  /*0130*/  S2R R3, SR_TID.X ;  /* 0x0000000000037919 */ /* 0x000e220000002100 */
[----:B------:R-:W-:Y:S01]  /*0140*/  BSSY.RECONVERGENT B1, `(.L_x_89) ;  /* 0x000000a000017945 */ /* 0x000fe20003800200 */
[----:B------:R-:W-:Y:S01]  /*0150*/  IMAD.MOV.U32 R6, RZ, RZ, RZ ;  /* 0x000000ffff067224 */ /* 0x000fe200078e00ff */
[----:B0-----:R-:W-:Y:S01]  /*0160*/  ISETP.GE.U32.AND P0, PT, R3, R2, PT ;  /* 0x000000020300720c */ /* 0x001fe20003f06070 */
[----:B------:R-:W-:-:S12]  /*0170*/  IMAD.MOV.U32 R7, RZ, RZ, R3 ;  /* 0x000000ffff077224 */ /* 0x000fd800078e0003 */
[----:B------:R-:W-:Y:S05]  /*0180*/  @P0 BRA `(.L_x_90) ;  /* 0x0000000000140947 */ /* 0x000fea0003800000 */
[----:B------:R-:W0:Y:S02]  /*0190*/  LDC.64 R4, c[0x0][0x380] ;  /* 0x0000e000ff047b82 */ /* 0x000e240000000a00 */
[----:B0-----:R-:W-:-:S06]  /*01a0*/  IMAD.WIDE.U32 R4, R3, 0x4, R4 ;  /* 0x0000000403047825 */ /* 0x001fcc00078e0004 */
[----:B------:R-:W2:Y:S01]  /*01b0*/  LDG.E R4, desc[UR6][R4.64] ;  /* 0x0000000604047981 */ /* 0x000ea2000c1e1900 */
[----:B------:R-:W-:Y:S01]  /*01c0*/  VIADD R7, R3, 0x100 ;  /* 0x0000010003077836 */ /* 0x000fe20000000000 */
[----:B--2---:R-:W-:-:S07]  /*01d0*/  IABS R6, R4 ;  /* 0x0000000400067213 */ /* 0x004fce0000000000 */
.L_x_90:
[----:B------:R-:W-:Y:S05]  /*01e0*/  BSYNC.RECONVERGENT B1 ;  /* 0x0000000000017941 */ /* 0x000fea0003800200 */
.L_x_89:
[----:B------:R-:W-:Y:S01]  /*01f0*/  ISETP.GE.U32.AND P0, PT, R7, R2, PT ;  /* 0x000000020700720c */ /* 0x000fe20003f06070 */
[----:B------:R-:W-:-:S12]  /*0200*/  BSSY.RECONVERGENT B1, `(.L_x_91) ;  /* 0x0000088000017945 */ /* 0x000fd80003800200 */
[----:B------:R-:W-:Y:S05]  /*0210*/  @P0 BRA `(.L_x_92) ;  /* 0x0000000800180947 */ /* 0x000fea0003800000 */
[----:B------:R-:W-:Y:S01]  /*0220*/  LOP3.LUT R5, RZ, R7, RZ, 0x33, !PT ;  /* 0x00000007ff057212 */ /* 0x000fe200078e33ff */
[----:B------:R-:W-:Y:S04]  /*0230*/  BSSY.RECONVERGENT B2, `(.L_x_93) ;  /* 0x0000042000027945 */ /* 0x000fe80003800200 */
[----:B------:R-:W-:-:S05]  /*0240*/  IMAD.IADD R5, R5, 0x1, R2 ;  /* 0x0000000105057824 */ /* 0x000fca00078e0202 */
[C---:B------:R-:W-:Y:S02]  /*0250*/  ISETP.GE.U32.AND P0, PT, R5.reuse, 0xf00, PT ;  /* 0x00000f000500780c */ /* 0x040fe40003f06070 */
[----:B------:R-:W-:-:S04]  /*0260*/  LEA.HI R8, R5, 0x1, RZ, 0x18 ;  /* 0x0000000105087811 */ /* 0x000fc800078fc0ff */
[----:B------:R-:W-:-:S04]  /*0270*/  LOP3.LUT R24, R8, 0xf, RZ, 0xc0, !PT ;  /* 0x0000000f08187812 */ /* 0x000fc800078ec0ff */
[----:B------:R-:W-:-:S03]  /*0280*/  ISETP.NE.AND P1, PT, R24, RZ, PT ;  /* 0x000000ff1800720c */ /* 0x000fc60003f25270 */
[----:B------:R-:W-:Y:S10]  /*0290*/  @!P0 BRA `(.L_x_94) ;  /* 0x0000000000ec8947 */ /* 0x000ff40003800000 */
[----:B------:R-:W0:Y:S01]  /*02a0*/  LDC.64 R4, c[0x0][0x380] ;  /* 0x0000e000ff047b82 */ /* 0x000e220000000a00 */
[----:B------:R-:W-:-:S05]  /*02b0*/  LOP3.LUT R9, R8, 0x1fffff0, RZ, 0xc0, !PT ;  /* 0x01fffff008097812 */ /* 0x000fca00078ec0ff */
[----:B------:R-:W-:Y:S02]  /*02c0*/  IMAD.MOV R9, RZ, RZ, -R9 ;  /* 0x000000ffff097224 */ /* 0x000fe400078e0a09 */
[----:B0-----:R-:W-:-:S03]  /*02d0*/  IMAD.WIDE.U32 R4, R7, 0x4, R4 ;  /* 0x0000000407047825 */ /* 0x001fc600078e0004 */
[----:B------:R-:W-:-:S05]  /*02e0*/  IADD3 R4, P0, PT, R4, 0x2000, RZ ;  /* 0x0000200004047810 */ /* 0x000fca0007f1e0ff */
[----:B------:R-:W-:-:S08]  /*02f0*/  IMAD.X R5, RZ, RZ, R5, P0 ;  /* 0x000000ffff057224 */ /* 0x000fd000000e0605 */
.L_x_95:
        /* <DEDUP_REMOVED lines=16> */
[----:B------:R-:W-:-:S05]  /*0400*/  VIADD R9, R9, 0x10 ;  /* 0x0000001009097836 */ /* 0x000fca0000000000 */
[----:B------:R-:W-:Y:S02]  /*0410*/  ISETP.NE.AND P0, PT, R9, RZ, PT ;  /* 0x000000ff0900720c */ /* 0x000fe40003f05270 */
[----:B0-----:R-:W-:Y:S01]  /*0420*/  IADD3 R4, P2, PT, R4, 0x4000, RZ ;  /* 0x0000400004047810 */ /* 0x001fe20007f5e0ff */
[----:B------:R-:W-:-:S04]  /*0430*/  VIADD R7, R7, 0x1000 ;  /* 0x0000100007077836 */ /* 0x000fc80000000000 */
[----:B------:R-:W-:Y:S01]  /*0440*/  IMAD.X R5, RZ, RZ, R5, P2 ;  /* 0x000000ffff057224 */ /* 0x000fe200010e0605 */
[----:B--2---:R-:W-:Y:S02]  /*0450*/  IABS R26, R26 ;  /* 0x0000001a001a7213 */ /* 0x004fe40000000000 */
[----:B---3--:R-:W-:-:S03]  /*0460*/  IABS R27, R25 ;  /* 0x00000019001b7213 */ /* 0x008fc60000000000 */
[----:B------:R-:W-:Y:S02]  /*0470*/  IMAD.MOV.U32 R25, RZ, RZ, R26 ;  /* 0x000000ffff197224 */ /* 0x000fe400078e001a */
[----:B------:R-:W-:Y:S01]  /*0480*/  IMAD.MOV.U32 R26, RZ, RZ, R27 ;  /* 0x000000ffff1a7224 */ /* 0x000fe200078e001b */
[----:B----4-:R-:W-:Y:S02]  /*0490*/  IABS R23, R23 ;  /* 0x0000001700177213 */ /* 0x010fe40000000000 */
[----:B-----5:R-:W-:Y:S02]  /*04a0*/  IABS R22, R22 ;  /* 0x0000001600167213 */ /* 0x020fe40000000000 */
[----:B------:R-:W-:Y:S02]  /*04b0*/  IADD3 R6, PT, PT, R25, R26, R6 ;  /* 0x0000001a19067210 */ /* 0x000fe40007ffe006 */
[----:B------:R-:W-:Y:S02]  /*04c0*/  IABS R21, R21 ;  /* 0x0000001500157213 */ /* 0x000fe40000000000 */
[----:B------:R-:W-:-:S02]  /*04d0*/  IADD3 R6, PT, PT, R23, R22, R6 ;  /* 0x0000001617067210 */ /* 0x000fc40007ffe006 */
[----:B------:R-:W-:Y:S02]  /*04e0*/  IABS R20, R20 ;  /* 0x0000001400147213 */ /* 0x000fe40000000000 */
[----:B------:R-:W-:Y:S02]  /*04f0*/  IABS R19, R19 ;  /* 0x0000001300137213 */ /* 0x000fe40000000000 */
[----:B------:R-:W-:Y:S02]  /*0500*/  IADD3 R6, PT, PT, R21, R20, R6 ;  /* 0x0000001415067210 */ /* 0x000fe40007ffe006 */
[----:B------:R-:W-:-:S04]  /*0510*/  IABS R18, R18 ;  /* 0x0000001200127213 */ /* 0x000fc80000000000 */
[----:B------:R-:W-:Y:S02]  /*0520*/  IADD3 R6, PT, PT, R19, R18, R6 ;  /* 0x0000001213067210 */ /* 0x000fe40007ffe006 */
[----:B------:R-:W-:Y:S02]  /*0530*/  IABS R15, R15 ;  /* 0x0000000f000f7213 */ /* 0x000fe40000000000 */
[----:B------:R-:W-:Y:S02]  /*0540*/  IABS R18, R13 ;  /* 0x0000000d00127213 */ /* 0x000fe40000000000 */
[----:B------:R-:W-:Y:S01]  /*0550*/  IABS R17, R17 ;  /* 0x0000001100117213 */ /* 0x000fe20000000000 */
[----:B------:R-:W-:Y:S01]  /*0560*/  IMAD.MOV.U32 R13, RZ, RZ, R15 ;  /* 0x000000ffff0d7224 */ /* 0x000fe200078e000f */
[----:B------:R-:W-:Y:S01]  /*0570*/  IABS R16, R16 ;  /* 0x0000001000107213 */ /* 0x000fe20000000000 */
[----:B------:R-:W-:-:S03]  /*0580*/  IMAD.MOV.U32 R15, RZ, RZ, R18 ;  /* 0x000000ffff0f7224 */ /* 0x000fc600078e0012 */
[----:B------:R-:W-:Y:S02]  /*0590*/  IADD3 R6, PT, PT, R17, R16, R6 ;  /* 0x0000001011067210 */ /* 0x000fe40007ffe006 */
[----:B------:R-:W-:Y:S02]  /*05a0*/  IABS R14, R14 ;  /* 0x0000000e000e7213 */ /* 0x000fe40000000000 */
[----:B------:R-:W-:Y:S02]  /*05b0*/  IADD3 R6, PT, PT, R13, R15, R6 ;  /* 0x0000000f0d067210 */ /* 0x000fe40007ffe006 */
[----:B------:R-:W-:Y:S01]  /*05c0*/  IABS R12, R12 ;  /* 0x0000000c000c7213 */ /* 0x000fe20000000000 */
        /* <DEDUP_REMOVED lines=8> */
.L_x_94:
[----:B------:R-:W-:Y:S05]  /*0650*/  BSYNC.RECONVERGENT B2 ;  /* 0x0000000000027941 */ /* 0x000fea0003800200 */
.L_x_93:
[----:B------:R-:W-:Y:S05]  /*0660*/  @!P1 BRA `(.L_x_92) ;  /* 0x0000000400049947 */ /* 0x000fea0003800000 */
[----:B------:R-:W-:Y:S01]  /*0670*/  ISETP.GE.U32.AND P0, PT, R24, 0x8, PT ;  /* 0x000000081800780c */ /* 0x000fe20003f06070 */
[----:B------:R-:W-:Y:S01]  /*0680*/  BSSY.RECONVERGENT B2, `(.L_x_96) ;  /* 0x000001f000027945 */ /* 0x000fe20003800200 */
[----:B------:R-:W-:-:S04]  /*0690*/  LOP3.LUT R17, R8, 0x7, RZ, 0xc0, !PT ;  /* 0x0000000708117812 */ /* 0x000fc800078ec0ff */
[----:B------:R-:W-:-:S07]  /*06a0*/  ISETP.NE.AND P1, PT, R17, RZ, PT ;  /* 0x000000ff1100720c */ /* 0x000fce0003f25270 */
[----:B------:R-:W-:Y:S06]  /*06b0*/  @!P0 BRA `(.L_x_97) ;  /* 0x00000000006c8947 */ /* 0x000fec0003800000 */
[----:B------:R-:W0:Y:S02]  /*06c0*/  LDC.64 R4, c[0x0][0x380] ;  /* 0x0000e000ff047b82 */ /* 0x000e240000000a00 */
[----:B0-----:R-:W-:-:S05]  /*06d0*/  IMAD.WIDE R4, R7, 0x4, R4 ;  /* 0x0000000407047825 */ /* 0x001fca00078e0204 */
        /* <DEDUP_REMOVED lines=25> */
.L_x_97:
[----:B------:R-:W-:Y:S05]  /*0870*/  BSYNC.RECONVERGENT B2 ;  /* 0x0000000000027941 */ /* 0x000fea0003800200 */
.L_x_96:
        /* <DEDUP_REMOVED lines=16> */
[----:B-----5:R-:W-:Y:S01]  /*0980*/  IABS R11, R12 ;  /* 0x0000000c000b7213 */ /* 0x020fe20000000000 */
[----:B------:R-:W-:Y:S01]  /*0990*/  IMAD.MOV.U32 R12, RZ, RZ, R13 ;  /* 0x000000ffff0c7224 */ /* 0x000fe200078e000d */
[----:B------:R-:W-:-:S04]  /*09a0*/  IADD3 R6, PT, PT, R9, R8, R6 ;  /* 0x0000000809067210 */ /* 0x000fc80007ffe006 */
[----:B------:R-:W-:-:S07]  /*09b0*/  IADD3 R6, PT, PT, R11, R12, R6 ;  /* 0x0000000c0b067210 */ /* 0x000fce0007ffe006 */
.L_x_99:
[----:B------:R-:W-:Y:S05]  /*09c0*/  BSYNC.RECONVERGENT B2 ;  /* 0x0000000000027941 */ /* 0x000fea0003800200 */
.L_x_98:
[----:B------:R-:W-:Y:S05]  /*09d0*/  @!P1 BRA `(.L_x_92) ;  /* 0x0000000000289947 */ /* 0x000fea0003800000 */
[----:B------:R-:W0:Y:S01]  /*09e0*/  LDC.64 R8, c[0x0][0x380] ;  /* 0x0000e000ff087b82 */ /* 0x000e220000000a00 */
[----:B------:R-:W-:-:S07]  /*09f0*/  IMAD.MOV R10, RZ, RZ, -R10 ;  /* 0x000000ffff0a7224 */ /* 0x000fce00078e0a0a */
.L_x_100:
[----:B0-----:R-:W-:-:S06]  /*0a00*/  IMAD.WIDE R4, R7, 0x4, R8 ;  /* 0x0000000407047825 */ /* 0x001fcc00078e0208 */
[----:B------:R-:W2:Y:S01]  /*0a10*/  LDG.E R4, desc[UR6][R4.64] ;  /* 0x0000000604047981 */ /* 0x000ea2000c1e1900 */
[----:B------:R-:W-:Y:S02]  /*0a20*/  VIADD R10, R10, 0x1 ;  /* 0x000000010a0a7836 */ /* 0x000fe40000000000 */
[----:B------:R-:W-:-:S03]  /*0a30*/  VIADD R7, R7, 0x100 ;  /* 0x0000010007077836 */ /* 0x000fc60000000000 */
[----:B------:R-:W-:Y:S02]  /*0a40*/  ISETP.NE.AND P0, PT, R10, RZ, PT ;  /* 0x000000ff0a00720c */ /* 0x000fe40003f05270 */
[----:B--2---:R-:W-:-:S05]  /*0a50*/  IABS R11, R4 ;  /* 0x00000004000b7213 */ /* 0x004fca0000000000 */
[----:B------:R-:W-:-:S06]  /*0a60*/  IMAD.IADD R6, R6, 0x1, R11 ;  /* 0x0000000106067824 */ /* 0x000fcc00078e020b */
[----:B------:R-:W-:Y:S05]  /*0a70*/  @P0 BRA `(.L_x_100) ;  /* 0xfffffffc00e00947 */ /* 0x000fea000383ffff */
.L_x_92:
[----:B------:R-:W-:Y:S05]  /*0a80*/  BSYNC.RECONVERGENT B1 ;  /* 0x0000000000017941 */ /* 0x000fea0003800200 */
.L_x_91:
[----:B------:R-:W-:-:S04]  /*0a90*/  ISETP.GE.U32.AND P0, PT, R2, 0x100, PT ;  /* 0x000001000200780c */ /* 0x000fc80003f06070 */
[----:B------:R-:W-:-:S13]  /*0aa0*/  ISETP.GE.U32.AND.EX P0, PT, R0, RZ, PT, P0 ;  /* 0x000000ff0000720c */ /* 0x000fda0003f06100 */
[----:B------:R-:W-:Y:S05]  /*0ab0*/  @!P0 BRA `(.L_x_101) ;  /* 0x0000000000ac8947 */ /* 0x000fea0003800000 */
[----:B------:R-:W0:Y:S01]  /*0ac0*/  S2R R8, SR_LANEID ;  /* 0x0000000000087919 */ /* 0x000e220000000000 */
[----:B------:R-:W-:Y:S01]  /*0ad0*/  ISETP.NE.AND P5, PT, R3, RZ, PT ;  /* 0x000000ff0300720c */ /* 0x000fe20003fa5270 */
[----:B------:R-:W1:Y:S01]  /*0ae0*/  SHFL.DOWN PT, R0, R6, 0x1, 0x1f ;  /* 0x08201f0006007f89 */ /* 0x000e6200000e0000 */
        /* <DEDUP_REMOVED lines=10> */
[----:B------:R-:W-:-:S04]  /*0b90*/  @!P1 MOV R5, 0x400 ;  /* 0x0000040000059802 */ /* 0x000fc80000000f00 */
        /* <DEDUP_REMOVED lines=13> */
[----:B0-----:R-:W-:-:S05]  /*0c70*/  SEL R11, R4, RZ, !P0 ;  /* 0x000000ff040b7207 */ /* 0x001fca0004000000 */
[----:B------:R-:W-:-:S05]  /*0c80*/  IMAD.IADD R11, R2, 0x1, R11 ;  /* 0x00000001020b7824 */ /* 0x000fca00078e020b */
[----:B------:R1:W-:Y:S01]  /*0c90*/  @!P1 STS [R0+0x8], R11 ;  /* 0x0000080b00009388 */ /* 0x0003e20000000800 */
[----:B------:R-:W-:Y:S06]  /*0ca0*/  BAR.SYNC.DEFER_BLOCKING 0x0 ;  /* 0x0000000000007b1d */ /* 0x000fec0000010000 */
[----:B------:R-:W-:Y:S05]  /*0cb0*/  @P5 BRA `(.L_x_102) ;  /* 0x0000001800405947 */ /* 0x000fea0003800000 */
[----:B------:R-:W0:Y:S01]  /*0cc0*/  S2UR UR5, SR_CgaCtaId ;  /* 0x00000000000579c3 */ /* 0x000e220000008800 */
[----:B------:R-:W-:Y:S02]  /*0cd0*/  UMOV UR4, 0x400 ;  /* 0x0000040000047882 */ /* 0x000fe40000000000 */
[----:B0-----:R-:W-:-:S09]  /*0ce0*/  ULEA UR4, UR5, UR4, 0x18 ;  /* 0x0000000405047291 */ /* 0x001fd2000f8ec0ff */
[----:B-1----:R-:W-:Y:S04]  /*0cf0*/  LDS R0, [UR4+0xc] ;  /* 0x00000c04ff007984 */ /* 0x002fe80008000800 */
[----:B------:R-:W0:Y:S04]  /*0d00*/  LDS.128 R4, [UR4+0x10] ;  /* 0x00001004ff047984 */ /* 0x000e280008000c00 */
[----:B------:R-:W1:Y:S01]  /*0d10*/  LDS.64 R2, [UR4+0x20] ;  /* 0x00002004ff027984 */ /* 0x000e620008000a00 */
[----:B0-----:R-:W-:-:S04]  /*0d20*/  IADD3 R0, PT, PT, R4, R0, R11 ;  /* 0x0000000004007210 */ /* 0x001fc80007ffe00b */
[----:B------:R-:W-:-:S04]  /*0d30*/  IADD3 R0, PT, PT, R6, R0, R5 ;  /* 0x0000000006007210 */ /* 0x000fc80007ffe005 */
[----:B-1----:R-:W-:-:S05]  /*0d40*/  IADD3 R0, PT, PT, R2, R0, R7 ;  /* 0x0000000002007210 */ /* 0x002fca0007ffe007 */
[----:B------:R-:W-:Y:S01]  /*0d50*/  IMAD.IADD R11, R0, 0x1, R3 ;  /* 0x00000001000b7824 */ /* 0x000fe200078e0203 */
[----:B------:R-:W-:Y:S06]  /*0d60*/  BRA `(.L_x_102) ;  /* 0x0000001800147947 */ /* 0x000fec0003800000 */
.L_x_101:
[C---:B------:R-:W-:Y:S01]  /*0d70*/  LOP3.LUT R4, R3.reuse, 0x3e0, RZ, 0xc0, !PT ;  /* 0x000003e003047812 */ /* 0x040fe200078ec0ff */
[----:B------:R-:W0:Y:S01]  /*0d80*/  S2R R12, SR_LANEID ;  /* 0x00000000000c7919 */ /* 0x000e220000000000 */
[----:B------:R-:W-:Y:S02]  /*0d90*/  ISETP.NE.AND P5, PT, R3, RZ, PT ;  /* 0x000000ff0300720c */ /* 0x000fe40003fa5270 */
[----:B------:R-:W-:Y:S01]  /*0da0*/  LOP3.LUT R7, RZ, R4, RZ, 0x33, !PT ;  /* 0x00000004ff077212 */ /* 0x000fe200078e33ff */
[----:B------:R-:W-:-:S04]  /*0db0*/  VIADD R5, R4, 0x20 ;  /* 0x0000002004057836 */ /* 0x000fc80000000000 */
[----:B------:R-:W-:Y:S01]  /*0dc0*/  IMAD.IADD R7, R7, 0x1, R2 ;  /* 0x0000000107077824 */ /* 0x000fe200078e0202 */
[----:B------:R-:W-:-:S04]  /*0dd0*/  ISETP.GT.U32.AND P0, PT, R5, R2, PT ;  /* 0x000000020500720c */ /* 0x000fc80003f04070 */
        /* <DEDUP_REMOVED lines=10> */
[----:B------:R-:W-:Y:S01]  /*0e80*/  @!P1 SHF.R.U32.HI R9, RZ, 0x3, R3 ;  /* 0x00000003ff099819 */ /* 0x000fe20000011603 */
[----:B------:R-:W1:Y:S03]  /*0e90*/  SHFL.DOWN PT, R5, R4, 0x2, R7 ;  /* 0x0840000004057989 */ /* 0x000e6600000e0007 */
[----:B------:R-:W-:Y:S02]  /*0ea0*/  @!P1 LOP3.LUT R9, R9, 0x7c, RZ, 0xc0, !PT ;  /* 0x0000007c09099812 */ /* 0x000fe400078ec0ff */
[----:B-1----:R-:W-:Y:S02]  /*0eb0*/  SEL R5, R5, RZ, !P0 ;  /* 0x000000ff05057207 */ /* 0x002fe40004000000 */
[----:B------:R-:W-:Y:S02]  /*0ec0*/  ISETP.GT.AND P0, PT, R10, R7, PT ;  /* 0x000000070a00720c */ /* 0x000fe40003f04270 */
[----:B------:R-:W-:Y:S01]  /*0ed0*/  @!P1 MOV R10, 0x400 ;  /* 0x00000400000a9802 */ /* 0x000fe20000000f00 */
[----:B------:R-:W-:-:S02]  /*0ee0*/  IMAD.IADD R8, R4, 0x1, R5 ;  /* 0x0000000104087824 */ /* 0x000fc400078e0205 */
[----:B------:R-:W-:Y:S01]  /*0ef0*/  VIADD R4, R12, 0x8 ;  /* 0x000000080c047836 */ /* 0x000fe20000000000 */
[----:B0-----:R-:W-:Y:S02]  /*0f00*/  @!P1 LEA R10, R11, R10, 0x18 ;  /* 0x0000000a0b0a9211 */ /* 0x001fe400078ec0ff */
        /* <DEDUP_REMOVED lines=11> */
[----:B0-----:R-:W-:-:S05]  /*0fc0*/  SEL R5, R5, RZ, !P0 ;  /* 0x000000ff05057207 */ /* 0x001fca0004000000 */
[----:B------:R-:W-:-:S05]  /*0fd0*/  IMAD.IADD R11, R4, 0x1, R5 ;  /* 0x00000001040b7824 */ /* 0x000fca00078e0205 */
[----:B------:R0:W-:Y:S01]  /*0fe0*/  @!P1 STS [R10+0x8], R11 ;  /* 0x0000080b0a009388 */ /* 0x0001e20000000800 */
[----:B------:R-:W-:Y:S06]  /*0ff0*/  BAR.SYNC.DEFER_BLOCKING 0x0 ;  /* 0x0000000000007b1d */ /* 0x000fec0000010000 */
[----:B------:R-:W-:Y:S05]  /*1000*/  @P5 BRA `(.L_x_102) ;  /* 0x00000014006c5947 */ /* 0x000fea0003800000 */
[----:B------:R-:W1:Y:S01]  /*1010*/  S2UR UR5, SR_CgaCtaId ;  /* 0x00000000000579c3 */ /* 0x000e620000008800 */
[----:B------:R-:W-:Y:S01]  /*1020*/  UMOV UR4, 0x400 ;  /* 0x0000040000047882 */ /* 0x000fe20000000000 */
[C---:B------:R-:W-:Y:S02]  /*1030*/  ISETP.GT.U32.AND P0, PT, R2.reuse, 0x40, PT ;  /* 0x000000400200780c */ /* 0x040fe40003f04070 */
[----:B------:R-:W-:Y:S02]  /*1040*/  ISETP.GT.U32.AND P6, PT, R2, 0x20, PT ;  /* 0x000000200200780c */ /* 0x000fe40003fc4070 */
[----:B------:R-:W-:Y:S02]  /*1050*/  ISETP.GT.U32.AND.EX P0, PT, R0, RZ, PT, P0 ;  /* 0x000000ff0000720c */ /* 0x000fe40003f04100 */
[C---:B------:R-:W-:Y:S02]  /*1060*/  ISETP.GT.U32.AND P4, PT, R2.reuse, 0x60, PT ;  /* 0x000000600200780c */ /* 0x040fe40003f84070 */
[----:B------:R-:W-:-:S02]  /*1070*/  ISETP.GT.U32.AND P2, PT, R2, 0x80, PT ;  /* 0x000000800200780c */ /* 0x000fc40003f44070 */
[----:B------:R-:W-:Y:S02]  /*1080*/  ISETP.GT.U32.AND.EX P6, PT, R0, RZ, PT, P6 ;  /* 0x000000ff0000720c */ /* 0x000fe40003fc4160 */
[C---:B------:R-:W-:Y:S02]  /*1090*/  ISETP.GT.U32.AND P3, PT, R2.reuse, 0xa0, PT ;  /* 0x000000a00200780c */ /* 0x040fe40003f64070 */
[----:B------:R-:W-:Y:S02]  /*10a0*/  ISETP.GT.U32.AND P1, PT, R2, 0xc0, PT ;  /* 0x000000c00200780c */ /* 0x000fe40003f24070 */
[C---:B------:R-:W-:Y:S02]  /*10b0*/  ISETP.GT.U32.AND.EX P4, PT, R0.reuse, RZ, PT, P4 ;  /* 0x000000ff0000720c */ /* 0x040fe40003f84140 */
[C---:B------:R-:W-:Y:S02]  /*10c0*/  ISETP.GT.U32.AND.EX P2, PT, R0.reuse, RZ, PT, P2 ;  /* 0x000000ff0000720c */ /* 0x040fe40003f44120 */
[C---:B------:R-:W-:Y:S01]  /*10d0*/  ISETP.GT.U32.AND.EX P3, PT, R0.reuse, RZ, PT, P3 ;  /* 0x000000ff0000720c */ /* 0x040fe20003f64130 */
[----:B-1----:R-:W-:Y:S01]  /*10e0*/  ULEA UR4, UR5, UR4, 0x18 ;  /* 0x0000000405047291 */ /* 0x002fe2000f8ec0ff */
[----:B------:R-:W-:-:S08]  /*10f0*/  ISETP.GT.U32.AND.EX P1, PT, R0, RZ, PT, P1 ;  /* 0x000000ff0000720c */ /* 0x000fd00003f24110 */
[----:B------:R-:W0:Y:S04]  /*1100*/  LDS.128 R4, [UR4+0x10] ;  /* 0x00001004ff047984 */ /* 0x000e280008000c00 */
[----:B------:R-:W1:Y:S04]  /*1110*/  LDS R3, [UR4+0xc] ;  /* 0x00000c04ff037984 */ /* 0x000e680008000800 */
[----:B------:R-:W2:Y:S01]  /*1120*/  LDS.64 R8, [UR4+0x20] ;  /* 0x00002004ff087984 */ /* 0x000ea20008000a00 */
[----:B0-----:R-:W-:Y:S02]  /*1130*/  SEL R10, R4, RZ, P0 ;  /* 0x000000ff040a7207 */ /* 0x001fe40000000000 */
[----:B------:R-:W-:-:S02]  /*1140*/  ISETP.GT.U32.AND P0, PT, R2, 0xe0, PT ;  /* 0x000000e00200780c */ /* 0x000fc40003f04070 */
[----:B-1----:R-:W-:Y:S02]  /*1150*/  SEL R4, R3, RZ, P6 ;  /* 0x000000ff03047207 */ /* 0x002fe40003000000 */
[----:B------:R-:W-:Y:S02]  /*1160*/  SEL R5, R5, RZ, P4 ;  /* 0x000000ff05057207 */ /* 0x000fe40002000000 */
[----:B------:R-:W-:Y:S02]  /*1170*/  IADD3 R4, PT, PT, R10, R4, R11 ;  /* 0x000000040a047210 */ /* 0x000fe40007ffe00b */
[----:B------:R-:W-:Y:S02]  /*1180*/  SEL R6, R6, RZ, P2 ;  /* 0x000000ff06067207 */ /* 0x000fe40001000000 */
[----:B------:R-:W-:Y:S02]  /*1190*/  ISETP.GT.U32.AND.EX P0, PT, R0, RZ, PT, P0 ;  /* 0x000000ff0000720c */ /* 0x000fe40003f04100 */
[----:B------:R-:W-:-:S02]  /*11a0*/  SEL R7, R7, RZ, P3 ;  /* 0x000000ff07077207 */ /* 0x000fc40001800000 */
[----:B------:R-:W-:Y:S02]  /*11b0*/  IADD3 R4, PT, PT, R6, R4, R5 ;  /* 0x0000000406047210 */ /* 0x000fe40007ffe005 */
[----:B--2---:R-:W-:Y:S02]  /*11c0*/  SEL R8, R8, RZ, P1 ;  /* 0x000000ff08087207 */ /* 0x004fe40000800000 */
[----:B------:R-:W-:Y:S02]  /*11d0*/  SEL R9, R9, RZ, P0 ;  /* 0x000000ff09097207 */ /* 0x000fe40000000000 */
[----:B------:R-:W-:-:S05]  /*11e0*/  IADD3 R4, PT, PT, R8, R4, R7 ;  /* 0x0000000408047210 */ /* 0x000fca0007ffe007 */
[----:B------:R-:W-:Y:S01]  /*11f0*/  IMAD.IADD R11, R4, 0x1, R9 ;  /* 0x00000001040b7824 */ /* 0x000fe200078e0209 */
[----:B------:R-:W-:Y:S06]  /*1200*/  BRA `(.L_x_102) ;  /* 0x0000001000ec7947 */ /* 0x000fec0003800000 */
.L_x_88:
[----:B------:R-:W0:Y:S01]  /*1210*/  S2R R8, SR_TID.X ;  /* 0x0000000000087919 */ /* 0x000e220000002100 */
[----:B------:R-:W0:Y:S02]  /*1220*/  LDC.64 R4, c[0x0][0x380] ;  /* 0x0000e000ff047b82 */ /* 0x000e240000000a00 */
[----:B0-----:R-:W-:-:S05]  /*1230*/  IMAD.WIDE.U32 R4, R8, 0x4, R4 ;  /* 0x0000000408047825 */ /* 0x001fca00078e0004 */
        /* <DEDUP_REMOVED lines=16> */
[----:B--2---:R-:W-:-:S02]  /*1340*/  IABS R19, R19 ;  /* 0x0000001300137213 */ /* 0x004fc40000000000 */
[----:B---3--:R-:W-:-:S03]  /*1350*/  IABS R22, R17 ;  /* 0x0000001100167213 */ /* 0x008fc60000000000 */
[----:B------:R-:W-:Y:S01]  /*1360*/  IMAD.MOV.U32 R17, RZ, RZ, R19 ;  /* 0x000000ffff117224 */ /* 0x000fe200078e0013 */
[----:B----4-:R-:W-:Y:S01]  /*1370*/  IABS R18, R18 ;  /* 0x0000001200127213 */ /* 0x010fe20000000000 */
[----:B------:R-:W-:Y:S01]  /*1380*/  IMAD.MOV.U32 R19, RZ, RZ, R22 ;  /* 0x000000ffff137224 */ /* 0x000fe200078e0016 */
[----:B-----5:R-:W-:Y:S02]  /*1390*/  IABS R21, R21 ;  /* 0x0000001500157213 */ /* 0x020fe40000000000 */
[----:B------:R-:W-:Y:S02]  /*13a0*/  IABS R20, R20 ;  /* 0x0000001400147213 */ /* 0x000fe40000000000 */
[----:B------:R-:W-:Y:S01]  /*13b0*/  IADD3 R17, PT, PT, R17, R18, R19 ;  /* 0x0000001211117210 */ /* 0x000fe20007ffe013 */
[----:B------:R-:W-:Y:S02]  /*13c0*/  IMAD.MOV.U32 R18, RZ, RZ, R21 ;  /* 0x000000ffff127224 */ /* 0x000fe400078e0015 */
[----:B------:R-:W-:Y:S01]  /*13d0*/  IMAD.MOV.U32 R19, RZ, RZ, R20 ;  /* 0x000000ffff137224 */ /* 0x000fe200078e0014 */
[----:B------:R-:W-:-:S02]  /*13e0*/  IABS R16, R16 ;  /* 0x0000001000107213 */ /* 0x000fc40000000000 */
[----:B------:R-:W-:Y:S02]  /*13f0*/  IABS R15, R15 ;  /* 0x0000000f000f7213 */ /* 0x000fe40000000000 */
[----:B------:R-:W-:Y:S02]  /*1400*/  IADD3 R17, PT, PT, R18, R19, R17 ;  /* 0x0000001312117210 */ /* 0x000fe40007ffe011 */
[----:B------:R-:W-:Y:S02]  /*1410*/  IABS R14, R14 ;  /* 0x0000000e000e7213 */ /* 0x000fe40000000000 */
[----:B------:R-:W-:Y:S02]  /*1420*/  IADD3 R17, PT, PT, R16, R15, R17 ;  /* 0x0000000f10117210 */ /* 0x000fe40007ffe011 */
[----:B------:R-:W-:Y:S02]  /*1430*/  IABS R13, R13 ;  /* 0x0000000d000d7213 */ /* 0x000fe40000000000 */
[----:B------:R-:W-:-:S02]  /*1440*/  IABS R12, R12 ;  /* 0x0000000c000c7213 */ /* 0x000fc40000000000 */
[----:B------:R-:W-:Y:S02]  /*1450*/  IADD3 R17, PT, PT, R14, R13, R17 ;  /* 0x0000000d0e117210 */ /* 0x000fe40007ffe011 */
[----:B------:R-:W-:-:S04]  /*1460*/  IABS R11, R11 ;  /* 0x0000000b000b7213 */ /* 0x000fc80000000000 */
[----:B------:R-:W-:Y:S02]  /*1470*/  IADD3 R17, PT, PT, R12, R11, R17 ;  /* 0x0000000b0c117210 */ /* 0x000fe40007ffe011 */
[----:B------:R-:W-:-:S04]  /*1480*/  IADD3 R12, P1, PT, R2, -0x1000, RZ ;  /* 0xfffff000020c7810 */ /* 0x000fc80007f3e0ff */
[----:B------:R-:W-:Y:S02]  /*1490*/  ISETP.GE.U32.AND P0, PT, R12, 0x1000, PT ;  /* 0x000010000c00780c */ /* 0x000fe40003f06070 */
[----:B------:R-:W-:Y:S02]  /*14a0*/  IADD3.X R14, PT, PT, R0, -0x1, RZ, P1, !PT ;  /* 0xffffffff000e7810 */ /* 0x000fe40000ffe4ff */
[----:B------:R-:W-:Y:S02]  /*14b0*/  IABS R10, R10 ;  /* 0x0000000a000a7213 */ /* 0x000fe40000000000 */
[----:B------:R-:W-:Y:S02]  /*14c0*/  IABS R9, R9 ;  /* 0x0000000900097213 */ /* 0x000fe40000000000 */
[----:B------:R-:W-:Y:S02]  /*14d0*/  IABS R7, R7 ;  /* 0x0000000700077213 */ /* 0x000fe40000000000 */
[----:B------:R-:W-:-:S02]  /*14e0*/  ISETP.GE.U32.AND.EX P0, PT, R14, RZ, PT, P0 ;  /* 0x000000ff0e00720c */ /* 0x000fc40003f06100 */
[----:B------:R-:W-:Y:S02]  /*14f0*/  IADD3 R17, PT, PT, R10, R9, R17 ;  /* 0x000000090a117210 */ /* 0x000fe40007ffe011 */
[----:B------:R-:W-:Y:S01]  /*1500*/  IABS R10, R3 ;  /* 0x00000003000a7213 */ /* 0x000fe20000000000 */
[----:B------:R-:W-:Y:S01]  /*1510*/  IMAD.MOV.U32 R3, RZ, RZ, R7 ;  /* 0x000000ffff037224 */ /* 0x000fe200078e0007 */
[----:B------:R-:W-:-:S04]  /*1520*/  IABS R6, R6 ;  /* 0x0000000600067213 */ /* 0x000fc80000000000 */
[----:B------:R-:W-:Y:S01]  /*1530*/  IADD3 R17, PT, PT, R6, R3, R17 ;  /* 0x0000000306117210 */ /* 0x000fe20007ffe011 */
[----:B------:R-:W-:Y:S02]  /*1540*/  IMAD.MOV.U32 R9, RZ, RZ, 0x1000 ;  /* 0x00001000ff097424 */ /* 0x000fe400078e00ff */
[----:B------:R-:W-:Y:S02]  /*1550*/  IMAD.MOV.U32 R11, RZ, RZ, RZ ;  /* 0x000000ffff0b7224 */ /* 0x000fe400078e00ff */
[----:B------:R-:W-:Y:S01]  /*1560*/  IMAD.IADD R10, R17, 0x1, R10 ;  /* 0x00000001110a7824 */ /* 0x000fe200078e020a */
[----:B------:R-:W-:Y:S06]  /*1570*/  @!P0 BRA `(.L_x_103) ;  /* 0x0000000400048947 */ /* 0x000fec0003800000 */
[----:B------:R-:W0:Y:S01]  /*1580*/  LDC.64 R2, c[0x0][0x390] ;  /* 0x0000e400ff027b82 */ /* 0x000e220000000a00 */
[----:B------:R-:W-:Y:S02]  /*1590*/  IMAD.MOV.U32 R9, RZ, RZ, 0x1000 ;  /* 0x00001000ff097424 */ /* 0x000fe400078e00ff */
[----:B------:R-:W-:-:S07]  /*15a0*/  IMAD.MOV.U32 R11, RZ, RZ, RZ ;  /* 0x000000ffff0b7224 */ /* 0x000fce00078e00ff */
.L_x_105:
[----:B------:R-:W-:-:S04]  /*15b0*/  LEA R6, P0, R9, R4, 0x2 ;  /* 0x0000000409067211 */ /* 0x000fc800078010ff */
[----:B------:R-:W-:-:S05]  /*15c0*/  LEA.HI.X R7, R9, R5, R11, 0x2, P0 ;  /* 0x0000000509077211 */ /* 0x000fca00000f140b */
        /* <DEDUP_REMOVED lines=16> */
[----:B--2---:R-:W-:-:S02]  /*16d0*/  IABS R29, R27 ;  /* 0x0000001b001d7213 */ /* 0x004fc40000000000 */
[----:B---3--:R-:W-:-:S03]  /*16e0*/  IABS R27, R28 ;  /* 0x0000001c001b7213 */ /* 0x008fc60000000000 */
[----:B------:R-:W-:Y:S01]  /*16f0*/  IMAD.MOV.U32 R28, RZ, RZ, R29 ;  /* 0x000000ffff1c7224 */ /* 0x000fe200078e001d */
[----:B----4-:R-:W-:-:S04]  /*1700*/  IABS R26, R26 ;  /* 0x0000001a001a7213 */ /* 0x010fc80000000000 */
[----:B------:R-:W-:Y:S02]  /*1710*/  IADD3 R10, PT, PT, R27, R28, R10 ;  /* 0x0000001c1b0a7210 */ /* 0x000fe40007ffe00a */
[----:B-----5:R-:W-:Y:S02]  /*1720*/  IABS R25, R25 ;  /* 0x0000001900197213 */ /* 0x020fe40000000000 */
[----:B-1----:R-:W-:Y:S02]  /*1730*/  IABS R6, R24 ;  /* 0x0000001800067213 */ /* 0x002fe40000000000 */
[----:B------:R-:W-:Y:S02]  /*1740*/  IADD3 R10, PT, PT, R25, R26, R10 ;  /* 0x0000001a190a7210 */ /* 0x000fe40007ffe00a */
[----:B------:R-:W-:Y:S02]  /*1750*/  IABS R7, R23 ;  /* 0x0000001700077213 */ /* 0x000fe40000000000 */
[----:B------:R-:W-:-:S02]  /*1760*/  IABS R22, R22 ;  /* 0x0000001600167213 */ /* 0x000fc40000000000 */
        /* <DEDUP_REMOVED lines=8> */
[----:B------:R-:W-:Y:S02]  /*17f0*/  IABS R17, R17 ;  /* 0x0000001100117213 */ /* 0x000fe40000000000 */
[----:B0-----:R-:W-:Y:S02]  /*1800*/  IADD3 R21, P1, PT, -R9, R2, RZ ;  /* 0x0000000209157210 */ /* 0x001fe40007f3e1ff */
[----:B------:R-:W-:Y:S01]  /*1810*/  IADD3 R10, PT, PT, R7, R0, R10 ;  /* 0x00000000070a7210 */ /* 0x000fe20007ffe00a */
[----:B------:R-:W-:Y:S02]  /*1820*/  IMAD.MOV.U32 R0, RZ, RZ, R3 ;  /* 0x000000ffff007224 */ /* 0x000fe400078e0003 */
[----:B------:R-:W-:Y:S01]  /*1830*/  IMAD.MOV.U32 R7, RZ, RZ, R17 ;  /* 0x000000ffff077224 */ /* 0x000fe200078e0011 */
[----:B------:R-:W-:Y:S01]  /*1840*/  ISETP.GE.U32.AND P0, PT, R21, 0x1000, PT ;  /* 0x000010001500780c */ /* 0x000fe20003f06070 */
[----:B------:R-:W-:Y:S01]  /*1850*/  IMAD.X R17, R0, 0x1, ~R11, P1 ;  /* 0x0000000100117824 */ /* 0x000fe200008e0e0b */
[----:B------:R-:W-:-:S02]  /*1860*/  IABS R6, R19 ;  /* 0x0000001300067213 */ /* 0x000fc40000000000 */
[----:B------:R-:W-:Y:S02]  /*1870*/  IABS R13, R13 ;  /* 0x0000000d000d7213 */ /* 0x000fe40000000000 */
[----:B------:R-:W-:Y:S02]  /*1880*/  IABS R15, R15 ;  /* 0x0000000f000f7213 */ /* 0x000fe40000000000 */
[----:B------:R-:W-:Y:S02]  /*1890*/  ISETP.GE.U32.AND.EX P0, PT, R17, RZ, PT, P0 ;  /* 0x000000ff1100720c */ /* 0x000fe40003f06100 */
        /* <DEDUP_REMOVED lines=10> */
[----:B------:R-:W-:-:S05]  /*1940*/  IADD3 R9, P0, PT, R9, 0x1000, RZ ;  /* 0x0000100009097810 */ /* 0x000fca0007f1e0ff */
[----:B------:R-:W-:Y:S01]  /*1950*/  IMAD.X R11, RZ, RZ, R11, P0 ;  /* 0x000000ffff0b7224 */ /* 0x000fe200000e060b */
[----:B------:R-:W-:-:S04]  /*1960*/  ISETP.GT.U32.AND P0, PT, R9, R12, PT ;  /* 0x0000000c0900720c */ /* 0x000fc80003f04070 */
[----:B------:R-:W-:-:S13]  /*1970*/  ISETP.GT.U32.AND.EX P0, PT, R11, R14, PT, P0 ;  /* 0x0000000e0b00720c */ /* 0x000fda0003f04100 */
[----:B------:R-:W-:Y:S05]  /*1980*/  @!P0 BRA `(.L_x_105) ;  /* 0xfffffffc00088947 */ /* 0x000fea000383ffff */
.L_x_103:
[----:B------:R-:W-:Y:S01]  /*1990*/  IMAD.IADD R3, R2, 0x1, -R9 ;  /* 0x0000000102037824 */ /* 0x000fe200078e0a09 */
[----:B------:R-:W-:Y:S01]  /*19a0*/  ISETP.GE.U32.AND P1, PT, R9, R2, PT ;  /* 0x000000020900720c */ /* 0x000fe20003f26070 */
[----:B------:R-:W-:Y:S03]  /*19b0*/  BSSY.RECONVERGENT B1, `(.L_x_104) ;  /* 0x0000096000017945 */ /* 0x000fe60003800200 */
[----:B------:R-:W-:-:S04]  /*19c0*/  ISETP.GE.AND P0, PT, R8, R3, PT ;  /* 0x000000030800720c */ /* 0x000fc80003f06270 */
[----:B------:R-:W-:-:S13]  /*19d0*/  ISETP.GE.U32.OR.EX P0, PT, R11, R0, P0, P1 ;  /* 0x000000000b00720c */ /* 0x000fda0000706510 */
[----:B------:R-:W-:Y:S05]  /*19e0*/  @P0 BRA `(.L_x_106) ;  /* 0x0000000800480947 */ /* 0x000fea0003800000 */
[----:B------:R-:W-:Y:S01]  /*19f0*/  LOP3.LUT R0, RZ, R8, RZ, 0x33, !PT ;  /* 0x00000008ff007212 */ /* 0x000fe200078e33ff */
[----:B------:R-:W-:Y:S03]  /*1a00*/  BSSY.RECONVERGENT B2, `(.L_x_107) ;  /* 0x0000042000027945 */ /* 0x000fe60003800200 */
[----:B------:R-:W-:-:S04]  /*1a10*/  IADD3 R0, PT, PT, -R9, R2, R0 ;  /* 0x0000000209007210 */ /* 0x000fc80007ffe100 */
[C---:B------:R-:W-:Y:S02]  /*1a20*/  ISETP.GE.U32.AND P0, PT, R0.reuse, 0xf00, PT ;  /* 0x00000f000000780c */ /* 0x040fe40003f06070 */
[----:B------:R-:W-:Y:S01]  /*1a30*/  LEA.HI R4, R0, 0x1, RZ, 0x18 ;  /* 0x0000000100047811 */ /* 0x000fe200078fc0ff */
[----:B------:R-:W-:-:S03]  /*1a40*/  IMAD.MOV.U32 R0, RZ, RZ, R8 ;  /* 0x000000ffff007224 */ /* 0x000fc600078e0008 */
[----:B------:R-:W-:-:S04]  /*1a50*/  LOP3.LUT R26, R4, 0xf, RZ, 0xc0, !PT ;  /* 0x0000000f041a7812 */ /* 0x000fc800078ec0ff */
[----:B------:R-:W-:-:S03]  /*1a60*/  ISETP.NE.AND P1, PT, R26, RZ, PT ;  /* 0x000000ff1a00720c */ /* 0x000fc60003f25270 */
[----:B------:R-:W-:Y:S10]  /*1a70*/  @!P0 BRA `(.L_x_108) ;  /* 0x0000000000e88947 */ /* 0x000ff40003800000 */
[----:B------:R-:W0:Y:S01]  /*1a80*/  LDCU.64 UR4, c[0x0][0x380] ;  /* 0x00007000ff0477ac */ /* 0x000e220008000a00 */
[----:B------:R-:W-:Y:S02]  /*1a90*/  IADD3 R3, P0, PT, R8, R9, RZ ;  /* 0x0000000908037210 */ /* 0x000fe40007f1e0ff */
[----:B------:R-:W-:-:S03]  /*1aa0*/  LOP3.LUT R13, R4, 0x1fffff0, RZ, 0xc0, !PT ;  /* 0x01fffff0040d7812 */ /* 0x000fc600078ec0ff */
[----:B------:R-:W-:Y:S02]  /*1ab0*/  IMAD.X R0, RZ, RZ, R11, P0 ;  /* 0x000000ffff007224 */ /* 0x000fe400000e060b */
[----:B------:R-:W-:Y:S01]  /*1ac0*/  IMAD.MOV R13, RZ, RZ, -R13 ;  /* 0x000000ffff0d7224 */ /* 0x000fe200078e0a0d */
[----:B0-----:R-:W-:-:S04]  /*1ad0*/  LEA R2, P2, R3, UR4, 0x2 ;  /* 0x0000000403027c11 */ /* 0x001fc8000f8410ff */
[----:B------:R-:W-:Y:S02]  /*1ae0*/  IADD3 R2, P0, PT, R2, 0x2000, RZ ;  /* 0x0000200002027810 */ /* 0x000fe40007f1e0ff */
[----:B------:R-:W-:Y:S01]  /*1af0*/  LEA.HI.X R3, R3, UR5, R0, 0x2, P2 ;  /* 0x0000000503037c11 */ /* 0x000fe200090f1400 */
[----:B------:R-:W-:-:S04]  /*1b00*/  IMAD.MOV.U32 R0, RZ, RZ, R8 ;  /* 0x000000ffff007224 */ /* 0x000fc800078e0008 */
[----:B------:R-:W-:-:S07]  /*1b10*/  IMAD.X R3, RZ, RZ, R3, P0 ;  /* 0x000000ffff037224 */ /* 0x000fce00000e0603 */
.L_x_109:
        /* <DEDUP_REMOVED lines=25> */
[----:B-----5:R-:W-:Y:S02]  /*1cb0*/  IABS R22, R22 ;  /* 0x0000001600167213 */ /* 0x020fe40000000000 */
[----:B------:R-:W-:-:S02]  /*1cc0*/  IABS R21, R21 ;  /* 0x0000001500157213 */ /* 0x000fc40000000000 */
[----:B------:R-:W-:Y:S02]  /*1cd0*/  IADD3 R10, PT, PT, R23, R22, R10 ;  /* 0x00000016170a7210 */ /* 0x000fe40007ffe00a */
[----:B------:R-:W-:Y:S02]  /*1ce0*/  IABS R20, R20 ;  /* 0x0000001400147213 */ /* 0x000fe40000000000 */
[----:B------:R-:W-:Y:S02]  /*1cf0*/  IABS R19, R19 ;  /* 0x0000001300137213 */ /* 0x000fe40000000000 */
[----:B------:R-:W-:Y:S02]  /*1d00*/  IADD3 R10, PT, PT, R21, R20, R10 ;  /* 0x00000014150a7210 */ /* 0x000fe40007ffe00a */
[----:B------:R-:W-:Y:S02]  /*1d10*/  IABS R18, R18 ;  /* 0x0000001200127213 */ /* 0x000fe40000000000 */
[----:B------:R-:W-:-:S02]  /*1d20*/  IABS R17, R17 ;  /* 0x0000001100117213 */ /* 0x000fc40000000000 */
[----:B------:R-:W-:Y:S02]  /*1d30*/  IADD3 R10, PT, PT, R19, R18, R10 ;  /* 0x00000012130a7210 */ /* 0x000fe40007ffe00a */
[----:B------:R-:W-:-:S04]  /*1d40*/  IABS R16, R16 ;  /* 0x0000001000107213 */ /* 0x000fc80000000000 */
[----:B------:R-:W-:Y:S02]  /*1d50*/  IADD3 R10, PT, PT, R17, R16, R10 ;  /* 0x00000010110a7210 */ /* 0x000fe40007ffe00a */
[----:B------:R-:W-:Y:S02]  /*1d60*/  IABS R15, R15 ;  /* 0x0000000f000f7213 */ /* 0x000fe40000000000 */
[----:B------:R-:W-:Y:S02]  /*1d70*/  IABS R12, R12 ;  /* 0x0000000c000c7213 */ /* 0x000fe40000000000 */
[----:B------:R-:W-:Y:S02]  /*1d80*/  IABS R14, R14 ;  /* 0x0000000e000e7213 */ /* 0x000fe40000000000 */
[----:B------:R-:W-:Y:S02]  /*1d90*/  IADD3 R10, PT, PT, R15, R12, R10 ;  /* 0x0000000c0f0a7210 */ /* 0x000fe40007ffe00a */
[----:B------:R-:W-:Y:S01]  /*1da0*/  IABS R16, R7 ;  /* 0x0000000700107213 */ /* 0x000fe20000000000 */
[----:B------:R-:W-:Y:S01]  /*1db0*/  IMAD.MOV.U32 R7, RZ, RZ, R14 ;  /* 0x000000ffff077224 */ /* 0x000fe200078e000e */
[----:B------:R-:W-:-:S03]  /*1dc0*/  IABS R5, R5 ;  /* 0x0000000500057213 */ /* 0x000fc60000000000 */
[----:B------:R-:W-:Y:S01]  /*1dd0*/  IMAD.MOV.U32 R12, RZ, RZ, R16 ;  /* 0x000000ffff0c7224 */ /* 0x000fe200078e0010 */
[----:B------:R-:W-:-:S04]  /*1de0*/  IABS R6, R6 ;  /* 0x0000000600067213 */ /* 0x000fc80000000000 */
[----:B------:R-:W-:-:S04]  /*1df0*/  IADD3 R10, PT, PT, R7, R12, R10 ;  /* 0x0000000c070a7210 */ /* 0x000fc80007ffe00a */
[----:B------:R-:W-:Y:S01]  /*1e00*/  IADD3 R10, PT, PT, R5, R6, R10 ;  /* 0x00000006050a7210 */ /* 0x000fe20007ffe00a */
[----:B------:R-:W-:Y:S06]  /*1e10*/  @P0 BRA `(.L_x_109) ;  /* 0xfffffffc00400947 */ /* 0x000fec000383ffff */
.L_x_108:
[----:B------:R-:W-:Y:S05]  /*1e20*/  BSYNC.RECONVERGENT B2 ;  /* 0x0000000000027941 */ /* 0x000fea0003800200 */
.L_x_107:
[----:B------:R-:W-:Y:S05]  /*1e30*/  @!P1 BRA `(.L_x_106) ;  /* 0x0000000400349947 */ /* 0x000fea0003800000 */
[----:B------:R-:W-:Y:S01]  /*1e40*/  ISETP.GE.U32.AND P0, PT, R26, 0x8, PT ;  /* 0x000000081a00780c */ /* 0x000fe20003f06070 */
[----:B------:R-:W-:Y:S01]  /*1e50*/  BSSY.RECONVERGENT B2, `(.L_x_110) ;  /* 0x0000022000027945 */ /* 0x000fe20003800200 */
[----:B------:R-:W-:-:S04]  /*1e60*/  LOP3.LUT R17, R4, 0x7, RZ, 0xc0, !PT ;  /* 0x0000000704117812 */ /* 0x000fc800078ec0ff */
[----:B------:R-:W-:-:S07]  /*1e70*/  ISETP.NE.AND P1, PT, R17, RZ, PT ;  /* 0x000000ff1100720c */ /* 0x000fce0003f25270 */
[----:B------:R-:W-:Y:S06]  /*1e80*/  @!P0 BRA `(.L_x_111) ;  /* 0x0000000000788947 */ /* 0x000fec0003800000 */
[----:B------:R-:W0:Y:S01]  /*1e90*/  LDCU.64 UR4, c[0x0][0x380] ;  /* 0x00007000ff0477ac */ /* 0x000e220008000a00 */
[----:B------:R-:W-:-:S05]  /*1ea0*/  IADD3 R3, P0, PT, R0, R9, RZ ;  /* 0x0000000900037210 */ /* 0x000fca0007f1e0ff */
[----:B------:R-:W-:Y:S01]  /*1eb0*/  IMAD.X R6, RZ, RZ, R11, P0 ;  /* 0x000000ffff067224 */ /* 0x000fe200000e060b */
        /* <DEDUP_REMOVED lines=27> */
.L_x_111:
[----:B------:R-:W-:Y:S05]  /*2070*/  BSYNC.RECONVERGENT B2 ;  /* 0x0000000000027941 */ /* 0x000fea0003800200 */
.L_x_110:
        /* <DEDUP_REMOVED lines=23> */
.L_x_113:
[----:B------:R-:W-:Y:S05]  /*21f0*/  BSYNC.RECONVERGENT B2 ;  /* 0x0000000000027941 */ /* 0x000fea0003800200 */
.L_x_112:
[----:B------:R-:W-:Y:S05]  /*2200*/  @!P1 BRA `(.L_x_106) ;  /* 0x0000000000409947 */ /* 0x000fea0003800000 */
[----:B------:R-:W0:Y:S01]  /*2210*/  LDCU.64 UR4, c[0x0][0x380] ;  /* 0x00007000ff0477ac */ /* 0x000e220008000a00 */
[----:B------:R-:W-:Y:S01]  /*2220*/  IADD3 R5, P0, PT, R0, R9, RZ ;  /* 0x0000000900057210 */ /* 0x000fe20007f1e0ff */
[----:B------:R-:W-:-:S04]  /*2230*/  IMAD.MOV R0, RZ, RZ, -R6 ;  /* 0x000000ffff007224 */ /* 0x000fc800078e0a06 */
[----:B------:R-:W-:Y:S01]  /*2240*/  IMAD.X R2, RZ, RZ, R11, P0 ;  /* 0x000000ffff027224 */ /* 0x000fe200000e060b */
[----:B0-----:R-:W-:-:S04]  /*2250*/  LEA R4, P1, R5, UR4, 0x2 ;  /* 0x0000000405047c11 */ /* 0x001fc8000f8210ff */
[----:B------:R-:W-:-:S09]  /*2260*/  LEA.HI.X R5, R5, UR5, R2, 0x2, P1 ;  /* 0x0000000505057c11 */ /* 0x000fd200088f1402 */
.L_x_114:
        /* <DEDUP_REMOVED lines=10> */
.L_x_106:
[----:B------:R-:W-:Y:S05]  /*2310*/  BSYNC.RECONVERGENT B1 ;  /* 0x0000000000017941 */ /* 0x000fea0003800200 */
.L_x_104:
        /* <DEDUP_REMOVED lines=41> */
[----:B------:R-:W-:-:S07]  /*25b0*/  IMAD.IADD R11, R0, 0x1, R3 ;  /* 0x00000001000b7824 */ /* 0x000fce00078e0203 */
.L_x_102:
[----:B------:R-:W-:Y:S05]  /*25c0*/  BSYNC.RECONVERGENT B0 ;  /* 0x0000000000007941 */ /* 0x000fea0003800200 */
.L_x_87:
[----:B------:R-:W-:Y:S05]  /*25d0*/  @P5 EXIT ;  /* 0x000000000000594d */ /* 0x000fea0003800000 */
[----:B------:R-:W3:Y:S01]  /*25e0*/  LDC.64 R2, c[0x0][0x388] ;  /* 0x0000e200ff027b82 */ /* 0x000ee20000000a00 */
[----:B------:R-:W0:Y:S02]  /*25f0*/  LDCU UR4, c[0x0][0x39c] ;  /* 0x00007380ff0477ac */ /* 0x000e240008000800 */
[----:B012---:R-:W-:-:S05]  /*2600*/  VIADD R11, R11, UR4 ;  /* 0x000000040b0b7c36 */ /* 0x007fca0008000000 */
[----:B---3--:R-:W-:Y:S01]  /*2610*/  STG.E desc[UR6][R2.64], R11 ;  /* 0x0000000b02007986 */ /* 0x008fe2000c101906 */
[----:B------:R-:W-:Y:S05]  /*2620*/  EXIT ;  /* 0x000000000000794d */ /* 0x000fea0003800000 */
.L_x_115:
        /* <DEDUP_REMOVED lines=13> */
.L_x_1142:


//--------------------- .text._ZN3cub18CUB_300001_SM_10006detail6reduce28DeviceReduceSingleTileKernelINS2_10policy_hubIijN4cuda3std3__44plusIiEEE10Policy1000EPiSC_iS9_iiNS7_10__identityEEEvT0_T1_T2_T3_T4_T6_ --------------------------
	.section	.text._ZN3cub18CUB_300001_SM_10006detail6reduce28DeviceReduceSingleTileKernelINS2_10policy_hubIijN4cuda3std3__44plusIiEEE10Policy1000EPiSC_iS9_iiNS7_10__identityEEEvT0_T1_T2_T3_T4_T6_,"ax",@progbits
	.align	128
        .global         _ZN3cub18CUB_300001_SM_10006detail6reduce28DeviceReduceSingleTileKernelINS2_10policy_hubIijN4cuda3std3__44plusIiEEE10Policy1000EPiSC_iS9_iiNS7_10__identityEEEvT0_T1_T2_T3_T4_T6_
        .type           _ZN3cub18CUB_300001_SM_10006detail6reduce28DeviceReduceSingleTileKernelINS2_10policy_hubIijN4cuda3std3__44plusIiEEE10Policy1000EPiSC_iS9_iiNS7_10__identityEEEvT0_T1_T2_T3_T4_T6_,@function
        .size           _ZN3cub18CUB_300001_SM_10006detail6reduce28DeviceReduceSingleTileKernelINS2_10policy_hubIijN4cuda3std3__44plusIiEEE10Policy1000EPiSC_iS9_iiNS7_10__identityEEEvT0_T1_T2_T3_T4_T6_,(.L_x_1143 - _ZN3cub18CUB_300001_SM_10006detail6reduce28DeviceReduceSingleTileKernelINS2_10policy_hubIijN4cuda3std3__44plusIiEEE10Policy1000EPiSC_iS9_iiNS7_10__identityEEEvT0_T1_T2_T3_T4_T6_)
        .other          _ZN3cub18CUB_300001_SM_10006detail6reduce28DeviceReduceSingleTileKernelINS2_10policy_hubIijN4cuda3std3__44plusIiEEE10Policy1000EPiSC_iS9_iiNS7_10__identityEEEvT0_T1_T2_T3_T4_T6_,@"STO_CUDA_ENTRY STV_DEFAULT"
_ZN3cub18CUB_300001_SM_10006detail6reduce28DeviceReduceSingleTileKernelINS2_10policy_hubIijN4cuda3std3__44plusIiEEE10Policy1000EPiSC_iS9_iiNS7_10__identityEEEvT0_T1_T2_T3_T4_T6_:
.text._ZN3cub18CUB_300001_SM_10006detail6reduce28DeviceReduceSingleTileKernelINS2_10policy_hubIijN4cuda3std3__44plusIiEEE10Policy1000EPiSC_iS9_iiNS7_10__identityEEEvT0_T1_T2_T3_T4_T6_:
        /* <DEDUP_REMOVED lines=13> */
.L_x_116:
        /* <DEDUP_REMOVED lines=16> */
.L_x_121:
[----:B------:R-:W-:Y:S05]  /*01d0*/  BSYNC.RECONVERGENT B1 ;  /* 0x0000000000017941 */ /* 0x000fea0003800200 */
.L_x_120:
        /* <DEDUP_REMOVED lines=16> */
.L_x_126:
        /* <DEDUP_REMOVED lines=9> */
.L_x_125:
[----:B------:R-:W-:Y:S05]  /*0370*/  BSYNC.RECONVERGENT B2 ;  /* 0x0000000000027941 */ /* 0x000fea0003800200 */
.L_x_124:
        /* <DEDUP_REMOVED lines=8> */
.L_x_129:
        /* <DEDUP_REMOVED lines=35> */
.L_x_128:
[----:B------:R-:W-:Y:S05]  /*0630*/  BSYNC.RECONVERGENT B2 ;  /* 0x0000000000027941 */ /* 0x000fea0003800200 */
.L_x_127:
        /* <DEDUP_REMOVED lines=22> */
.L_x_131:
[----:B------:R-:W-:Y:S05]  /*07a0*/  BSYNC.RECONVERGENT B2 ;  /* 0x0000000000027941 */ /* 0x000fea0003800200 */
.L_x_130:
        /* <DEDUP_REMOVED lines=10> */
.L_x_123:
[----:B------:R-:W-:Y:S05]  /*0850*/  BSYNC.RECONVERGENT B1 ;  /* 0x0000000000017941 */ /* 0x000fea0003800200 */
.L_x_122:
        /* <DEDUP_REMOVED lines=45> */
.L_x_132:
        /* <DEDUP_REMOVED lines=67> */
.L_x_119:
        /* <DEDUP_REMOVED lines=22> */
.L_x_136:
        /* <DEDUP_REMOVED lines=20> */
.L_x_134:
        /* <DEDUP_REMOVED lines=20> */
.L_x_140:
        /* <DEDUP_REMOVED lines=8> */
.L_x_139:
[----:B------:R-:W-:Y:S05]  /*13c0*/  BSYNC.RECONVERGENT B2 ;  /* 0x0000000000027941 */ /* 0x000fea0003800200 */
.L_x_138:
        /* <DEDUP_REMOVED lines=16> */
.L_x_143:
        /* <DEDUP_REMOVED lines=39> */
.L_x_142:
[----:B------:R-:W-:Y:S05]  /*1740*/  BSYNC.RECONVERGENT B2 ;  /* 0x0000000000027941 */ /* 0x000fea0003800200 */
.L_x_141:
        /* <DEDUP_REMOVED lines=27> */
.L_x_145:
[----:B------:R-:W-:Y:S05]  /*1900*/  BSYNC.RECONVERGENT B2 ;  /* 0x0000000000027941 */ /* 0x000fea0003800200 */
.L_x_144:
        /* <DEDUP_REMOVED lines=10> */
.L_x_137:
[----:B------:R-:W-:Y:S05]  /*19b0*/  BSYNC.RECONVERGENT B1 ;  /* 0x0000000000017941 */ /* 0x000fea0003800200 */
.L_x_135:
        /* <DEDUP_REMOVED lines=43> */
.L_x_118:
        /* <DEDUP_REMOVED lines=12> */
.L_x_148:
[----:B------:R-:W-:Y:S05]  /*1d30*/  BSYNC.RECONVERGENT B1 ;  /* 0x0000000000017941 */ /* 0x000fea0003800200 */
.L_x_147:
        /* <DEDUP_REMOVED lines=16> */
.L_x_153:
        /* <DEDUP_REMOVED lines=9> */
.L_x_152:
[----:B------:R-:W-:Y:S05]  /*1ed0*/  BSYNC.RECONVERGENT B2 ;  /* 0x0000000000027941 */ /* 0x000fea0003800200 */
.L_x_151:
        /* <DEDUP_REMOVED lines=8> */
.L_x_156:
        /* <DEDUP_REMOVED lines=35> */
.L_x_155:
[----:B------:R-:W-:Y:S05]  /*2190*/  BSYNC.RECONVERGENT B2 ;  /* 0x0000000000027941 */ /* 0x000fea0003800200 */
.L_x_154:
        /* <DEDUP_REMOVED lines=22> */
.L_x_158:
[----:B------:R-:W-:Y:S05]  /*2300*/  BSYNC.RECONVERGENT B2 ;  /* 0x0000000000027941 */ /* 0x000fea0003800200 */
.L_x_157:
        /* <DEDUP_REMOVED lines=10> */
.L_x_150:
[----:B------:R-:W-:Y:S05]  /*23b0*/  BSYNC.RECONVERGENT B1 ;  /* 0x0000000000017941 */ /* 0x000fea0003800200 */
.L_x_149:
        /* <DEDUP_REMOVED lines=45> */
.L_x_159:
        /* <DEDUP_REMOVED lines=67> */
.L_x_146:
        /* <DEDUP_REMOVED lines=33> */
.L_x_162:
        /* <DEDUP_REMOVED lines=32> */
.L_x_160:
        /* <DEDUP_REMOVED lines=20> */
.L_x_166:
        /* <DEDUP_REMOVED lines=8> */
.L_x_165:
[----:B------:R-:W-:Y:S05]  /*3090*/  BSYNC.RECONVERGENT B2 ;  /* 0x0000000000027941 */ /* 0x000fea0003800200 */
.L_x_164:
        /* <DEDUP_REMOVED lines=16> */
.L_x_169:
        /* <DEDUP_REMOVED lines=39> */
.L_x_168:
[----:B------:R-:W-:Y:S05]  /*3410*/  BSYNC.RECONVERGENT B2 ;  /* 0x0000000000027941 */ /* 0x000fea0003800200 */
.L_x_167:
        /* <DEDUP_REMOVED lines=27> */
.L_x_171:
[----:B------:R-:W-:Y:S05]  /*35d0*/  BSYNC.RECONVERGENT B2 ;  /* 0x0000000000027941 */ /* 0x000fea0003800200 */
.L_x_170:
        /* <DEDUP_REMOVED lines=10> */
.L_x_163:
[----:B------:R-:W-:Y:S05]  /*3680*/  BSYNC.RECONVERGENT B1 ;  /* 0x0000000000017941 */ /* 0x000fea0003800200 */
.L_x_161:
        /* <DEDUP_REMOVED lines=42> */
.L_x_133:
[----:B------:R-:W-:Y:S05]  /*3930*/  BSYNC.RECONVERGENT B0 ;  /* 0x0000000000007941 */ /* 0x000fea0003800200 */
.L_x_117:
[----:B------:R-:W-:Y:S05]  /*3940*/  @P0 EXIT ;  /* 0x000000000000094d */ /* 0x000fea0003800000 */
[----:B-1----:R-:W1:Y:S01]  /*3950*/  LDC.64 R4, c[0x0][0x388] ;  /* 0x0000e200ff047b82 */ /* 0x002e620000000a00 */
[----:B------:R-:W0:Y:S02]  /*3960*/  LDCU UR4, c[0x0][0x398] ;  /* 0x00007300ff0477ac */ /* 0x000e240008000800 */
[----:B0-234-:R-:W-:-:S05]  /*3970*/  VIADD R3, R3, UR4 ;  /* 0x0000000403037c36 */ /* 0x01dfca0008000000 */
[----:B-1----:R-:W-:Y:S01]  /*3980*/  STG.E desc[UR6][R4.64], R3 ;  /* 0x0000000304007986 */ /* 0x002fe2000c101906 */
[----:B------:R-:W-:Y:S05]  /*3990*/  EXIT ;  /* 0x000000000000794d */ /* 0x000fea0003800000 */
.L_x_172:
        /* <DEDUP_REMOVED lines=14> */
.L_x_1143:


//--------------------- .text._ZN3cub18CUB_300001_SM_10006detail6reduce18DeviceReduceKernelINS2_10policy_hubIijN4cuda3std3__44plusIiEEE10Policy1000EN6thrust24THRUST_300001_SM_1000_NS10device_ptrIiEEjS9_i11abs_functorEEvT0_PT3_T1_NS0_13GridEvenShareISK_EET2_T4_ --------------------------
	.section	.text._ZN3cub18CUB_300001_SM_10006detail6reduce18DeviceReduceKernelINS2_10policy_hubIijN4cuda3std3__44plusIiEEE10Policy1000EN6thrust24THRUST_300001_SM_1000_NS10device_ptrIiEEjS9_i11abs_functorEEvT0_PT3_T1_NS0_13GridEvenShareISK_EET2_T4_,"ax",@progbits
	.align	128
        .global         _ZN3cub18CUB_300001_SM_10006detail6reduce18DeviceReduceKernelINS2_10policy_hubIijN4cuda3std3__44plusIiEEE10Policy1000EN6thrust24THRUST_300001_SM_1000_NS10device_ptrIiEEjS9_i11abs_functorEEvT0_PT3_T1_NS0_13GridEvenShareISK_EET2_T4_
        .type           _ZN3cub18CUB_300001_SM_10006detail6reduce18DeviceReduceKernelINS2_10policy_hubIijN4cuda3std3__44plusIiEEE10Policy1000EN6thrust24THRUST_300001_SM_1000_NS10device_ptrIiEEjS9_i11abs_functorEEvT0_PT3_T1_NS0_13GridEvenShareISK_EET2_T4_,@function
        .size           _ZN3cub18CUB_300001_SM_10006detail6reduce18DeviceReduceKernelINS2_10policy_hubIijN4cuda3std3__44plusIiEEE10Policy1000EN6thrust24THRUST_300001_SM_1000_NS10device_ptrIiEEjS9_i11abs_functorEEvT0_PT3_T1_NS0_13GridEvenShareISK_EET2_T4_,(.L_x_1144 - _ZN3cub18CUB_300001_SM_10006detail6reduce18DeviceReduceKernelINS2_10policy_hubIijN4cuda3std3__44plusIiEEE10Policy1000EN6thrust24THRUST_300001_SM_1000_NS10device_ptrIiEEjS9_i11abs_functorEEvT0_PT3_T1_NS0_13GridEvenShareISK_EET2_T4_)
        .other          _ZN3cub18CUB_300001_SM_10006detail6reduce18DeviceReduceKernelINS2_10policy_hubIijN4cuda3std3__44plusIiEEE10Policy1000EN6thrust24THRUST_300001_SM_1000_NS10device_ptrIiEEjS9_i11abs_functorEEvT0_PT3_T1_NS0_13GridEvenShareISK_EET2_T4_,@"STO_CUDA_ENTRY STV_DEFAULT"
_ZN3cub18CUB_300001_SM_10006detail6reduce18DeviceReduceKernelINS2_10policy_hubIijN4cuda3std3__44plusIiEEE10Policy1000EN6thrust24THRUST_300001_SM_1000_NS10device_ptrIiEEjS9_i11abs_functorEEvT0_PT3_T1_NS0_13GridEvenShareISK_EET2_T4_:
.text._ZN3cub18CUB_300001_SM_10006detail6reduce18DeviceReduceKernelINS2_10policy_hubIijN4cuda3std3__44plusIiEEE10Policy1000EN6thrust24THRUST_300001_SM_1000_NS10device_ptrIiEEjS9_i11abs_functorEEvT0_PT3_T1_NS0_13GridEvenShareISK_EET2_T4_:
[----:B------:R-:W-:Y:S01]  /*0000*/  LDC R1, c[0x0][0x37c] ;  /* 0x0000df00ff017b82 */ /* 0x000fe20000000800 */
[----:B------:R-:W0:Y:S07]  /*0010*/  S2R R3, SR_CTAID.X ;  /* 0x0000000000037919 */ /* 0x000e2e0000002500 */
[----:B------:R-:W1:Y:S01]  /*0020*/  LDC.64 R6, c[0x0][0x3a8] ;  /* 0x0000ea00ff067b82 */ /* 0x000e620000000a00 */
[----:B------:R-:W2:Y:S01]  /*0030*/  LDCU.64 UR6, c[0x0][0x358] ;  /* 0x00006b00ff0677ac */ /* 0x000ea20008000a00 */
[----:B------:R-:W-:Y:S01]  /*0040*/  BSSY.RECONVERGENT B0, `(.L_x_173) ;  /* 0x00002c1000007945 */ /* 0x000fe20003800200 */
[----:B-1----:R-:W-:-:S02]  /*0050*/  IMAD.SHL.U32 R13, R7, 0x1000, RZ ;  /* 0x00001000070d7824 */ /* 0x002fc400078e00ff */
[----:B0-----:R-:W-:-:S05]  /*0060*/  IMAD R0, R3, -0x1000, R6 ;  /* 0xfffff00003007824 */ /* 0x001fca00078e0206 */
[----:B------:R-:W-:-:S13]  /*0070*/  ISETP.GT.U32.AND P0, PT, R0, 0xfff, PT ;  /* 0x00000fff0000780c */ /* 0x000fda0003f04070 */
[----:B--2---:R-:W-:Y:S05]  /*0080*/  @P0 BRA `(.L_x_174) ;  /* 0x00000014000c0947 */ /* 0x004fea0003800000 */
[----:B------:R-:W0:Y:S01]  /*0090*/  S2R R2, SR_TID.X ;  /* 0x0000000000027919 */ /* 0x000e220000002100 */
[----:B------:R-:W-:Y:S01]  /*00a0*/  BSSY.RECONVERGENT B1, `(.L_x_175) ;  /* 0x000000b000017945 */ /* 0x000fe20003800200 */
[----:B------:R-:W-:Y:S01]  /*00b0*/  IMAD.MOV.U32 R11, RZ, RZ, RZ ;  /* 0x000000ffff0b7224 */ /* 0x000fe200078e00ff */
[----:B0-----:R-:W-:Y:S01]  /*00c0*/  ISETP.GE.U32.AND P0, PT, R2, R0, PT ;  /* 0x000000000200720c */ /* 0x001fe20003f06070 */
[----:B------:R-:W-:-:S12]  /*00d0*/  IMAD.MOV.U32 R4, RZ, RZ, R2 ;  /* 0x000000ffff047224 */ /* 0x000fd800078e0002 */
[----:B------:R-:W-:Y:S05]  /*00e0*/  @P0 BRA `(.L_x_176) ;  /* 0x0000000000180947 */ /* 0x000fea0003800000 */
[----:B------:R-:W0:Y:S01]  /*00f0*/  LDC.64 R8, c[0x0][0x380] ;  /* 0x0000e000ff087b82 */ /* 0x000e220000000a00 */
[----:B------:R-:W-:-:S04]  /*0100*/  IMAD R5, R3, 0x1000, R2 ;  /* 0x0000100003057824 */ /* 0x000fc800078e0202 */
[----:B0-----:R-:W-:-:S06]  /*0110*/  IMAD.WIDE.U32 R8, R5, 0x4, R8 ;  /* 0x0000000405087825 */ /* 0x001fcc00078e0008 */
[----:B------:R-:W2:Y:S01]  /*0120*/  LDG.E R8, desc[UR6][R8.64] ;  /* 0x0000000608087981 */ /* 0x000ea2000c1e1900 */
[----:B------:R-:W-:Y:S01]  /*0130*/  VIADD R4, R2, 0x100 ;  /* 0x0000010002047836 */ /* 0x000fe20000000000 */
[----:B--2---:R-:W-:-:S07]  /*0140*/  IABS R11, R8 ;  /* 0x00000008000b7213 */ /* 0x004fce0000000000 */
.L_x_176:
[----:B------:R-:W-:Y:S05]  /*0150*/  BSYNC.RECONVERGENT B1 ;  /* 0x0000000000017941 */ /* 0x000fea0003800200 */
.L_x_175:
[----:B------:R-:W-:Y:S01]  /*0160*/  ISETP.GE.U32.AND P0, PT, R4, R0, PT ;  /* 0x000000000400720c */ /* 0x000fe20003f06070 */
[----:B------:R-:W-:-:S12]  /*0170*/  BSSY.RECONVERGENT B1, `(.L_x_177) ;  /* 0x00000c4000017945 */ /* 0x000fd80003800200 */
[----:B------:R-:W-:Y:S05]  /*0180*/  @P0 BRA `(.L_x_178) ;  /* 0x0000000c00080947 */ /* 0x000fea0003800000 */
[----:B------:R-:W-:Y:S01]  /*0190*/  LOP3.LUT R5, RZ, R4, RZ, 0x33, !PT ;  /* 0x00000004ff057212 */ /* 0x000fe200078e33ff */
[----:B------:R-:W-:Y:S04]  /*01a0*/  BSSY.RECONVERGENT B2, `(.L_x_179) ;  /* 0x0000068000027945 */ /* 0x000fe80003800200 */
[----:B------:R-:W-:-:S04]  /*01b0*/  IMAD.IADD R6, R5, 0x1, R6 ;  /* 0x0000000105067824 */ /* 0x000fc800078e0206 */
[----:B------:R-:W-:-:S05]  /*01c0*/  IMAD R6, R3, -0x1000, R6 ;  /* 0xfffff00003067824 */ /* 0x000fca00078e0206 */
[C---:B------:R-:W-:Y:S02]  /*01d0*/  ISETP.GE.U32.AND P0, PT, R6.reuse, 0xf00, PT ;  /* 0x00000f000600780c */ /* 0x040fe40003f06070 */
[----:B------:R-:W-:-:S04]  /*01e0*/  LEA.HI R5, R6, 0x1, RZ, 0x18 ;  /* 0x0000000106057811 */ /* 0x000fc800078fc0ff */
[----:B------:R-:W-:-:S07]  /*01f0*/  LOP3.LUT R6, R5, 0xf, RZ, 0xc0, !PT ;  /* 0x0000000f05067812 */ /* 0x000fce00078ec0ff */
[----:B------:R-:W-:Y:S05]  /*0200*/  @!P0 BRA `(.L_x_180) ;  /* 0x0000000400848947 */ /* 0x000fea0003800000 */
[----:B------:R-:W0:Y:S01]  /*0210*/  LDC.64 R12, c[0x0][0x380] ;  /* 0x0000e000ff0c7b82 */ /* 0x000e220000000a00 */
[----:B------:R-:W-:Y:S01]  /*0220*/  LOP3.LUT R10, R5, 0x1fffff0, RZ, 0xc0, !PT ;  /* 0x01fffff0050a7812 */ /* 0x000fe200078ec0ff */
[----:B------:R-:W-:Y:S01]  /*0230*/  BSSY.RECONVERGENT B3, `(.L_x_181) ;  /* 0x000005d000037945 */ /* 0x000fe20003800200 */
[----:B------:R-:W-:Y:S01]  /*0240*/  LOP3.LUT R9, R4, 0x800, RZ, 0xfc, !PT ;  /* 0x0000080004097812 */ /* 0x000fe200078efcff */
[----:B------:R-:W-:Y:S02]  /*0250*/  IMAD R4, R3, 0x1000, R4 ;  /* 0x0000100003047824 */ /* 0x000fe400078e0204 */
[----:B------:R-:W-:-:S07]  /*0260*/  IMAD.MOV R10, RZ, RZ, -R10 ;  /* 0x000000ffff0a7224 */ /* 0x000fce00078e0a0a */
.L_x_182:
[C---:B------:R-:W-:Y:S02]  /*0270*/  VIADD R17, R4.reuse, 0x100 ;  /* 0x0000010004117836 */ /* 0x040fe40000000000 */
[----:B0-----:R-:W-:-:S04]  /*0280*/  IMAD.WIDE.U32 R14, R4, 0x4, R12 ;  /* 0x00000004040e7825 */ /* 0x001fc800078e000c */
[----:B------:R-:W-:Y:S01]  /*0290*/  IMAD.WIDE.U32 R16, R17, 0x4, R12 ;  /* 0x0000000411107825 */ /* 0x000fe200078e000c */
[----:B------:R0:W2:Y:S04]  /*02a0*/  LDG.E R23, desc[UR6][R14.64] ;  /* 0x000000060e177981 */ /* 0x0000a8000c1e1900 */
[----:B------:R1:W3:Y:S01]  /*02b0*/  LDG.E R22, desc[UR6][R16.64] ;  /* 0x0000000610167981 */ /* 0x0002e2000c1e1900 */
[C---:B------:R-:W-:Y:S02]  /*02c0*/  VIADD R27, R4.reuse, 0x200 ;  /* 0x00000200041b7836 */ /* 0x040fe40000000000 */
[C---:B------:R-:W-:Y:S02]  /*02d0*/  VIADD R29, R4.reuse, 0x600 ;  /* 0x00000600041d7836 */ /* 0x040fe40000000000 */
[----:B------:R-:W-:-:S02]  /*02e0*/  VIADD R19, R4, 0x400 ;  /* 0x0000040004137836 */ /* 0x000fc40000000000 */
[----:B------:R-:W-:-:S04]  /*02f0*/  IMAD.WIDE.U32 R26, R27, 0x4, R12 ;  /* 0x000000041b1a7825 */ /* 0x000fc800078e000c */
[C---:B------:R-:W-:Y:S01]  /*0300*/  VIADD R21, R4.reuse, 0x300 ;  /* 0x0000030004157836 */ /* 0x040fe20000000000 */
[----:B------:R-:W4:Y:S01]  /*0310*/  LDG.E R7, desc[UR6][R26.64] ;  /* 0x000000061a077981 */ /* 0x000f22000c1e1900 */
[----:B------:R-:W-:Y:S02]  /*0320*/  VIADD R25, R4, 0x500 ;  /* 0x0000050004197836 */ /* 0x000fe40000000000 */
[----:B0-----:R-:W-:-:S04]  /*0330*/  IMAD.WIDE.U32 R14, R29, 0x4, R12 ;  /* 0x000000041d0e7825 */ /* 0x001fc800078e000c */
[--C-:B------:R-:W-:Y:S01]  /*0340*/  IMAD.WIDE.U32 R18, R19, 0x4, R12.reuse ;  /* 0x0000000413127825 */ /* 0x100fe200078e000c */
[----:B------:R-:W5:Y:S03]  /*0350*/  LDG.E R27, desc[UR6][R14.64] ;  /* 0x000000060e1b7981 */ /* 0x000f66000c1e1900 */
[--C-:B------:R-:W-:Y:S02]  /*0360*/  IMAD.WIDE.U32 R20, R21, 0x4, R12.reuse ;  /* 0x0000000415147825 */ /* 0x100fe400078e000c */
[----:B------:R-:W5:Y:S02]  /*0370*/  LDG.E R18, desc[UR6][R18.64] ;  /* 0x0000000612127981 */ /* 0x000f64000c1e1900 */
[----:B-1----:R-:W-:Y:S02]  /*0380*/  IMAD.WIDE.U32 R16, R25, 0x4, R12 ;  /* 0x0000000419107825 */ /* 0x002fe400078e000c */
[----:B------:R0:W5:Y:S02]  /*0390*/  LDG.E R8, desc[UR6][R20.64] ;  /* 0x0000000614087981 */ /* 0x000164000c1e1900 */
[----:B------:R-:W-:-:S02]  /*03a0*/  VIADD R24, R4, 0x700 ;  /* 0x0000070004187836 */ /* 0x000fc40000000000 */
[----:B------:R-:W-:Y:S01]  /*03b0*/  VIADD R28, R4, 0x800 ;  /* 0x00000800041c7836 */ /* 0x000fe20000000000 */
[----:B------:R1:W5:Y:S01]  /*03c0*/  LDG.E R26, desc[UR6][R16.64] ;  /* 0x00000006101a7981 */ /* 0x000362000c1e1900 */
[----:B------:R-:W-:-:S04]  /*03d0*/  IMAD.WIDE.U32 R24, R24, 0x4, R12 ;  /* 0x0000000418187825 */ /* 0x000fc800078e000c */
[C---:B0-----:R-:W-:Y:S02]  /*03e0*/  VIADD R21, R4.reuse, 0x900 ;  /* 0x0000090004157836 */ /* 0x041fe40000000000 */
[----:B------:R-:W5:Y:S01]  /*03f0*/  LDG.E R24, desc[UR6][R24.64] ;  /* 0x0000000618187981 */ /* 0x000f62000c1e1900 */
[----:B------:R-:W-:Y:S02]  /*0400*/  VIADD R29, R4, 0xa00 ;  /* 0x00000a00041d7836 */ /* 0x000fe40000000000 */
[----:B------:R-:W-:-:S04]  /*0410*/  IMAD.WIDE.U32 R20, R21, 0x4, R12 ;  /* 0x0000000415147825 */ /* 0x000fc800078e000c */
[C---:B------:R-:W-:Y:S01]  /*0420*/  VIADD R15, R4.reuse, 0xb00 ;  /* 0x00000b00040f7836 */ /* 0x040fe20000000000 */
[----:B------:R-:W5:Y:S01]  /*0430*/  LDG.E R19, desc[UR6][R20.64] ;  /* 0x0000000614137981 */ /* 0x000f62000c1e1900 */
[----:B-1----:R-:W-:Y:S01]  /*0440*/  VIADD R17, R4, 0xc00 ;  /* 0x00000c0004117836 */ /* 0x002fe20000000000 */
[----:B--2---:R-:W-:Y:S02]  /*0450*/  IABS R14, R23 ;  /* 0x00000017000e7213 */ /* 0x004fe40000000000 */
[----:B---3--:R-:W-:Y:S01]  /*0460*/  IABS R16, R22 ;  /* 0x0000001600107213 */ /* 0x008fe20000000000 */
[----:B------:R-:W-:-:S04]  /*0470*/  IMAD.WIDE.U32 R22, R28, 0x4, R12 ;  /* 0x000000041c167825 */ /* 0x000fc800078e000c */
[----:B------:R-:W-:Y:S01]  /*0480*/  IMAD.MOV.U32 R28, RZ, RZ, R14 ;  /* 0x000000ffff1c7224 */ /* 0x000fe200078e000e */
[----:B------:R0:W2:Y:S01]  /*0490*/  LDG.E R25, desc[UR6][R22.64] ;  /* 0x0000000616197981 */ /* 0x0000a2000c1e1900 */
[----:B------:R-:W-:-:S03]  /*04a0*/  IMAD.WIDE.U32 R14, R15, 0x4, R12 ;  /* 0x000000040f0e7825 */ /* 0x000fc600078e000c */
[----:B------:R-:W-:Y:S01]  /*04b0*/  IADD3 R11, PT, PT, R16, R28, R11 ;  /* 0x0000001c100b7210 */ /* 0x000fe20007ffe00b */
[----:B------:R-:W-:-:S04]  /*04c0*/  IMAD.WIDE.U32 R28, R29, 0x4, R12 ;  /* 0x000000041d1c7825 */ /* 0x000fc800078e000c */
[C---:B------:R-:W-:Y:S02]  /*04d0*/  VIADD R16, R4.reuse, 0xd00 ;  /* 0x00000d0004107836 */ /* 0x040fe40000000000 */
[----:B------:R-:W3:Y:S01]  /*04e0*/  LDG.E R28, desc[UR6][R28.64] ;  /* 0x000000061c1c7981 */ /* 0x000ee2000c1e1900 */
[----:B0-----:R-:W-:-:S04]  /*04f0*/  VIADD R23, R4, 0xe00 ;  /* 0x00000e0004177836 */ /* 0x001fc80000000000 */
[--C-:B------:R-:W-:Y:S01]  /*0500*/  IMAD.WIDE.U32 R20, R23, 0x4, R12.reuse ;  /* 0x0000000417147825 */ /* 0x100fe200078e000c */
[----:B------:R0:W3:Y:S03]  /*0510*/  LDG.E R29, desc[UR6][R14.64] ;  /* 0x000000060e1d7981 */ /* 0x0000e6000c1e1900 */
[----:B------:R-:W-:Y:S02]  /*0520*/  VIADD R23, R4, 0xf00 ;  /* 0x00000f0004177836 */ /* 0x000fe40000000000 */
[----:B------:R-:W3:Y:S01]  /*0530*/  LDG.E R20, desc[UR6][R20.64] ;  /* 0x0000000614147981 */ /* 0x000ee2000c1e1900 */
[----:B0-----:R-:W-:-:S04]  /*0540*/  IMAD.WIDE.U32 R14, R17, 0x4, R12 ;  /* 0x00000004110e7825 */ /* 0x001fc800078e000c */
[--C-:B------:R-:W-:Y:S02]  /*0550*/  IMAD.WIDE.U32 R16, R16, 0x4, R12.reuse ;  /* 0x0000000410107825 */ /* 0x100fe400078e000c */
[----:B------:R-:W3:Y:S02]  /*0560*/  LDG.E R14, desc[UR6][R14.64] ;  /* 0x000000060e0e7981 */ /* 0x000ee4000c1e1900 */
[----:B------:R-:W-:Y:S02]  /*0570*/  IMAD.WIDE.U32 R22, R23, 0x4, R12 ;  /* 0x0000000417167825 */ /* 0x000fe400078e000c */
[----:B------:R-:W3:Y:S04]  /*0580*/  LDG.E R16, desc[UR6][R16.64] ;  /* 0x0000000610107981 */ /* 0x000ee8000c1e1900 */
[----:B------:R-:W3:Y:S01]  /*0590*/  LDG.E R22, desc[UR6][R22.64] ;  /* 0x0000000616167981 */ /* 0x000ee2000c1e1900 */
[----:B----4-:R-:W-:-:S02]  /*05a0*/  IABS R7, R7 ;  /* 0x0000000700077213 */ /* 0x010fc40000000000 */
[----:B-----5:R-:W-:Y:S02]  /*05b0*/  IABS R8, R8 ;  /* 0x0000000800087213 */ /* 0x020fe40000000000 */
[----:B------:R-:W-:Y:S02]  /*05c0*/  IABS R18, R18 ;  /* 0x0000001200127213 */ /* 0x000fe40000000000 */
[----:B------:R-:W-:Y:S02]  /*05d0*/  IABS R26, R26 ;  /* 0x0000001a001a7213 */ /* 0x000fe40000000000 */
[----:B------:R-:W-:Y:S01]  /*05e0*/  IADD3 R11, PT, PT, R8, R7, R11 ;  /* 0x00000007080b7210 */ /* 0x000fe20007ffe00b */
[----:B------:R-:W-:Y:S01]  /*05f0*/  IMAD.MOV.U32 R7, RZ, RZ, R18 ;  /* 0x000000ffff077224 */ /* 0x000fe200078e0012 */
[----:B------:R-:W-:Y:S01]  /*0600*/  IABS R27, R27 ;  /* 0x0000001b001b7213 */ /* 0x000fe20000000000 */
[----:B------:R-:W-:Y:S01]  /*0610*/  IMAD.MOV.U32 R8, RZ, RZ, R26 ;  /* 0x000000ffff087224 */ /* 0x000fe200078e001a */
[----:B------:R-:W-:-:S02]  /*0620*/  IABS R24, R24 ;  /* 0x0000001800187213 */ /* 0x000fc40000000000 */
[----:B------:R-:W-:Y:S02]  /*0630*/  IABS R19, R19 ;  /* 0x0000001300137213 */ /* 0x000fe40000000000 */
[----:B------:R-:W-:Y:S01]  /*0640*/  IADD3 R11, PT, PT, R8, R7, R11 ;  /* 0x00000007080b7210 */ /* 0x000fe20007ffe00b */
[----:B------:R-:W-:Y:S02]  /*0650*/  IMAD.MOV.U32 R7, RZ, RZ, R27 ;  /* 0x000000ffff077224 */ /* 0x000fe400078e001b */
[----:B------:R-:W-:-:S05]  /*0660*/  IMAD.MOV.U32 R8, RZ, RZ, R24 ;  /* 0x000000ffff087224 */ /* 0x000fca00078e0018 */
[----:B------:R-:W-:Y:S01]  /*0670*/  IADD3 R11, PT, PT, R8, R7, R11 ;  /* 0x00000007080b7210 */ /* 0x000fe20007ffe00b */
[----:B------:R-:W-:Y:S02]  /*0680*/  IMAD.MOV.U32 R8, RZ, RZ, R19 ;  /* 0x000000ffff087224 */ /* 0x000fe400078e0013 */
[----:B------:R-:W-:-:S05]  /*0690*/  VIADD R10, R10, 0x10 ;  /* 0x000000100a0a7836 */ /* 0x000fca0000000000 */
[----:B------:R-:W-:Y:S01]  /*06a0*/  ISETP.NE.AND P0, PT, R10, RZ, PT ;  /* 0x000000ff0a00720c */ /* 0x000fe20003f05270 */
[----:B------:R-:W-:Y:S02]  /*06b0*/  VIADD R9, R9, 0x1000 ;  /* 0x0000100009097836 */ /* 0x000fe40000000000 */
[----:B------:R-:W-:Y:S01]  /*06c0*/  VIADD R4, R4, 0x1000 ;  /* 0x0000100004047836 */ /* 0x000fe20000000000 */
[----:B--2---:R-:W-:-:S05]  /*06d0*/  IABS R25, R25 ;  /* 0x0000001900197213 */ /* 0x004fca0000000000 */
[----:B------:R-:W-:Y:S01]  /*06e0*/  IMAD.MOV.U32 R7, RZ, RZ, R25 ;  /* 0x000000ffff077224 */ /* 0x000fe200078e0019 */
[----:B---3--:R-:W-:-:S04]  /*06f0*/  IABS R28, R28 ;  /* 0x0000001c001c7213 */ /* 0x008fc80000000000 */
[----:B------:R-:W-:Y:S01]  /*0700*/  IADD3 R11, PT, PT, R8, R7, R11 ;  /* 0x00000007080b7210 */ /* 0x000fe20007ffe00b */
[----:B------:R-:W-:Y:S01]  /*0710*/  IMAD.MOV.U32 R7, RZ, RZ, R28 ;  /* 0x000000ffff077224 */ /* 0x000fe200078e001c */
[----:B------:R-:W-:-:S05]  /*0720*/  IABS R29, R29 ;  /* 0x0000001d001d7213 */ /* 0x000fca0000000000 */
[----:B------:R-:W-:Y:S01]  /*0730*/  IMAD.MOV.U32 R8, RZ, RZ, R29 ;  /* 0x000000ffff087224 */ /* 0x000fe200078e001d */
[----:B------:R-:W-:-:S04]  /*0740*/  IABS R20, R20 ;  /* 0x0000001400147213 */ /* 0x000fc80000000000 */
[----:B------:R-:W-:Y:S02]  /*0750*/  IADD3 R11, PT, PT, R8, R7, R11 ;  /* 0x00000007080b7210 */ /* 0x000fe40007ffe00b */
[----:B------:R-:W-:Y:S02]  /*0760*/  IABS R14, R14 ;  /* 0x0000000e000e7213 */ /* 0x000fe40000000000 */
[----:B------:R-:W-:-:S03]  /*0770*/  IABS R16, R16 ;  /* 0x0000001000107213 */ /* 0x000fc60000000000 */
[----:B------:R-:W-:Y:S01]  /*0780*/  IMAD.MOV.U32 R7, RZ, RZ, R14 ;  /* 0x000000ffff077224 */ /* 0x000fe200078e000e */
[----:B------:R-:W-:Y:S01]  /*0790*/  IABS R22, R22 ;  /* 0x0000001600167213 */ /* 0x000fe20000000000 */
[----:B------:R-:W-:-:S05]  /*07a0*/  IMAD.MOV.U32 R8, RZ, RZ, R16 ;  /* 0x000000ffff087224 */ /* 0x000fca00078e0010 */
[----:B------:R-:W-:Y:S01]  /*07b0*/  IADD3 R11, PT, PT, R8, R7, R11 ;  /* 0x00000007080b7210 */ /* 0x000fe20007ffe00b */
[----:B------:R-:W-:Y:S02]  /*07c0*/  IMAD.MOV.U32 R7, RZ, RZ, R20 ;  /* 0x000000ffff077224 */ /* 0x000fe400078e0014 */
[----:B------:R-:W-:-:S05]  /*07d0*/  IMAD.MOV.U32 R8, RZ, RZ, R22 ;  /* 0x000000ffff087224 */ /* 0x000fca00078e0016 */
[----:B------:R-:W-:Y:S01]  /*07e0*/  IADD3 R11, PT, PT, R8, R7, R11 ;  /* 0x00000007080b7210 */ /* 0x000fe20007ffe00b */
[----:B------:R-:W-:Y:S06]  /*07f0*/  @P0 BRA `(.L_x_182) ;  /* 0xfffffff8009c0947 */ /* 0x000fec000383ffff */
[----:B------:R-:W-:Y:S05]  /*0800*/  BSYNC.RECONVERGENT B3 ;  /* 0x0000000000037941 */ /* 0x000fea0003800200 */
.L_x_181:
[----:B------:R-:W-:-:S07]  /*0810*/  VIADD R4, R9, 0xfffff800 ;  /* 0xfffff80009047836 */ /* 0x000fce0000000000 */
.L_x_180:
[----:B------:R-:W-:Y:S05]  /*0820*/  BSYNC.RECONVERGENT B2 ;  /* 0x0000000000027941 */ /* 0x000fea0003800200 */
.L_x_179:
[----:B------:R-:W-:-:S13]  /*0830*/  ISETP.NE.AND P0, PT, R6, RZ, PT ;  /* 0x000000ff0600720c */ /* 0x000fda0003f05270 */
[----:B------:R-:W-:Y:S05]  /*0840*/  @!P0 BRA `(.L_x_178) ;  /* 0x0000000400588947 */ /* 0x000fea0003800000 */
[----:B------:R-:W-:Y:S01]  /*0850*/  ISETP.GE.U32.AND P0, PT, R6, 0x8, PT ;  /* 0x000000080600780c */ /* 0x000fe20003f06070 */
[----:B------:R-:W-:Y:S01]  /*0860*/  BSSY.RECONVERGENT B2, `(.L_x_183) ;  /* 0x000002d000027945 */ /* 0x000fe20003800200 */
[----:B------:R-:W-:-:S04]  /*0870*/  LOP3.LUT R24, R5, 0x7, RZ, 0xc0, !PT ;  /* 0x0000000705187812 */ /* 0x000fc800078ec0ff */
[----:B------:R-:W-:-:S07]  /*0880*/  ISETP.NE.AND P1, PT, R24, RZ, PT ;  /* 0x000000ff1800720c */ /* 0x000fce0003f25270 */
[----:B------:R-:W-:Y:S06]  /*0890*/  @!P0 BRA `(.L_x_184) ;  /* 0x0000000000a48947 */ /* 0x000fec0003800000 */
[----:B------:R-:W0:Y:S01]  /*08a0*/  LDC.64 R6, c[0x0][0x380] ;  /* 0x0000e000ff067b82 */ /* 0x000e220000000a00 */
[----:B------:R-:W-:-:S04]  /*08b0*/  IMAD R27, R3, 0x1000, R4 ;  /* 0x00001000031b7824 */ /* 0x000fc800078e0204 */
[C---:B------:R-:W-:Y:S02]  /*08c0*/  VIADD R17, R27.reuse, 0x100 ;  /* 0x000001001b117836 */ /* 0x040fe40000000000 */
[C---:B------:R-:W-:Y:S02]  /*08d0*/  VIADD R23, R27.reuse, 0x300 ;  /* 0x000003001b177836 */ /* 0x040fe40000000000 */
[C---:B------:R-:W-:Y:S02]  /*08e0*/  VIADD R15, R27.reuse, 0x500 ;  /* 0x000005001b0f7836 */ /* 0x040fe40000000000 */
[C---:B------:R-:W-:Y:S02]  /*08f0*/  VIADD R21, R27.reuse, 0x200 ;  /* 0x000002001b157836 */ /* 0x040fe40000000000 */
[C---:B------:R-:W-:Y:S02]  /*0900*/  VIADD R9, R27.reuse, 0x400 ;  /* 0x000004001b097836 */ /* 0x040fe40000000000 */
[----:B------:R-:W-:-:S02]  /*0910*/  VIADD R25, R27, 0x600 ;  /* 0x000006001b197836 */ /* 0x000fc40000000000 */
[----:B0-----:R-:W-:-:S04]  /*0920*/  IMAD.WIDE.U32 R12, R27, 0x4, R6 ;  /* 0x000000041b0c7825 */ /* 0x001fc800078e0006 */
[--C-:B------:R-:W-:Y:S01]  /*0930*/  IMAD.WIDE.U32 R16, R17, 0x4, R6.reuse ;  /* 0x0000000411107825 */ /* 0x100fe200078e0006 */
[----:B------:R0:W2:Y:S03]  /*0940*/  LDG.E R10, desc[UR6][R12.64] ;  /* 0x000000060c0a7981 */ /* 0x0000a6000c1e1900 */
[--C-:B------:R-:W-:Y:S02]  /*0950*/  IMAD.WIDE.U32 R22, R23, 0x4, R6.reuse ;  /* 0x0000000417167825 */ /* 0x100fe400078e0006 */
[----:B------:R2:W3:Y:S02]  /*0960*/  LDG.E R16, desc[UR6][R16.64] ;  /* 0x0000000610107981 */ /* 0x0004e4000c1e1900 */
[----:B------:R-:W-:Y:S02]  /*0970*/  VIADD R27, R27, 0x700 ;  /* 0x000007001b1b7836 */ /* 0x000fe40000000000 */
[----:B------:R-:W4:Y:S01]  /*0980*/  LDG.E R19, desc[UR6][R22.64] ;  /* 0x0000000616137981 */ /* 0x000f22000c1e1900 */
[----:B0-----:R-:W-:-:S04]  /*0990*/  IMAD.WIDE.U32 R12, R15, 0x4, R6 ;  /* 0x000000040f0c7825 */ /* 0x001fc800078e0006 */
[--C-:B------:R-:W-:Y:S02]  /*09a0*/  IMAD.WIDE.U32 R20, R21, 0x4, R6.reuse ;  /* 0x0000000415147825 */ /* 0x100fe400078e0006 */
[----:B------:R-:W5:Y:S02]  /*09b0*/  LDG.E R12, desc[UR6][R12.64] ;  /* 0x000000060c0c7981 */ /* 0x000f64000c1e1900 */
[--C-:B------:R-:W-:Y:S02]  /*09c0*/  IMAD.WIDE.U32 R8, R9, 0x4, R6.reuse ;  /* 0x0000000409087825 */ /* 0x100fe400078e0006 */
[----:B------:R-:W5:Y:S02]  /*09d0*/  LDG.E R18, desc[UR6][R20.64] ;  /* 0x0000000614127981 */ /* 0x000f64000c1e1900 */
[--C-:B------:R-:W-:Y:S02]  /*09e0*/  IMAD.WIDE.U32 R14, R25, 0x4, R6.reuse ;  /* 0x00000004190e7825 */ /* 0x100fe400078e0006 */
[----:B------:R0:W5:Y:S02]  /*09f0*/  LDG.E R8, desc[UR6][R8.64] ;  /* 0x0000000608087981 */ /* 0x000164000c1e1900 */
[----:B------:R-:W-:-:S02]  /*0a00*/  IMAD.WIDE.U32 R6, R27, 0x4, R6 ;  /* 0x000000041b067825 */ /* 0x000fc400078e0006 */
[----:B------:R-:W5:Y:S04]  /*0a10*/  LDG.E R14, desc[UR6][R14.64] ;  /* 0x000000060e0e7981 */ /* 0x000f68000c1e1900 */
[----:B------:R1:W5:Y:S01]  /*0a20*/  LDG.E R6, desc[UR6][R6.64] ;  /* 0x0000000606067981 */ /* 0x000362000c1e1900 */
[----:B------:R-:W-:Y:S01]  /*0a30*/  VIADD R4, R4, 0x800 ;  /* 0x0000080004047836 */ /* 0x000fe20000000000 */
[----:B--2---:R-:W-:Y:S02]  /*0a40*/  IABS R17, R10 ;  /* 0x0000000a00117213 */ /* 0x004fe40000000000 */
[----:B---3--:R-:W-:-:S03]  /*0a50*/  IABS R10, R16 ;  /* 0x00000010000a7213 */ /* 0x008fc60000000000 */
[----:B------:R-:W-:Y:S01]  /*0a60*/  IMAD.MOV.U32 R16, RZ, RZ, R17 ;  /* 0x000000ffff107224 */ /* 0x000fe200078e0011 */
[----:B----4-:R-:W-:-:S04]  /*0a70*/  IABS R19, R19 ;  /* 0x0000001300137213 */ /* 0x010fc80000000000 */
[----:B------:R-:W-:Y:S01]  /*0a80*/  IADD3 R11, PT, PT, R10, R16, R11 ;  /* 0x000000100a0b7210 */ /* 0x000fe20007ffe00b */
[----:B------:R-:W-:Y:S01]  /*0a90*/  IMAD.MOV.U32 R10, RZ, RZ, R19 ;  /* 0x000000ffff0a7224 */ /* 0x000fe200078e0013 */
[----:B-----5:R-:W-:Y:S02]  /*0aa0*/  IABS R12, R12 ;  /* 0x0000000c000c7213 */ /* 0x020fe40000000000 */
[----:B0-----:R-:W-:Y:S02]  /*0ab0*/  IABS R9, R18 ;  /* 0x0000001200097213 */ /* 0x001fe40000000000 */
[----:B-1----:R-:W-:Y:S02]  /*0ac0*/  IABS R7, R8 ;  /* 0x0000000800077213 */ /* 0x002fe40000000000 */
[----:B------:R-:W-:Y:S02]  /*0ad0*/  IADD3 R11, PT, PT, R10, R9, R11 ;  /* 0x000000090a0b7210 */ /* 0x000fe40007ffe00b */
[----:B------:R-:W-:Y:S01]  /*0ae0*/  IABS R8, R6 ;  /* 0x0000000600087213 */ /* 0x000fe20000000000 */
[----:B------:R-:W-:Y:S01]  /*0af0*/  IMAD.MOV.U32 R6, RZ, RZ, R12 ;  /* 0x000000ffff067224 */ /* 0x000fe200078e000c */
[----:B------:R-:W-:-:S04]  /*0b00*/  IABS R9, R14 ;  /* 0x0000000e00097213 */ /* 0x000fc80000000000 */
[----:B------:R-:W-:-:S04]  /*0b10*/  IADD3 R11, PT, PT, R6, R7, R11 ;  /* 0x00000007060b7210 */ /* 0x000fc80007ffe00b */
[----:B------:R-:W-:-:S07]  /*0b20*/  IADD3 R11, PT, PT, R8, R9, R11 ;  /* 0x00000009080b7210 */ /* 0x000fce0007ffe00b */
.L_x_184:
[----:B------:R-:W-:Y:S05]  /*0b30*/  BSYNC.RECONVERGENT B2 ;  /* 0x0000000000027941 */ /* 0x000fea0003800200 */
.L_x_183:
        /* <DEDUP_REMOVED lines=11> */
[----:B0-----:R-:W-:-:S04]  /*0bf0*/  IMAD.WIDE.U32 R8, R13, 0x4, R6 ;  /* 0x000000040d087825 */ /* 0x001fc800078e0006 */
[--C-:B------:R-:W-:Y:S02]  /*0c00*/  IMAD.WIDE.U32 R12, R15, 0x4, R6.reuse ;  /* 0x000000040f0c7825 */ /* 0x100fe400078e0006 */
[----:B------:R-:W2:Y:S02]  /*0c10*/  LDG.E R8, desc[UR6][R8.64] ;  /* 0x0000000608087981 */ /* 0x000ea4000c1e1900 */
[--C-:B------:R-:W-:Y:S02]  /*0c20*/  IMAD.WIDE.U32 R14, R17, 0x4, R6.reuse ;  /* 0x00000004110e7825 */ /* 0x100fe400078e0006 */
[----:B------:R-:W3:Y:S02]  /*0c30*/  LDG.E R12, desc[UR6][R12.64] ;  /* 0x000000060c0c7981 */ /* 0x000ee4000c1e1900 */
[----:B------:R-:W-:Y:S02]  /*0c40*/  IMAD.WIDE.U32 R6, R19, 0x4, R6 ;  /* 0x0000000413067825 */ /* 0x000fe400078e0006 */
        /* <DEDUP_REMOVED lines=9> */
.L_x_186:
[----:B------:R-:W-:Y:S05]  /*0ce0*/  BSYNC.RECONVERGENT B2 ;  /* 0x0000000000027941 */ /* 0x000fea0003800200 */
.L_x_185:
[----:B------:R-:W-:Y:S05]  /*0cf0*/  @!P1 BRA `(.L_x_178) ;  /* 0x00000000002c9947 */ /* 0x000fea0003800000 */
[----:B------:R-:W0:Y:S01]  /*0d00*/  LDC.64 R6, c[0x0][0x380] ;  /* 0x0000e000ff067b82 */ /* 0x000e220000000a00 */
[----:B------:R-:W-:Y:S02]  /*0d10*/  IMAD R9, R3, 0x1000, R4 ;  /* 0x0000100003097824 */ /* 0x000fe400078e0204 */
[----:B------:R-:W-:-:S07]  /*0d20*/  IMAD.MOV R8, RZ, RZ, -R5 ;  /* 0x000000ffff087224 */ /* 0x000fce00078e0a05 */
.L_x_187:
[----:B0-----:R-:W-:-:S06]  /*0d30*/  IMAD.WIDE.U32 R4, R9, 0x4, R6 ;  /* 0x0000000409047825 */ /* 0x001fcc00078e0006 */
[----:B------:R-:W2:Y:S01]  /*0d40*/  LDG.E R4, desc[UR6][R4.64] ;  /* 0x0000000604047981 */ /* 0x000ea2000c1e1900 */
[----:B------:R-:W-:Y:S02]  /*0d50*/  VIADD R8, R8, 0x1 ;  /* 0x0000000108087836 */ /* 0x000fe40000000000 */
[----:B------:R-:W-:-:S03]  /*0d60*/  VIADD R9, R9, 0x100 ;  /* 0x0000010009097836 */ /* 0x000fc60000000000 */
[----:B------:R-:W-:Y:S02]  /*0d70*/  ISETP.NE.AND P0, PT, R8, RZ, PT ;  /* 0x000000ff0800720c */ /* 0x000fe40003f05270 */
[----:B--2---:R-:W-:-:S05]  /*0d80*/  IABS R10, R4 ;  /* 0x00000004000a7213 */ /* 0x004fca0000000000 */
[----:B------:R-:W-:-:S06]  /*0d90*/  IMAD.IADD R11, R11, 0x1, R10 ;  /* 0x000000010b0b7824 */ /* 0x000fcc00078e020a */
[----:B------:R-:W-:Y:S05]  /*0da0*/  @P0 BRA `(.L_x_187) ;  /* 0xfffffffc00e00947 */ /* 0x000fea000383ffff */
.L_x_178:
[----:B------:R-:W-:Y:S05]  /*0db0*/  BSYNC.RECONVERGENT B1 ;  /* 0x0000000000017941 */ /* 0x000fea0003800200 */
.L_x_177:
[----:B------:R-:W-:-:S13]  /*0dc0*/  ISETP.GE.U32.AND P0, PT, R0, 0x100, PT ;  /* 0x000001000000780c */ /* 0x000fda0003f06070 */
        /* <DEDUP_REMOVED lines=15> */
[----:B------:R-:W-:-:S03]  /*0ec0*/  ISETP.GT.AND P0, PT, R8, 0x17, PT ;  /* 0x000000170800780c */ /* 0x000fc60003f04270 */
[----:B------:R-:W-:Y:S01]  /*0ed0*/  IMAD.IADD R4, R5, 0x1, R4 ;  /* 0x0000000105047824 */ /* 0x000fe200078e0204 */
[----:B------:R-:W-:-:S04]  /*0ee0*/  @!P1 SHF.R.U32.HI R5, RZ, 0x3, R2 ;  /* 0x00000003ff059819 */ /* 0x000fc80000011602 */
[----:B------:R-:W0:Y:S01]  /*0ef0*/  SHFL.DOWN PT, R6, R4, 0x8, 0x1f ;  /* 0x09001f0004067f89 */ /* 0x000e2200000e0000 */
[----:B------:R-:W-:Y:S02]  /*0f00*/  @!P1 LOP3.LUT R5, R5, 0x7c, RZ, 0xc0, !PT ;  /* 0x0000007c05059812 */ /* 0x000fe400078ec0ff */
[----:B0-----:R-:W-:Y:S02]  /*0f10*/  SEL R7, R6, RZ, !P0 ;  /* 0x000000ff06077207 */ /* 0x001fe40004000000 */
[----:B------:R-:W-:Y:S02]  /*0f20*/  ISETP.GT.AND P0, PT, R8, 0xf, PT ;  /* 0x0000000f0800780c */ /* 0x000fe40003f04270 */
[----:B------:R-:W-:Y:S01]  /*0f30*/  @!P1 MOV R6, 0x400 ;  /* 0x0000040000069802 */ /* 0x000fe20000000f00 */
[----:B------:R-:W-:-:S03]  /*0f40*/  IMAD.IADD R7, R4, 0x1, R7 ;  /* 0x0000000104077824 */ /* 0x000fc600078e0207 */
[----:B-1----:R-:W-:Y:S02]  /*0f50*/  @!P1 LEA R6, R9, R6, 0x18 ;  /* 0x0000000609069211 */ /* 0x002fe400078ec0ff */
[----:B------:R-:W0:Y:S03]  /*0f60*/  SHFL.DOWN PT, R0, R7, 0x10, 0x1f ;  /* 0x0a001f0007007f89 */ /* 0x000e2600000e0000 */
[----:B------:R-:W-:Y:S01]  /*0f70*/  @!P1 IMAD.IADD R6, R5, 0x1, R6 ;  /* 0x0000000105069824 */ /* 0x000fe200078e0206 */
        /* <DEDUP_REMOVED lines=10> */
[----:B-1----:R-:W0:Y:S04]  /*1020*/  LDS.128 R4, [UR4+0x10] ;  /* 0x00001004ff047984 */ /* 0x002e280008000c00 */
[----:B------:R-:W1:Y:S01]  /*1030*/  LDS.64 R8, [UR4+0x20] ;  /* 0x00002004ff087984 */ /* 0x000e620008000a00 */
[----:B0-----:R-:W-:-:S04]  /*1040*/  IADD3 R0, PT, PT, R4, R0, R11 ;  /* 0x0000000004007210 */ /* 0x001fc80007ffe00b */
[----:B------:R-:W-:-:S04]  /*1050*/  IADD3 R0, PT, PT, R6, R0, R5 ;  /* 0x0000000006007210 */ /* 0x000fc80007ffe005 */
[----:B-1----:R-:W-:-:S05]  /*1060*/  IADD3 R0, PT, PT, R8, R0, R7 ;  /* 0x0000000008007210 */ /* 0x002fca0007ffe007 */
[----:B------:R-:W-:Y:S01]  /*1070*/  IMAD.IADD R11, R0, 0x1, R9 ;  /* 0x00000001000b7824 */ /* 0x000fe200078e0209 */
[----:B------:R-:W-:Y:S06]  /*1080*/  BRA `(.L_x_189) ;  /* 0x0000001800f07947 */ /* 0x000fec0003800000 */
.L_x_188:
[----:B------:R-:W-:Y:S01]  /*1090*/  LOP3.LUT R4, R2, 0x3e0, RZ, 0xc0, !PT ;  /* 0x000003e002047812 */ /* 0x000fe200078ec0ff */
[----:B------:R-:W0:Y:S03]  /*10a0*/  S2R R13, SR_LANEID ;  /* 0x00000000000d7919 */ /* 0x000e260000000000 */
        /* <DEDUP_REMOVED lines=13> */
[----:B------:R-:W-:Y:S01]  /*1180*/  @!P1 MOV R10, 0x400 ;  /* 0x00000400000a9802 */ /* 0x000fe20000000f00 */
[----:B------:R-:W0:Y:S01]  /*1190*/  @!P1 S2R R11, SR_CgaCtaId ;  /* 0x00000000000b9919 */ /* 0x000e220000008800 */
[----:B------:R-:W-:Y:S01]  /*11a0*/  @!P1 SHF.R.U32.HI R8, RZ, 0x3, R2 ;  /* 0x00000003ff089819 */ /* 0x000fe20000011602 */
[----:B------:R-:W1:Y:S03]  /*11b0*/  SHFL.DOWN PT, R6, R5, 0x2, R4 ;  /* 0x0840000005067989 */ /* 0x000e6600000e0004 */
[----:B------:R-:W-:Y:S02]  /*11c0*/  @!P1 LOP3.LUT R8, R8, 0x7c, RZ, 0xc0, !PT ;  /* 0x0000007c08089812 */ /* 0x000fe400078ec0ff */
[----:B-1----:R-:W-:Y:S02]  /*11d0*/  SEL R6, R6, RZ, !P0 ;  /* 0x000000ff06067207 */ /* 0x002fe40004000000 */
[----:B------:R-:W-:-:S02]  /*11e0*/  ISETP.GT.AND P0, PT, R9, R4, PT ;  /* 0x000000040900720c */ /* 0x000fc40003f04270 */
[----:B0-----:R-:W-:Y:S01]  /*11f0*/  @!P1 LEA R11, R11, R10, 0x18 ;  /* 0x0000000a0b0b9211 */ /* 0x001fe200078ec0ff */
[----:B------:R-:W-:Y:S02]  /*1200*/  IMAD.IADD R7, R5, 0x1, R6 ;  /* 0x0000000105077824 */ /* 0x000fe400078e0206 */
[----:B------:R-:W-:Y:S02]  /*1210*/  VIADD R5, R13, 0x8 ;  /* 0x000000080d057836 */ /* 0x000fe40000000000 */
[----:B------:R-:W-:Y:S01]  /*1220*/  @!P1 IMAD.IADD R8, R8, 0x1, R11 ;  /* 0x0000000108089824 */ /* 0x000fe200078e020b */
[----:B------:R-:W0:Y:S02]  /*1230*/  SHFL.DOWN PT, R6, R7, 0x4, R4 ;  /* 0x0880000007067989 */ /* 0x000e2400000e0004 */
        /* <DEDUP_REMOVED lines=15> */
[----:B------:R-:W1:Y:S01]  /*1330*/  S2UR UR5, SR_CgaCtaId ;  /* 0x00000000000579c3 */ /* 0x000e620000008800 */
[----:B------:R-:W-:Y:S01]  /*1340*/  UMOV UR4, 0x400 ;  /* 0x0000040000047882 */ /* 0x000fe20000000000 */
[C---:B------:R-:W-:Y:S02]  /*1350*/  ISETP.GT.U32.AND P2, PT, R0.reuse, 0x40, PT ;  /* 0x000000400000780c */ /* 0x040fe40003f44070 */
[C---:B------:R-:W-:Y:S02]  /*1360*/  ISETP.GT.U32.AND P1, PT, R0.reuse, 0x20, PT ;  /* 0x000000200000780c */ /* 0x040fe40003f24070 */
[----:B------:R-:W-:Y:S01]  /*1370*/  ISETP.GT.U32.AND P3, PT, R0, 0x80, PT ;  /* 0x000000800000780c */ /* 0x000fe20003f64070 */
[----:B-1----:R-:W-:-:S09]  /*1380*/  ULEA UR4, UR5, UR4, 0x18 ;  /* 0x0000000405047291 */ /* 0x002fd2000f8ec0ff */
[----:B------:R-:W1:Y:S04]  /*1390*/  LDS.128 R4, [UR4+0x10] ;  /* 0x00001004ff047984 */ /* 0x000e680008000c00 */
[----:B------:R-:W2:Y:S04]  /*13a0*/  LDS R2, [UR4+0xc] ;  /* 0x00000c04ff027984 */ /* 0x000ea80008000800 */
[----:B0-----:R-:W0:Y:S01]  /*13b0*/  LDS.64 R8, [UR4+0x20] ;  /* 0x00002004ff087984 */ /* 0x001e220008000a00 */
[----:B-1----:R-:W-:Y:S02]  /*13c0*/  SEL R4, R4, RZ, P2 ;  /* 0x000000ff04047207 */ /* 0x002fe40001000000 */
[----:B------:R-:W-:-:S02]  /*13d0*/  ISETP.GT.U32.AND P2, PT, R0, 0x60, PT ;  /* 0x000000600000780c */ /* 0x000fc40003f44070 */
[----:B--2---:R-:W-:Y:S02]  /*13e0*/  SEL R2, R2, RZ, P1 ;  /* 0x000000ff02027207 */ /* 0x004fe40000800000 */
[----:B------:R-:W-:Y:S02]  /*13f0*/  SEL R5, R5, RZ, P2 ;  /* 0x000000ff05057207 */ /* 0x000fe40001000000 */
[----:B------:R-:W-:Y:S02]  /*1400*/  IADD3 R2, PT, PT, R4, R2, R11 ;  /* 0x0000000204027210 */ /* 0x000fe40007ffe00b */
[----:B------:R-:W-:Y:S02]  /*1410*/  ISETP.GT.U32.AND P1, PT, R0, 0xa0, PT ;  /* 0x000000a00000780c */ /* 0x000fe40003f24070 */
[----:B------:R-:W-:Y:S02]  /*1420*/  SEL R6, R6, RZ, P3 ;  /* 0x000000ff06067207 */ /* 0x000fe40001800000 */
[----:B------:R-:W-:-:S02]  /*1430*/  ISETP.GT.U32.AND P2, PT, R0, 0xc0, PT ;  /* 0x000000c00000780c */ /* 0x000fc40003f44070 */
[----:B------:R-:W-:Y:S02]  /*1440*/  ISETP.GT.U32.AND P3, PT, R0, 0xe0, PT ;  /* 0x000000e00000780c */ /* 0x000fe40003f64070 */
[----:B------:R-:W-:Y:S02]  /*1450*/  SEL R7, R7, RZ, P1 ;  /* 0x000000ff07077207 */ /* 0x000fe40000800000 */
[----:B------:R-:W-:Y:S02]  /*1460*/  IADD3 R2, PT, PT, R6, R2, R5 ;  /* 0x0000000206027210 */ /* 0x000fe40007ffe005 */
[----:B0-----:R-:W-:Y:S02]  /*1470*/  SEL R8, R8, RZ, P2 ;  /* 0x000000ff08087207 */ /* 0x001fe40001000000 */
[----:B------:R-:W-:Y:S02]  /*1480*/  SEL R9, R9, RZ, P3 ;  /* 0x000000ff09097207 */ /* 0x000fe40001800000 */
[----:B------:R-:W-:-:S05]  /*1490*/  IADD3 R2, PT, PT, R8, R2, R7 ;  /* 0x0000000208027210 */ /* 0x000fca0007ffe007 */
[----:B------:R-:W-:Y:S01]  /*14a0*/  IMAD.IADD R11, R2, 0x1, R9 ;  /* 0x00000001020b7824 */ /* 0x000fe200078e0209 */
[----:B------:R-:W-:Y:S06]  /*14b0*/  BRA `(.L_x_189) ;  /* 0x0000001400e47947 */ /* 0x000fec0003800000 */
.L_x_174:
[----:B------:R-:W0:Y:S01]  /*14c0*/  S2R R2, SR_TID.X ;  /* 0x0000000000027919 */ /* 0x000e220000002100 */
[----:B------:R-:W1:Y:S02]  /*14d0*/  LDCU.64 UR4, c[0x0][0x380] ;  /* 0x00007000ff0477ac */ /* 0x000e640008000a00 */
[----:B-1----:R-:W-:Y:S02]  /*14e0*/  IMAD.U32 R4, RZ, RZ, UR4 ;  /* 0x00000004ff047e24 */ /* 0x002fe4000f8e00ff */
[----:B------:R-:W-:Y:S02]  /*14f0*/  IMAD.U32 R5, RZ, RZ, UR5 ;  /* 0x00000005ff057e24 */ /* 0x000fe4000f8e00ff */
[----:B0-----:R-:W-:-:S04]  /*1500*/  IMAD R9, R3, 0x1000, R2 ;  /* 0x0000100003097824 */ /* 0x001fc800078e0202 */
[----:B------:R-:W-:-:S05]  /*1510*/  IMAD.WIDE.U32 R8, R9, 0x4, R4 ;  /* 0x0000000409087825 */ /* 0x000fca00078e0004 */
        /* <DEDUP_REMOVED lines=16> */
[----:B------:R-:W-:-:S02]  /*1620*/  ISETP.GE.U32.AND P0, PT, R0, R13, PT ;  /* 0x0000000d0000720c */ /* 0x000fc40003f06070 */
[----:B--2---:R-:W-:Y:S02]  /*1630*/  IABS R26, R23 ;  /* 0x00000017001a7213 */ /* 0x004fe40000000000 */
[----:B---3--:R-:W-:-:S03]  /*1640*/  IABS R23, R25 ;  /* 0x0000001900177213 */ /* 0x008fc60000000000 */
[----:B------:R-:W-:Y:S01]  /*1650*/  IMAD.MOV.U32 R25, RZ, RZ, R26 ;  /* 0x000000ffff197224 */ /* 0x000fe200078e001a */
[----:B----4-:R-:W-:Y:S02]  /*1660*/  IABS R26, R21 ;  /* 0x00000015001a7213 */ /* 0x010fe40000000000 */
[----:B-----5:R-:W-:-:S03]  /*1670*/  IABS R24, R24 ;  /* 0x0000001800187213 */ /* 0x020fc60000000000 */
[----:B0-----:R-:W-:Y:S01]  /*1680*/  IMAD.MOV.U32 R8, RZ, RZ, R26 ;  /* 0x000000ffff087224 */ /* 0x001fe200078e001a */
[----:B------:R-:W-:Y:S02]  /*1690*/  IABS R22, R22 ;  /* 0x0000001600167213 */ /* 0x000fe40000000000 */
[----:B------:R-:W-:Y:S02]  /*16a0*/  IADD3 R21, PT, PT, R23, R24, R25 ;  /* 0x0000001817157210 */ /* 0x000fe40007ffe019 */
[----:B------:R-:W-:Y:S02]  /*16b0*/  IABS R19, R19 ;  /* 0x0000001300137213 */ /* 0x000fe40000000000 */
[----:B------:R-:W-:Y:S02]  /*16c0*/  IADD3 R21, PT, PT, R8, R22, R21 ;  /* 0x0000001608157210 */ /* 0x000fe40007ffe015 */
[----:B------:R-:W-:Y:S01]  /*16d0*/  IABS R9, R20 ;  /* 0x0000001400097213 */ /* 0x000fe20000000000 */
[----:B------:R-:W-:Y:S01]  /*16e0*/  IMAD.MOV.U32 R8, RZ, RZ, R19 ;  /* 0x000000ffff087224 */ /* 0x000fe200078e0013 */
        /* <DEDUP_REMOVED lines=16> */
[----:B------:R-:W-:-:S03]  /*17f0*/  IABS R10, R7 ;  /* 0x00000007000a7213 */ /* 0x000fc60000000000 */
[----:B------:R-:W-:Y:S01]  /*1800*/  IMAD.MOV.U32 R7, RZ, RZ, R12 ;  /* 0x000000ffff077224 */ /* 0x000fe200078e000c */
[----:B------:R-:W-:Y:S01]  /*1810*/  IADD3 R21, PT, PT, R8, R9, R21 ;  /* 0x0000000908157210 */ /* 0x000fe20007ffe015 */
[----:B------:R-:W-:Y:S01]  /*1820*/  IMAD.MOV.U32 R8, RZ, RZ, R10 ;  /* 0x000000ffff087224 */ /* 0x000fe200078e000a */
[----:B------:R-:W-:-:S04]  /*1830*/  IABS R16, R11 ;  /* 0x0000000b00107213 */ /* 0x000fc80000000000 */
[----:B------:R-:W-:-:S05]  /*1840*/  IADD3 R21, PT, PT, R8, R7, R21 ;  /* 0x0000000708157210 */ /* 0x000fca0007ffe015 */
[----:B------:R-:W-:Y:S01]  /*1850*/  IMAD.IADD R16, R21, 0x1, R16 ;  /* 0x0000000115107824 */ /* 0x000fe200078e0210 */
[----:B------:R-:W-:Y:S06]  /*1860*/  @!P0 BRA `(.L_x_190) ;  /* 0x00000010004c8947 */ /* 0x000fec0003800000 */
[----:B------:R-:W-:Y:S01]  /*1870*/  IMAD R9, R3, 0x1000, R13 ;  /* 0x0000100003097824 */ /* 0x000fe200078e020d */
[----:B------:R-:W-:Y:S01]  /*1880*/  LOP3.LUT R0, RZ, R2, RZ, 0x33, !PT ;  /* 0x00000002ff007212 */ /* 0x000fe200078e33ff */
[----:B------:R-:W-:Y:S01]  /*1890*/  VIADD R8, R6, 0xfffff000 ;  /* 0xfffff00006087836 */ /* 0x000fe20000000000 */
[----:B------:R-:W-:Y:S02]  /*18a0*/  UMOV UR4, URZ ;  /* 0x000000ff00047c82 */ /* 0x000fe40008000000 */
[----:B------:R-:W-:Y:S01]  /*18b0*/  IADD3 R10, PT, PT, -R13, R6, R0 ;  /* 0x000000060d0a7210 */ /* 0x000fe20007ffe100 */
[----:B------:R-:W-:Y:S01]  /*18c0*/  IMAD.MOV.U32 R0, RZ, RZ, R9 ;  /* 0x000000ffff007224 */ /* 0x000fe200078e0009 */
[C---:B------:R-:W-:Y:S02]  /*18d0*/  ISETP.GT.U32.AND P0, PT, R9.reuse, R8, PT ;  /* 0x000000080900720c */ /* 0x040fe40003f04070 */
[----:B------:R-:W-:Y:S01]  /*18e0*/  IADD3 R7, PT, PT, R9, 0x800, R2 ;  /* 0x0000080009077810 */ /* 0x000fe20007ffe002 */
[----:B------:R-:W-:-:S10]  /*18f0*/  IMAD R2, R3, -0x1000, R10 ;  /* 0xfffff00003027824 */ /* 0x000fd400078e020a */
[----:B------:R-:W-:Y:S05]  /*1900*/  @P0 BRA `(.L_x_191) ;  /* 0x0000000000f80947 */ /* 0x000fea0003800000 */
[----:B------:R-:W0:Y:S08]  /*1910*/  LDC R12, c[0x0][0x3a8] ;  /* 0x0000ea00ff0c7b82 */ /* 0x000e300000000800 */
[----:B------:R-:W1:Y:S02]  /*1920*/  LDC.64 R4, c[0x0][0x380] ;  /* 0x0000e000ff047b82 */ /* 0x000e640000000a00 */
.L_x_192:
[----:B------:R-:W2:Y:S02]  /*1930*/  S2R R6, SR_TID.X ;  /* 0x0000000000067919 */ /* 0x000ea40000002100 */
[----:B--2---:R-:W-:-:S04]  /*1940*/  IMAD.IADD R11, R6, 0x1, R9 ;  /* 0x00000001060b7824 */ /* 0x004fc800078e0209 */
        /* <DEDUP_REMOVED lines=10> */
[----:B------:R-:W5:Y:S01]  /*19f0*/  LDG.E R24, desc[UR6][R10.64+0x3c00] ;  /* 0x003c00060a187981 */ /* 0x000f62000c1e1900 */
[----:B--2---:R-:W-:-:S03]  /*1a00*/  IABS R18, R6 ;  /* 0x0000000600127213 */ /* 0x004fc60000000000 */
[----:B------:R-:W2:Y:S01]  /*1a10*/  LDG.E R6, desc[UR6][R10.64+0x1800] ;  /* 0x001800060a067981 */ /* 0x000ea2000c1e1900 */
[----:B---3--:R-:W-:-:S03]  /*1a20*/  IABS R25, R17 ;  /* 0x0000001100197213 */ /* 0x008fc60000000000 */
[----:B------:R-:W3:Y:S01]  /*1a30*/  LDG.E R17, desc[UR6][R10.64+0x1c00] ;  /* 0x001c00060a117981 */ /* 0x000ee2000c1e1900 */
[----:B------:R-:W-:-:S03]  /*1a40*/  IADD3 R25, PT, PT, R25, R18, R16 ;  /* 0x0000001219197210 */ /* 0x000fc60007ffe010 */
[----:B------:R-:W3:Y:S04]  /*1a50*/  LDG.E R18, desc[UR6][R10.64+0x2400] ;  /* 0x002400060a127981 */ /* 0x000ee8000c1e1900 */
[----:B------:R-:W3:Y:S01]  /*1a60*/  LDG.E R16, desc[UR6][R10.64+0x2000] ;  /* 0x002000060a107981 */ /* 0x000ee2000c1e1900 */
[----:B----4-:R-:W-:Y:S02]  /*1a70*/  IABS R19, R19 ;  /* 0x0000001300137213 */ /* 0x010fe40000000000 */
[----:B-----5:R-:W-:-:S04]  /*1a80*/  IABS R20, R20 ;  /* 0x0000001400147213 */ /* 0x020fc80000000000 */
[----:B------:R-:W-:Y:S02]  /*1a90*/  IADD3 R25, PT, PT, R20, R19, R25 ;  /* 0x0000001314197210 */ /* 0x000fe40007ffe019 */
[----:B------:R-:W4:Y:S04]  /*1aa0*/  LDG.E R19, desc[UR6][R10.64+0x3000] ;  /* 0x003000060a137981 */ /* 0x000f28000c1e1900 */
[----:B------:R1:W5:Y:S01]  /*1ab0*/  LDG.E R20, desc[UR6][R10.64+0x3400] ;  /* 0x003400060a147981 */ /* 0x000362000c1e1900 */
[----:B------:R-:W-:Y:S02]  /*1ac0*/  IABS R26, R14 ;  /* 0x0000000e001a7213 */ /* 0x000fe40000000000 */
[----:B------:R-:W-:-:S03]  /*1ad0*/  IABS R14, R15 ;  /* 0x0000000f000e7213 */ /* 0x000fc60000000000 */
[----:B------:R-:W-:-:S05]  /*1ae0*/  IMAD.MOV.U32 R15, RZ, RZ, R26 ;  /* 0x000000ffff0f7224 */ /* 0x000fca00078e001a */
[----:B------:R-:W-:Y:S02]  /*1af0*/  IADD3 R25, PT, PT, R14, R15, R25 ;  /* 0x0000000f0e197210 */ /* 0x000fe40007ffe019 */
[----:B------:R-:W-:Y:S02]  /*1b00*/  IABS R22, R22 ;  /* 0x0000001600167213 */ /* 0x000fe40000000000 */
[----:B-1----:R-:W-:Y:S02]  /*1b10*/  IABS R11, R23 ;  /* 0x00000017000b7213 */ /* 0x002fe40000000000 */
[----:B------:R-:W-:Y:S02]  /*1b20*/  IABS R21, R21 ;  /* 0x0000001500157213 */ /* 0x000fe40000000000 */
[----:B--2---:R-:W-:Y:S02]  /*1b30*/  IABS R26, R6 ;  /* 0x00000006001a7213 */ /* 0x004fe40000000000 */
[----:B---3--:R-:W-:-:S03]  /*1b40*/  IABS R6, R17 ;  /* 0x0000001100067213 */ /* 0x008fc60000000000 */
[----:B------:R-:W-:Y:S01]  /*1b50*/  IMAD.MOV.U32 R14, RZ, RZ, R26 ;  /* 0x000000ffff0e7224 */ /* 0x000fe200078e001a */
[----:B------:R-:W-:-:S04]  /*1b60*/  IABS R18, R18 ;  /* 0x0000001200127213 */ /* 0x000fc80000000000 */
[----:B------:R-:W-:Y:S02]  /*1b70*/  IADD3 R25, PT, PT, R6, R14, R25 ;  /* 0x0000000e06197210 */ /* 0x000fe40007ffe019 */
[----:B------:R-:W-:Y:S01]  /*1b80*/  IABS R10, R16 ;  /* 0x00000010000a7213 */ /* 0x000fe20000000000 */
[----:B------:R-:W-:-:S05]  /*1b90*/  IMAD.MOV.U32 R6, RZ, RZ, R18 ;  /* 0x000000ffff067224 */ /* 0x000fca00078e0012 */
[----:B------:R-:W-:Y:S01]  /*1ba0*/  IADD3 R25, PT, PT, R6, R10, R25 ;  /* 0x0000000a06197210 */ /* 0x000fe20007ffe019 */
[----:B------:R-:W-:Y:S02]  /*1bb0*/  IMAD.MOV.U32 R10, RZ, RZ, R22 ;  /* 0x000000ffff0a7224 */ /* 0x000fe400078e0016 */
[----:B0-----:R-:W-:-:S03]  /*1bc0*/  IMAD.MOV.U32 R6, RZ, RZ, R12 ;  /* 0x000000ffff067224 */ /* 0x001fc600078e000c */
[----:B------:R-:W-:Y:S01]  /*1bd0*/  IADD3 R25, PT, PT, R10, R11, R25 ;  /* 0x0000000b0a197210 */ /* 0x000fe20007ffe019 */
[----:B------:R-:W-:Y:S01]  /*1be0*/  IMAD.IADD R10, R6, 0x1, -R9 ;  /* 0x00000001060a7824 */ /* 0x000fe200078e0a09 */
[----:B----4-:R-:W-:-:S04]  /*1bf0*/  IABS R19, R19 ;  /* 0x0000001300137213 */ /* 0x010fc80000000000 */
[----:B------:R-:W-:Y:S01]  /*1c00*/  ISETP.GE.U32.AND P0, PT, R10, R13, PT ;  /* 0x0000000d0a00720c */ /* 0x000fe20003f06070 */
[----:B------:R-:W-:Y:S01]  /*1c10*/  IMAD.MOV.U32 R11, RZ, RZ, R19 ;  /* 0x000000ffff0b7224 */ /* 0x000fe200078e0013 */
[----:B-----5:R-:W-:Y:S01]  /*1c20*/  IABS R14, R20 ;  /* 0x00000014000e7213 */ /* 0x020fe20000000000 */
[----:B------:R-:W-:Y:S01]  /*1c30*/  IMAD.MOV.U32 R10, RZ, RZ, R21 ;  /* 0x000000ffff0a7224 */ /* 0x000fe200078e0015 */
[----:B------:R-:W-:Y:S02]  /*1c40*/  IABS R16, R24 ;  /* 0x0000001800107213 */ /* 0x000fe40000000000 */
[----:B------:R-:W-:-:S04]  /*1c50*/  IADD3 R25, PT, PT, R14, R11, R25 ;  /* 0x0000000b0e197210 */ /* 0x000fc80007ffe019 */
[----:B------:R-:W-:-:S03]  /*1c60*/  IADD3 R16, PT, PT, R16, R10, R25 ;  /* 0x0000000a10107210 */ /* 0x000fc60007ffe019 */
[----:B------:R-:W-:Y:S05]  /*1c70*/  @!P0 BRA `(.L_x_190) ;  /* 0x0000000c00488947 */ /* 0x000fea0003800000 */
[C---:B------:R-:W-:Y:S01]  /*1c80*/  IMAD.IADD R9, R13.reuse, 0x1, R9 ;  /* 0x000000010d097824 */ /* 0x040fe200078e0209 */
[----:B------:R-:W-:Y:S01]  /*1c90*/  UIADD3 UR4, UPT, UPT, UR4, 0x1, URZ ;  /* 0x0000000104047890 */ /* 0x000fe2000fffe0ff */
[----:B------:R-:W-:Y:S02]  /*1ca0*/  IMAD.IADD R0, R13, 0x1, R0 ;  /* 0x000000010d007824 */ /* 0x000fe400078e0200 */
[----:B------:R-:W-:Y:S01]  /*1cb0*/  IMAD.IADD R2, R2, 0x1, -R13 ;  /* 0x0000000102027824 */ /* 0x000fe200078e0a0d */
[----:B------:R-:W-:Y:S01]  /*1cc0*/  ISETP.GT.U32.AND P0, PT, R9, R8, PT ;  /* 0x000000080900720c */ /* 0x000fe20003f04070 */
[----:B------:R-:W-:-:S12]  /*1cd0*/  IMAD.IADD R7, R13, 0x1, R7 ;  /* 0x000000010d077824 */ /* 0x000fd800078e0207 */
[----:B------:R-:W-:Y:S05]  /*1ce0*/  @!P0 BRA `(.L_x_192) ;  /* 0xfffffffc00108947 */ /* 0x000fea000383ffff */
.L_x_191:
[----:B------:R-:W0:Y:S01]  /*1cf0*/  S2R R13, SR_TID.X ;  /* 0x00000000000d7919 */ /* 0x000e220000002100 */
[----:B------:R-:W-:Y:S01]  /*1d00*/  IMAD.IADD R8, R6, 0x1, -R9 ;  /* 0x0000000106087824 */ /* 0x000fe200078e0a09 */
[----:B------:R-:W-:Y:S04]  /*1d10*/  BSSY.RECONVERGENT B1, `(.L_x_190) ;  /* 0x00000c8000017945 */ /* 0x000fe80003800200 */
[----:B0-----:R-:W-:-:S04]  /*1d20*/  ISETP.GE.AND P0, PT, R13, R8, PT ;  /* 0x000000080d00720c */ /* 0x001fc80003f06270 */
[----:B------:R-:W-:-:S13]  /*1d30*/  ISETP.GE.U32.OR P0, PT, R9, R6, P0 ;  /* 0x000000060900720c */ /* 0x000fda0000706470 */
[----:B------:R-:W-:Y:S05]  /*1d40*/  @P0 BRA `(.L_x_193) ;  /* 0x0000000c00100947 */ /* 0x000fea0003800000 */
[----:B------:R-:W0:Y:S01]  /*1d50*/  LDC R10, c[0x0][0x3ac] ;  /* 0x0000eb00ff0a7b82 */ /* 0x000e220000000800 */
[----:B------:R-:W-:Y:S01]  /*1d60*/  LOP3.LUT R11, RZ, R13, RZ, 0x33, !PT ;  /* 0x0000000dff0b7212 */ /* 0x000fe200078e33ff */
[----:B------:R-:W-:Y:S06]  /*1d70*/  BSSY.RECONVERGENT B2, `(.L_x_194) ;  /* 0x000006a000027945 */ /* 0x000fec0003800200 */
[----:B------:R-:W1:Y:S01]  /*1d80*/  LDC R8, c[0x0][0x3ac] ;  /* 0x0000eb00ff087b82 */ /* 0x000e620000000800 */
[----:B0-----:R-:W-:-:S04]  /*1d90*/  IMAD.SHL.U32 R10, R10, 0x1000, RZ ;  /* 0x000010000a0a7824 */ /* 0x001fc800078e00ff */
[----:B------:R-:W-:-:S05]  /*1da0*/  IMAD R10, R3, 0x1000, R10 ;  /* 0x00001000030a7824 */ /* 0x000fca00078e020a */
[----:B------:R-:W-:Y:S01]  /*1db0*/  IADD3 R6, PT, PT, -R10, R6, R11 ;  /* 0x000000060a067210 */ /* 0x000fe20007ffe10b */
[----:B-1----:R-:W-:Y:S02]  /*1dc0*/  IMAD R11, R8, UR4, RZ ;  /* 0x00000004080b7c24 */ /* 0x002fe4000f8e02ff */
[----:B------:R-:W-:Y:S02]  /*1dd0*/  IMAD.MOV.U32 R10, RZ, RZ, R13 ;  /* 0x000000ffff0a7224 */ /* 0x000fe400078e000d */
[----:B------:R-:W-:-:S05]  /*1de0*/  IMAD R6, R11, -0x1000, R6 ;  /* 0xfffff0000b067824 */ /* 0x000fca00078e0206 */
[C---:B------:R-:W-:Y:S02]  /*1df0*/  ISETP.GE.U32.AND P0, PT, R6.reuse, 0xf00, PT ;  /* 0x00000f000600780c */ /* 0x040fe40003f06070 */
[----:B------:R-:W-:-:S04]  /*1e00*/  LEA.HI R6, R6, 0x1, RZ, 0x18 ;  /* 0x0000000106067811 */ /* 0x000fc800078fc0ff */
[----:B------:R-:W-:-:S07]  /*1e10*/  LOP3.LUT R8, R6, 0xf, RZ, 0xc0, !PT ;  /* 0x0000000f06087812 */ /* 0x000fce00078ec0ff */
[----:B------:R-:W-:Y:S05]  /*1e20*/  @!P0 BRA `(.L_x_195) ;  /* 0x0000000400788947 */ /* 0x000fea0003800000 */
[----:B------:R-:W-:Y:S01]  /*1e30*/  LEA.HI R10, R2, 0x1, RZ, 0x18 ;  /* 0x00000001020a7811 */ /* 0x000fe200078fc0ff */
[----:B------:R-:W-:Y:S01]  /*1e40*/  BSSY.RECONVERGENT B3, `(.L_x_196) ;  /* 0x000005b000037945 */ /* 0x000fe20003800200 */
[----:B------:R-:W-:Y:S02]  /*1e50*/  LOP3.LUT R11, R13, 0x800, RZ, 0xfc, !PT ;  /* 0x000008000d0b7812 */ /* 0x000fe400078efcff */
[----:B------:R-:W-:-:S05]  /*1e60*/  LOP3.LUT R10, R10, 0x1fffff0, RZ, 0xc0, !PT ;  /* 0x01fffff00a0a7812 */ /* 0x000fca00078ec0ff */
[----:B------:R-:W-:-:S07]  /*1e70*/  IMAD.MOV R13, RZ, RZ, -R10 ;  /* 0x000000ffff0d7224 */ /* 0x000fce00078e0a0a */
.L_x_197:
[C---:B------:R-:W-:Y:S02]  /*1e80*/  VIADD R19, R7.reuse, 0xfffff900 ;  /* 0xfffff90007137836 */ /* 0x040fe40000000000 */
[----:B------:R-:W-:Y:S02]  /*1e90*/  VIADD R15, R7, 0xfffff800 ;  /* 0xfffff800070f7836 */ /* 0x000fe40000000000 */
[----:B------:R-:W-:-:S04]  /*1ea0*/  IMAD.WIDE.U32 R18, R19, 0x4, R4 ;  /* 0x0000000413127825 */ /* 0x000fc800078e0004 */
[--C-:B------:R-:W-:Y:S01]  /*1eb0*/  IMAD.WIDE.U32 R14, R15, 0x4, R4.reuse ;  /* 0x000000040f0e7825 */ /* 0x100fe200078e0004 */
[----:B------:R-:W2:Y:S04]  /*1ec0*/  LDG.E R12, desc[UR6][R18.64] ;  /* 0x00000006120c7981 */ /* 0x000ea8000c1e1900 */
[----:B------:R0:W3:Y:S01]  /*1ed0*/  LDG.E R10, desc[UR6][R14.64] ;  /* 0x000000060e0a7981 */ /* 0x0000e2000c1e1900 */
[C---:B------:R-:W-:Y:S02]  /*1ee0*/  VIADD R27, R7.reuse, 0xfffffa00 ;  /* 0xfffffa00071b7836 */ /* 0x040fe40000000000 */
[----:B------:R-:W-:Y:S02]  /*1ef0*/  VIADD R29, R7, 0xfffffb00 ;  /* 0xfffffb00071d7836 */ /* 0x000fe40000000000 */
[----:B------:R-:W-:-:S04]  /*1f00*/  IMAD.WIDE.U32 R26, R27, 0x4, R4 ;  /* 0x000000041b1a7825 */ /* 0x000fc800078e0004 */
[--C-:B------:R-:W-:Y:S02]  /*1f10*/  IMAD.WIDE.U32 R28, R29, 0x4, R4.reuse ;  /* 0x000000041d1c7825 */ /* 0x100fe400078e0004 */
[----:B------:R1:W4:Y:S04]  /*1f20*/  LDG.E R26, desc[UR6][R26.64] ;  /* 0x000000061a1a7981 */ /* 0x000328000c1e1900 */
[----:B------:R-:W5:Y:S01]  /*1f30*/  LDG.E R28, desc[UR6][R28.64] ;  /* 0x000000061c1c7981 */ /* 0x000f62000c1e1900 */
[C---:B------:R-:W-:Y:S02]  /*1f40*/  VIADD R17, R7.reuse, 0xfffffc00 ;  /* 0xfffffc0007117836 */ /* 0x040fe40000000000 */
[----:B------:R-:W-:-:S04]  /*1f50*/  IMAD.WIDE.U32 R24, R7, 0x4, R4 ;  /* 0x0000000407187825 */ /* 0x000fc800078e0004 */
[----:B------:R-:W-:Y:S02]  /*1f60*/  VIADD R23, R7, 0xfffffd00 ;  /* 0xfffffd0007177836 */ /* 0x000fe40000000000 */
[--C-:B0-----:R-:W-:Y:S01]  /*1f70*/  IMAD.WIDE.U32 R14, R17, 0x4, R4.reuse ;  /* 0x00000004110e7825 */ /* 0x101fe200078e0004 */
[----:B------:R0:W4:Y:S03]  /*1f80*/  LDG.E R24, desc[UR6][R24.64] ;  /* 0x0000000618187981 */ /* 0x000126000c1e1900 */
[C---:B------:R-:W-:Y:S02]  /*1f90*/  VIADD R19, R7.reuse, 0xfffffe00 ;  /* 0xfffffe0007137836 */ /* 0x040fe40000000000 */
[----:B------:R-:W-:Y:S02]  /*1fa0*/  VIADD R17, R7, 0xffffff00 ;  /* 0xffffff0007117836 */ /* 0x000fe40000000000 */
[----:B------:R-:W-:-:S04]  /*1fb0*/  IMAD.WIDE.U32 R22, R23, 0x4, R4 ;  /* 0x0000000417167825 */ /* 0x000fc800078e0004 */
[----:B------:R-:W-:Y:S01]  /*1fc0*/  VIADD R21, R7, 0x100 ;  /* 0x0000010007157836 */ /* 0x000fe20000000000 */
[----:B--2---:R-:W-:Y:S02]  /*1fd0*/  IABS R12, R12 ;  /* 0x0000000c000c7213 */ /* 0x004fe40000000000 */
[----:B---3--:R-:W-:-:S03]  /*1fe0*/  IABS R18, R10 ;  /* 0x0000000a00127213 */ /* 0x008fc60000000000 */
[----:B-1----:R-:W-:Y:S01]  /*1ff0*/  IMAD.MOV.U32 R27, RZ, RZ, R12 ;  /* 0x000000ffff1b7224 */ /* 0x002fe200078e000c */
[----:B------:R1:W2:Y:S04]  /*2000*/  LDG.E R10, desc[UR6][R14.64] ;  /* 0x000000060e0a7981 */ /* 0x0002a8000c1e1900 */
[----:B0-----:R-:W-:Y:S01]  /*2010*/  IADD3 R25, PT, PT, R27, R18, R16 ;  /* 0x000000121b197210 */ /* 0x001fe20007ffe010 */
[----:B------:R-:W-:Y:S01]  /*2020*/  IMAD.WIDE.U32 R18, R19, 0x4, R4 ;  /* 0x0000000413127825 */ /* 0x000fe200078e0004 */
[----:B------:R0:W3:Y:S03]  /*2030*/  LDG.E R12, desc[UR6][R22.64] ;  /* 0x00000006160c7981 */ /* 0x0000e6000c1e1900 */
[----:B------:R-:W-:-:S02]  /*2040*/  VIADD R27, R7, 0x200 ;  /* 0x00000200071b7836 */ /* 0x000fc40000000000 */
[--C-:B------:R-:W-:Y:S01]  /*2050*/  IMAD.WIDE.U32 R16, R17, 0x4, R4.reuse ;  /* 0x0000000411107825 */ /* 0x100fe200078e0004 */
[----:B------:R-:W3:Y:S03]  /*2060*/  LDG.E R18, desc[UR6][R18.64] ;  /* 0x0000000612127981 */ /* 0x000ee6000c1e1900 */
[----:B-1----:R-:W-:-:S04]  /*2070*/  IMAD.WIDE.U32 R14, R21, 0x4, R4 ;  /* 0x00000004150e7825 */ /* 0x002fc800078e0004 */
[--C-:B------:R-:W-:Y:S01]  /*2080*/  IMAD.WIDE.U32 R20, R27, 0x4, R4.reuse ;  /* 0x000000041b147825 */ /* 0x100fe200078e0004 */
[----:B------:R4:W3:Y:S04]  /*2090*/  LDG.E R29, desc[UR6][R14.64] ;  /* 0x000000060e1d7981 */ /* 0x0008e8000c1e1900 */
[----:B------:R1:W3:Y:S01]  /*20a0*/  LDG.E R27, desc[UR6][R16.64] ;  /* 0x00000006101b7981 */ /* 0x0002e2000c1e1900 */
[----:B0-----:R-:W-:Y:S01]  /*20b0*/  VIADD R23, R7, 0x300 ;  /* 0x0000030007177836 */ /* 0x001fe20000000000 */
[----:B-----5:R-:W-:Y:S02]  /*20c0*/  IABS R28, R28 ;  /* 0x0000001c001c7213 */ /* 0x020fe40000000000 */
[----:B------:R0:W5:Y:S01]  /*20d0*/  LDG.E R19, desc[UR6][R20.64] ;  /* 0x0000000614137981 */ /* 0x000162000c1e1900 */
[----:B------:R-:W-:Y:S01]  /*20e0*/  IMAD.WIDE.U32 R22, R23, 0x4, R4 ;  /* 0x0000000417167825 */ /* 0x000fe200078e0004 */
[----:B----4-:R-:W-:-:S03]  /*20f0*/  IABS R14, R26 ;  /* 0x0000001a000e7213 */ /* 0x010fc60000000000 */
[C---:B------:R-:W-:Y:S02]  /*2100*/  VIADD R15, R7.reuse, 0x400 ;  /* 0x00000400070f7836 */ /* 0x040fe40000000000 */
[----:B-1----:R-:W-:Y:S01]  /*2110*/  VIADD R17, R7, 0x500 ;  /* 0x0000050007117836 */ /* 0x002fe20000000000 */
[----:B------:R-:W4:Y:S01]  /*2120*/  LDG.E R22, desc[UR6][R22.64] ;  /* 0x0000000616167981 */ /* 0x000f22000c1e1900 */
[----:B------:R-:W-:Y:S01]  /*2130*/  IADD3 R25, PT, PT, R28, R14, R25 ;  /* 0x0000000e1c197210 */ /* 0x000fe20007ffe019 */
[----:B0-----:R-:W-:-:S04]  /*2140*/  IMAD.WIDE.U32 R20, R15, 0x4, R4 ;  /* 0x000000040f147825 */ /* 0x001fc800078e0004 */
[--C-:B------:R-:W-:Y:S01]  /*2150*/  IMAD.WIDE.U32 R14, R17, 0x4, R4.reuse ;  /* 0x00000004110e7825 */ /* 0x100fe200078e0004 */
[----:B------:R-:W4:Y:S03]  /*2160*/  LDG.E R26, desc[UR6][R20.64] ;  /* 0x00000006141a7981 */ /* 0x000f26000c1e1900 */
[C---:B------:R-:W-:Y:S01]  /*2170*/  VIADD R16, R7.reuse, 0x600 ;  /* 0x0000060007107836 */ /* 0x040fe20000000000 */
[----:B------:R0:W4:Y:S01]  /*2180*/  LDG.E R28, desc[UR6][R14.64] ;  /* 0x000000060e1c7981 */ /* 0x000122000c1e1900 */
[----:B------:R-:W-:Y:S02]  /*2190*/  VIADD R17, R7, 0x700 ;  /* 0x0000070007117836 */ /* 0x000fe40000000000 */
[----:B0-----:R-:W-:-:S04]  /*21a0*/  IMAD.WIDE.U32 R14, R16, 0x4, R4 ;  /* 0x00000004100e7825 */ /* 0x001fc800078e0004 */
[----:B------:R-:W-:Y:S01]  /*21b0*/  IMAD.WIDE.U32 R16, R17, 0x4, R4 ;  /* 0x0000000411107825 */ /* 0x000fe200078e0004 */
[----:B------:R-:W4:Y:S05]  /*21c0*/  LDG.E R23, desc[UR6][R14.64] ;  /* 0x000000060e177981 */ /* 0x000f2a000c1e1900 */
[----:B------:R2:W4:Y:S01]  /*21d0*/  LDG.E R16, desc[UR6][R16.64] ;  /* 0x0000000610107981 */ /* 0x000522000c1e1900 */
[----:B------:R-:W-:Y:S01]  /*21e0*/  IABS R24, R24 ;  /* 0x0000001800187213 */ /* 0x000fe20000000000 */
[----:B------:R-:W-:-:S05]  /*21f0*/  VIADD R13, R13, 0x10 ;  /* 0x000000100d0d7836 */ /* 0x000fca0000000000 */
[----:B------:R-:W-:Y:S01]  /*2200*/  ISETP.NE.AND P0, PT, R13, RZ, PT ;  /* 0x000000ff0d00720c */ /* 0x000fe20003f05270 */
[----:B------:R-:W-:Y:S02]  /*2210*/  VIADD R11, R11, 0x1000 ;  /* 0x000010000b0b7836 */ /* 0x000fe40000000000 */
[----:B------:R-:W-:Y:S01]  /*2220*/  VIADD R7, R7, 0x1000 ;  /* 0x0000100007077836 */ /* 0x000fe20000000000 */
[----:B--2---:R-:W-:Y:S02]  /*2230*/  IABS R17, R10 ;  /* 0x0000000a00117213 */ /* 0x004fe40000000000 */
[----:B---3--:R-:W-:-:S03]  /*2240*/  IABS R10, R12 ;  /* 0x0000000c000a7213 */ /* 0x008fc60000000000 */
[----:B------:R-:W-:Y:S01]  /*2250*/  IMAD.MOV.U32 R12, RZ, RZ, R17 ;  /* 0x000000ffff0c7224 */ /* 0x000fe200078e0011 */
[----:B------:R-:W-:-:S04]  /*2260*/  IABS R18, R18 ;  /* 0x0000001200127213 */ /* 0x000fc80000000000 */
[----:B------:R-:W-:Y:S01]  /*2270*/  IADD3 R25, PT, PT, R10, R12, R25 ;  /* 0x0000000c0a197210 */ /* 0x000fe20007ffe019 */
[----:B------:R-:W-:Y:S01]  /*2280*/  IMAD.MOV.U32 R12, RZ, RZ, R18 ;  /* 0x000000ffff0c7224 */ /* 0x000fe200078e0012 */
[----:B------:R-:W-:Y:S02]  /*2290*/  IABS R27, R27 ;  /* 0x0000001b001b7213 */ /* 0x000fe40000000000 */
[----:B------:R-:W-:-:S03]  /*22a0*/  IABS R29, R29 ;  /* 0x0000001d001d7213 */ /* 0x000fc60000000000 */
[----:B------:R-:W-:Y:S01]  /*22b0*/  IMAD.MOV.U32 R10, RZ, RZ, R27 ;  /* 0x000000ffff0a7224 */ /* 0x000fe200078e001b */
[----:B-----5:R-:W-:-:S04]  /*22c0*/  IABS R19, R19 ;  /* 0x0000001300137213 */ /* 0x020fc80000000000 */
[----:B------:R-:W-:Y:S01]  /*22d0*/  IADD3 R25, PT, PT, R10, R12, R25 ;  /* 0x0000000c0a197210 */ /* 0x000fe20007ffe019 */
[----:B------:R-:W-:Y:S01]  /*22e0*/  IMAD.MOV.U32 R12, RZ, RZ, R24 ;  /* 0x000000ffff0c7224 */ /* 0x000fe200078e0018 */
[----:B----4-:R-:W-:Y:S01]  /*22f0*/  IABS R22, R22 ;  /* 0x0000001600167213 */ /* 0x010fe20000000000 */
[----:B------:R-:W-:-:S05]  /*2300*/  IMAD.MOV.U32 R10, RZ, RZ, R29 ;  /* 0x000000ffff0a7224 */ /* 0x000fca00078e001d */
        /* <DEDUP_REMOVED lines=8> */
[----:B------:R-:W-:Y:S02]  /*2390*/  IADD3 R25, PT, PT, R10, R12, R25 ;  /* 0x0000000c0a197210 */ /* 0x000fe40007ffe019 */
[----:B------:R-:W-:-:S05]  /*23a0*/  IABS R23, R23 ;  /* 0x0000001700177213 */ /* 0x000fca0000000000 */
[----:B------:R-:W-:Y:S01]  /*23b0*/  IMAD.MOV.U32 R10, RZ, RZ, R23 ;  /* 0x000000ffff0a7224 */ /* 0x000fe200078e0017 */
[----:B------:R-:W-:-:S04]  /*23c0*/  IABS R16, R16 ;  /* 0x0000001000107213 */ /* 0x000fc80000000000 */
[----:B------:R-:W-:Y:S01]  /*23d0*/  IADD3 R16, PT, PT, R16, R10, R25 ;  /* 0x0000000a10107210 */ /* 0x000fe20007ffe019 */
[----:B------:R-:W-:Y:S06]  /*23e0*/  @P0 BRA `(.L_x_197) ;  /* 0xfffffff800a40947 */ /* 0x000fec000383ffff */
[----:B------:R-:W-:Y:S05]  /*23f0*/  BSYNC.RECONVERGENT B3 ;  /* 0x0000000000037941 */ /* 0x000fea0003800200 */
.L_x_196:
[----:B------:R-:W-:-:S07]  /*2400*/  VIADD R10, R11, 0xfffff800 ;  /* 0xfffff8000b0a7836 */ /* 0x000fce0000000000 */
.L_x_195:
[----:B------:R-:W-:Y:S05]  /*2410*/  BSYNC.RECONVERGENT B2 ;  /* 0x0000000000027941 */ /* 0x000fea0003800200 */
.L_x_194:
[----:B------:R-:W-:-:S13]  /*2420*/  ISETP.NE.AND P0, PT, R8, RZ, PT ;  /* 0x000000ff0800720c */ /* 0x000fda0003f05270 */
[----:B------:R-:W-:Y:S05]  /*2430*/  @!P0 BRA `(.L_x_193) ;  /* 0x0000000400548947 */ /* 0x000fea0003800000 */
[----:B------:R-:W-:Y:S01]  /*2440*/  ISETP.GE.U32.AND P0, PT, R8, 0x8, PT ;  /* 0x000000080800780c */ /* 0x000fe20003f06070 */
[----:B------:R-:W-:Y:S01]  /*2450*/  BSSY.RECONVERGENT B2, `(.L_x_198) ;  /* 0x000002c000027945 */ /* 0x000fe20003800200 */
[----:B------:R-:W-:-:S04]  /*2460*/  LOP3.LUT R11, R6, 0x7, RZ, 0xc0, !PT ;  /* 0x00000007060b7812 */ /* 0x000fc800078ec0ff */
[----:B------:R-:W-:-:S07]  /*2470*/  ISETP.NE.AND P1, PT, R11, RZ, PT ;  /* 0x000000ff0b00720c */ /* 0x000fce0003f25270 */
[----:B------:R-:W-:Y:S06]  /*2480*/  @!P0 BRA `(.L_x_199) ;  /* 0x0000000000a08947 */ /* 0x000fec0003800000 */
[----:B------:R-:W-:-:S04]  /*2490*/  IMAD.IADD R13, R10, 0x1, R9 ;  /* 0x000000010a0d7824 */ /* 0x000fc800078e0209 */
[C---:B------:R-:W-:Y:S02]  /*24a0*/  VIADD R25, R13.reuse, 0x100 ;  /* 0x000001000d197836 */ /* 0x040fe40000000000 */
[----:B------:R-:W-:-:S04]  /*24b0*/  IMAD.WIDE.U32 R14, R13, 0x4, R4 ;  /* 0x000000040d0e7825 */ /* 0x000fc800078e0004 */
[C---:B------:R-:W-:Y:S01]  /*24c0*/  VIADD R27, R13.reuse, 0x200 ;  /* 0x000002000d1b7836 */ /* 0x040fe20000000000 */
[----:B------:R0:W2:Y:S01]  /*24d0*/  LDG.E R7, desc[UR6][R14.64] ;  /* 0x000000060e077981 */ /* 0x0000a2000c1e1900 */
[----:B------:R-:W-:Y:S02]  /*24e0*/  VIADD R23, R13, 0x300 ;  /* 0x000003000d177836 */ /* 0x000fe40000000000 */
[----:B------:R-:W-:-:S04]  /*24f0*/  IMAD.WIDE.U32 R24, R25, 0x4, R4 ;  /* 0x0000000419187825 */ /* 0x000fc800078e0004 */
[--C-:B------:R-:W-:Y:S01]  /*2500*/  IMAD.WIDE.U32 R26, R27, 0x4, R4.reuse ;  /* 0x000000041b1a7825 */ /* 0x100fe200078e0004 */
[----:B------:R-:W3:Y:S03]  /*2510*/  LDG.E R8, desc[UR6][R24.64] ;  /* 0x0000000618087981 */ /* 0x000ee6000c1e1900 */
[----:B------:R-:W-:Y:S02]  /*2520*/  IMAD.WIDE.U32 R22, R23, 0x4, R4 ;  /* 0x0000000417167825 */ /* 0x000fe400078e0004 */
[----:B------:R-:W4:Y:S02]  /*2530*/  LDG.E R26, desc[UR6][R26.64] ;  /* 0x000000061a1a7981 */ /* 0x000f24000c1e1900 */
[C---:B------:R-:W-:Y:S02]  /*2540*/  VIADD R17, R13.reuse, 0x400 ;  /* 0x000004000d117836 */ /* 0x040fe40000000000 */
[----:B------:R-:W5:Y:S01]  /*2550*/  LDG.E R22, desc[UR6][R22.64] ;  /* 0x0000000616167981 */ /* 0x000f62000c1e1900 */
[----:B------:R-:W-:-:S02]  /*2560*/  VIADD R19, R13, 0x500 ;  /* 0x000005000d137836 */ /* 0x000fc40000000000 */
[C---:B------:R-:W-:Y:S02]  /*2570*/  VIADD R21, R13.reuse, 0x600 ;  /* 0x000006000d157836 */ /* 0x040fe40000000000 */
[----:B------:R-:W-:Y:S02]  /*2580*/  VIADD R29, R13, 0x700 ;  /* 0x000007000d1d7836 */ /* 0x000fe40000000000 */
[----:B------:R-:W-:-:S04]  /*2590*/  IMAD.WIDE.U32 R12, R17, 0x4, R4 ;  /* 0x00000004110c7825 */ /* 0x000fc800078e0004 */
[--C-:B0-----:R-:W-:Y:S02]  /*25a0*/  IMAD.WIDE.U32 R14, R19, 0x4, R4.reuse ;  /* 0x00000004130e7825 */ /* 0x101fe400078e0004 */
[----:B------:R-:W5:Y:S02]  /*25b0*/  LDG.E R12, desc[UR6][R12.64] ;  /* 0x000000060c0c7981 */ /* 0x000f64000c1e1900 */
[--C-:B------:R-:W-:Y:S02]  /*25c0*/  IMAD.WIDE.U32 R18, R21, 0x4, R4.reuse ;  /* 0x0000000415127825 */ /* 0x100fe400078e0004 */
[----:B------:R-:W5:Y:S02]  /*25d0*/  LDG.E R14, desc[UR6][R14.64] ;  /* 0x000000060e0e7981 */ /* 0x000f64000c1e1900 */
[----:B------:R-:W-:Y:S02]  /*25e0*/  IMAD.WIDE.U32 R20, R29, 0x4, R4 ;  /* 0x000000041d147825 */ /* 0x000fe400078e0004 */
[----:B------:R-:W5:Y:S04]  /*25f0*/  LDG.E R18, desc[UR6][R18.64] ;  /* 0x0000000612127981 */ /* 0x000f68000c1e1900 */
[----:B------:R-:W5:Y:S01]  /*2600*/  LDG.E R20, desc[UR6][R20.64] ;  /* 0x0000000614147981 */ /* 0x000f62000c1e1900 */
[----:B------:R-:W-:Y:S01]  /*2610*/  VIADD R10, R10, 0x800 ;  /* 0x000008000a0a7836 */ /* 0x000fe20000000000 */
[----:B--2---:R-:W-:-:S02]  /*2620*/  IABS R17, R7 ;  /* 0x0000000700117213 */ /* 0x004fc40000000000 */
[----:B---3--:R-:W-:-:S03]  /*2630*/  IABS R7, R8 ;  /* 0x0000000800077213 */ /* 0x008fc60000000000 */
[----:B------:R-:W-:Y:S01]  /*2640*/  IMAD.MOV.U32 R8, RZ, RZ, R17 ;  /* 0x000000ffff087224 */ /* 0x000fe200078e0011 */
[----:B----4-:R-:W-:Y:S02]  /*2650*/  IABS R26, R26 ;  /* 0x0000001a001a7213 */ /* 0x010fe40000000000 */
[----:B-----5:R-:W-:Y:S02]  /*2660*/  IABS R22, R22 ;  /* 0x0000001600167213 */ /* 0x020fe40000000000 */
[----:B------:R-:W-:Y:S01]  /*2670*/  IADD3 R16, PT, PT, R7, R8, R16 ;  /* 0x0000000807107210 */ /* 0x000fe20007ffe010 */
[----:B------:R-:W-:Y:S02]  /*2680*/  IMAD.MOV.U32 R8, RZ, RZ, R26 ;  /* 0x000000ffff087224 */ /* 0x000fe400078e001a */
[----:B------:R-:W-:-:S05]  /*2690*/  IMAD.MOV.U32 R7, RZ, RZ, R22 ;  /* 0x000000ffff077224 */ /* 0x000fca00078e0016 */
[----:B------:R-:W-:Y:S02]  /*26a0*/  IADD3 R16, PT, PT, R7, R8, R16 ;  /* 0x0000000807107210 */ /* 0x000fe40007ffe010 */
[----:B------:R-:W-:Y:S02]  /*26b0*/  IABS R8, R12 ;  /* 0x0000000c00087213 */ /* 0x000fe40000000000 */
[----:B------:R-:W-:Y:S02]  /*26c0*/  IABS R7, R14 ;  /* 0x0000000e00077213 */ /* 0x000fe40000000000 */
[----:B------:R-:W-:Y:S02]  /*26d0*/  IABS R12, R18 ;  /* 0x00000012000c7213 */ /* 0x000fe40000000000 */
[----:B------:R-:W-:Y:S02]  /*26e0*/  IADD3 R16, PT, PT, R7, R8, R16 ;  /* 0x0000000807107210 */ /* 0x000fe40007ffe010 */
[----:B------:R-:W-:-:S04]  /*26f0*/  IABS R13, R20 ;  /* 0x00000014000d7213 */ /* 0x000fc80000000000 */
[----:B------:R-:W-:-:S07]  /*2700*/  IADD3 R16, PT, PT, R13, R12, R16 ;  /* 0x0000000c0d107210 */ /* 0x000fce0007ffe010 */
.L_x_199:
[----:B------:R-:W-:Y:S05]  /*2710*/  BSYNC.RECONVERGENT B2 ;  /* 0x0000000000027941 */ /* 0x000fea0003800200 */
.L_x_198:
[----:B------:R-:W-:Y:S05]  /*2720*/  @!P1 BRA `(.L_x_193) ;  /* 0x0000000000989947 */ /* 0x000fea0003800000 */
[----:B------:R-:W-:Y:S01]  /*2730*/  ISETP.GE.U32.AND P0, PT, R11, 0x4, PT ;  /* 0x000000040b00780c */ /* 0x000fe20003f06070 */
[----:B------:R-:W-:Y:S01]  /*2740*/  BSSY.RECONVERGENT B2, `(.L_x_200) ;  /* 0x0000016000027945 */ /* 0x000fe20003800200 */
[----:B------:R-:W-:-:S11]  /*2750*/  LOP3.LUT P1, RZ, R6, 0x3, RZ, 0xc0, !PT ;  /* 0x0000000306ff7812 */ /* 0x000fd6000782c0ff */
[----:B------:R-:W-:Y:S05]  /*2760*/  @!P0 BRA `(.L_x_201) ;  /* 0x00000000004c8947 */ /* 0x000fea0003800000 */
[----:B------:R-:W-:-:S04]  /*2770*/  IMAD.IADD R9, R10, 0x1, R9 ;  /* 0x000000010a097824 */ /* 0x000fc800078e0209 */
[C---:B------:R-:W-:Y:S02]  /*2780*/  VIADD R11, R9.reuse, 0x100 ;  /* 0x00000100090b7836 */ /* 0x040fe40000000000 */
[----:B------:R-:W-:-:S04]  /*2790*/  IMAD.WIDE.U32 R6, R9, 0x4, R4 ;  /* 0x0000000409067825 */ /* 0x000fc800078e0004 */
[C---:B------:R-:W-:Y:S02]  /*27a0*/  VIADD R13, R9.reuse, 0x200 ;  /* 0x00000200090d7836 */ /* 0x040fe40000000000 */
[----:B------:R-:W-:Y:S01]  /*27b0*/  VIADD R15, R9, 0x300 ;  /* 0x00000300090f7836 */ /* 0x000fe20000000000 */
[----:B------:R-:W2:Y:S01]  /*27c0*/  LDG.E R6, desc[UR6][R6.64] ;  /* 0x0000000606067981 */ /* 0x000ea2000c1e1900 */
[----:B------:R-:W-:-:S04]  /*27d0*/  IMAD.WIDE.U32 R8, R11, 0x4, R4 ;  /* 0x000000040b087825 */ /* 0x000fc800078e0004 */
        /* <DEDUP_REMOVED lines=12> */
.L_x_201:
[----:B------:R-:W-:Y:S05]  /*28a0*/  BSYNC.RECONVERGENT B2 ;  /* 0x0000000000027941 */ /* 0x000fea0003800200 */
.L_x_200:
[----:B------:R-:W-:Y:S05]  /*28b0*/  @!P1 BRA `(.L_x_193) ;  /* 0x0000000000349947 */ /* 0x000fea0003800000 */
[----:B------:R-:W-:Y:S01]  /*28c0*/  LOP3.LUT R2, R2, 0xffff, RZ, 0xc0, !PT ;  /* 0x0000ffff02027812 */ /* 0x000fe200078ec0ff */
[----:B------:R-:W-:-:S03]  /*28d0*/  IMAD.IADD R9, R10, 0x1, R0 ;  /* 0x000000010a097824 */ /* 0x000fc600078e0200 */
[----:B------:R-:W-:-:S04]  /*28e0*/  LEA.HI R2, R2, 0x1, RZ, 0x18 ;  /* 0x0000000102027811 */ /* 0x000fc800078fc0ff */
[----:B------:R-:W-:-:S05]  /*28f0*/  LOP3.LUT R2, R2, 0x3, RZ, 0xc0, !PT ;  /* 0x0000000302027812 */ /* 0x000fca00078ec0ff */
[----:B------:R-:W-:-:S07]  /*2900*/  IMAD.MOV R2, RZ, RZ, -R2 ;  /* 0x000000ffff027224 */ /* 0x000fce00078e0a02 */
.L_x_202:
[----:B------:R-:W-:-:S06]  /*2910*/  IMAD.WIDE.U32 R6, R9, 0x4, R4 ;  /* 0x0000000409067825 */ /* 0x000fcc00078e0004 */
[----:B------:R-:W2:Y:S01]  /*2920*/  LDG.E R6, desc[UR6][R6.64] ;  /* 0x0000000606067981 */ /* 0x000ea2000c1e1900 */
[----:B------:R-:W-:Y:S02]  /*2930*/  VIADD R2, R2, 0x1 ;  /* 0x0000000102027836 */ /* 0x000fe40000000000 */
[----:B------:R-:W-:-:S03]  /*2940*/  VIADD R9, R9, 0x100 ;  /* 0x0000010009097836 */ /* 0x000fc60000000000 */
[----:B------:R-:W-:Y:S02]  /*2950*/  ISETP.NE.AND P0, PT, R2, RZ, PT ;  /* 0x000000ff0200720c */ /* 0x000fe40003f05270 */
[----:B--2---:R-:W-:-:S05]  /*2960*/  IABS R11, R6 ;  /* 0x00000006000b7213 */ /* 0x004fca0000000000 */
[----:B------:R-:W-:-:S06]  /*2970*/  IMAD.IADD R16, R16, 0x1, R11 ;  /* 0x0000000110107824 */ /* 0x000fcc00078e020b */
[----:B------:R-:W-:Y:S05]  /*2980*/  @P0 BRA `(.L_x_202) ;  /* 0xfffffffc00e00947 */ /* 0x000fea000383ffff */
.L_x_193:
[----:B------:R-:W-:Y:S05]  /*2990*/  BSYNC.RECONVERGENT B1 ;  /* 0x0000000000017941 */ /* 0x000fea0003800200 */
.L_x_190:
[----:B------:R-:W0:Y:S01]  /*29a0*/  S2R R9, SR_LANEID ;  /* 0x0000000000097919 */ /* 0x000e220000000000 */
[----:B------:R-:W1:Y:S01]  /*29b0*/  SHFL.DOWN PT, R0, R16, 0x1, 0x1f ;  /* 0x08201f0010007f89 */ /* 0x000e6200000e0000 */
[----:B------:R-:W2:Y:S01]  /*29c0*/  S2R R8, SR_TID.X ;  /* 0x0000000000087919 */ /* 0x000ea20000002100 */
[C---:B0-----:R-:W-:Y:S02]  /*29d0*/  ISETP.GT.AND P0, PT, R9.reuse, 0x1e, PT ;  /* 0x0000001e0900780c */ /* 0x041fe40003f04270 */
[C---:B------:R-:W-:Y:S02]  /*29e0*/  ISETP.NE.AND P1, PT, R9.reuse, RZ, PT ;  /* 0x000000ff0900720c */ /* 0x040fe40003f25270 */
[----:B-1----:R-:W-:Y:S02]  /*29f0*/  SEL R5, R0, RZ, !P0 ;  /* 0x000000ff00057207 */ /* 0x002fe40004000000 */
[----:B------:R-:W-:-:S03]  /*2a00*/  ISETP.GT.AND P0, PT, R9, 0x1d, PT ;  /* 0x0000001d0900780c */ /* 0x000fc60003f04270 */
[----:B------:R-:W-:-:S05]  /*2a10*/  IMAD.IADD R5, R5, 0x1, R16 ;  /* 0x0000000105057824 */ /* 0x000fca00078e0210 */
[----:B------:R-:W0:Y:S01]  /*2a20*/  SHFL.DOWN PT, R0, R5, 0x2, 0x1f ;  /* 0x08401f0005007f89 */ /* 0x000e2200000e0000 */
[----:B--2---:R-:W-:Y:S01]  /*2a30*/  @!P1 SHF.R.U32.HI R4, RZ, 0x3, R8 ;  /* 0x00000003ff049819 */ /* 0x004fe20000011608 */
[----:B------:R-:W1:Y:S03]  /*2a40*/  @!P1 S2R R6, SR_CgaCtaId ;  /* 0x0000000000069919 */ /* 0x000e660000008800 */
[----:B------:R-:W-:Y:S02]  /*2a50*/  @!P1 LOP3.LUT R4, R4, 0x7c, RZ, 0xc0, !PT ;  /* 0x0000007c04049812 */ /* 0x000fe400078ec0ff */
[----:B0-----:R-:W-:Y:S02]  /*2a60*/  SEL R0, R0, RZ, !P0 ;  /* 0x000000ff00007207 */ /* 0x001fe40004000000 */
[----:B------:R-:W-:-:S03]  /*2a70*/  ISETP.GT.AND P0, PT, R9, 0x1b, PT ;  /* 0x0000001b0900780c */ /* 0x000fc60003f04270 */
[----:B------:R-:W-:Y:S01]  /*2a80*/  IMAD.IADD R0, R5, 0x1, R0 ;  /* 0x0000000105007824 */ /* 0x000fe200078e0200 */
[----:B------:R-:W-:-:S04]  /*2a90*/  @!P1 MOV R5, 0x400 ;  /* 0x0000040000059802 */ /* 0x000fc80000000f00 */
[----:B------:R-:W0:Y:S01]  /*2aa0*/  SHFL.DOWN PT, R2, R0, 0x4, 0x1f ;  /* 0x08801f0000027f89 */ /* 0x000e2200000e0000 */
[----:B-1----:R-:W-:-:S05]  /*2ab0*/  @!P1 LEA R5, R6, R5, 0x18 ;  /* 0x0000000506059211 */ /* 0x002fca00078ec0ff */
[----:B------:R-:W-:Y:S01]  /*2ac0*/  @!P1 IMAD.IADD R4, R4, 0x1, R5 ;  /* 0x0000000104049824 */ /* 0x000fe200078e0205 */
[----:B0-----:R-:W-:Y:S02]  /*2ad0*/  SEL R7, R2, RZ, !P0 ;  /* 0x000000ff02077207 */ /* 0x001fe40004000000 */
[----:B------:R-:W-:-:S03]  /*2ae0*/  ISETP.GT.AND P0, PT, R9, 0x17, PT ;  /* 0x000000170900780c */ /* 0x000fc60003f04270 */
[----:B------:R-:W-:-:S05]  /*2af0*/  IMAD.IADD R7, R0, 0x1, R7 ;  /* 0x0000000100077824 */ /* 0x000fca00078e0207 */
[----:B------:R-:W0:Y:S02]  /*2b00*/  SHFL.DOWN PT, R2, R7, 0x8, 0x1f ;  /* 0x09001f0007027f89 */ /* 0x000e2400000e0000 */
        /* <DEDUP_REMOVED lines=14> */
[----:B--2---:R-:W0:Y:S04]  /*2bf0*/  LDS.128 R4, [UR4+0x10] ;  /* 0x00001004ff047984 */ /* 0x004e280008000c00 */
[----:B------:R-:W1:Y:S01]  /*2c00*/  LDS.64 R8, [UR4+0x20] ;  /* 0x00002004ff087984 */ /* 0x000e620008000a00 */
[----:B0-----:R-:W-:-:S04]  /*2c10*/  IADD3 R0, PT, PT, R4, R0, R11 ;  /* 0x0000000004007210 */ /* 0x001fc80007ffe00b */
[----:B------:R-:W-:-:S04]  /*2c20*/  IADD3 R0, PT, PT, R6, R0, R5 ;  /* 0x0000000006007210 */ /* 0x000fc80007ffe005 */
[----:B-1----:R-:W-:-:S05]  /*2c30*/  IADD3 R0, PT, PT, R8, R0, R7 ;  /* 0x0000000008007210 */ /* 0x002fca0007ffe007 */
[----:B------:R-:W-:-:S07]  /*2c40*/  IMAD.IADD R11, R0, 0x1, R9 ;  /* 0x00000001000b7824 */ /* 0x000fce00078e0209 */
.L_x_189:
[----:B------:R-:W-:Y:S05]  /*2c50*/  BSYNC.RECONVERGENT B0 ;  /* 0x0000000000007941 */ /* 0x000fea0003800200 */
.L_x_173:
[----:B------:R-:W-:Y:S05]  /*2c60*/  @P0 EXIT ;  /* 0x000000000000094d */ /* 0x000fea0003800000 */
[----:B--2---:R-:W2:Y:S02]  /*2c70*/  LDC.64 R4, c[0x0][0x388] ;  /* 0x0000e200ff047b82 */ /* 0x004ea40000000a00 */
[----:B--2---:R-:W-:-:S05]  /*2c80*/  IMAD.WIDE.U32 R2, R3, 0x4, R4 ;  /* 0x0000000403027825 */ /* 0x004fca00078e0004 */
[----:B------:R-:W-:Y:S01]  /*2c90*/  STG.E desc[UR6][R2.64], R11 ;  /* 0x0000000b02007986 */ /* 0x000fe2000c101906 */
[----:B------:R-:W-:Y:S05]  /*2ca0*/  EXIT ;  /* 0x000000000000794d */ /* 0x000fea0003800000 */
.L_x_203:
        /* <DEDUP_REMOVED lines=13> */
.L_x_1144:


//--------------------- .text._ZN3cub18CUB_300001_SM_10006detail6reduce28DeviceReduceSingleTileKernelINS2_10policy_hubIijN4cuda3std3__44plusIiEEE10Policy1000EN6thrust24THRUST_300001_SM_1000_NS10device_ptrIiEEPijS9_ii11abs_functorEEvT0_T1_T2_T3_T4_T6_ --------------------------
	.section	.text._ZN3cub18CUB_300001_SM_10006detail6reduce28DeviceReduceSingleTileKernelINS2_10policy_hubIijN4cuda3std3__44plusIiEEE10Policy1000EN6thrust24THRUST_300001_SM_1000_NS10device_ptrIiEEPijS9_ii11abs_functorEEvT0_T1_T2_T3_T4_T6_,"ax",@progbits
	.align	128
        .global         _ZN3cub18CUB_300001_SM_10006detail6reduce28DeviceReduceSingleTileKernelINS2_10policy_hubIijN4cuda3std3__44plusIiEEE10Policy1000EN6thrust24THRUST_300001_SM_1000_NS10device_ptrIiEEPijS9_ii11abs_functorEEvT0_T1_T2_T3_T4_T6_
        .type           _ZN3cub18CUB_300001_SM_10006detail6reduce28DeviceReduceSingleTileKernelINS2_10policy_hubIijN4cuda3std3__44plusIiEEE10Policy1000EN6thrust24THRUST_300001_SM_1000_NS10device_ptrIiEEPijS9_ii11abs_functorEEvT0_T1_T2_T3_T4_T6_,@function
        .size           _ZN3cub18CUB_300001_SM_10006detail6reduce28DeviceReduceSingleTileKernelINS2_10policy_hubIijN4cuda3std3__44plusIiEEE10Policy1000EN6thrust24THRUST_300001_SM_1000_NS10device_ptrIiEEPijS9_ii11abs_functorEEvT0_T1_T2_T3_T4_T6_,(.L_x_1145 - _ZN3cub18CUB_300001_SM_10006detail6reduce28DeviceReduceSingleTileKernelINS2_10policy_hubIijN4cuda3std3__44plusIiEEE10Policy1000EN6thrust24THRUST_300001_SM_1000_NS10device_ptrIiEEPijS9_ii11abs_functorEEvT0_T1_T2_T3_T4_T6_)
        .other          _ZN3cub18CUB_300001_SM_10006detail6reduce28DeviceReduceSingleTileKernelINS2_10policy_hubIijN4cuda3std3__44plusIiEEE10Policy1000EN6thrust24THRUST_300001_SM_1000_NS10device_ptrIiEEPijS9_ii11abs_functorEEvT0_T1_T2_T3_T4_T6_,@"STO_CUDA_ENTRY STV_DEFAULT"
_ZN3cub18CUB_300001_SM_10006detail6reduce28DeviceReduceSingleTileKernelINS2_10policy_hubIijN4cuda3std3__44plusIiEEE10Policy1000EN6thrust24THRUST_300001_SM_1000_NS10device_ptrIiEEPijS9_ii11abs_functorEEvT0_T1_T2_T3_T4_T6_:
.text._ZN3cub18CUB_300001_SM_10006detail6reduce28DeviceReduceSingleTileKernelINS2_10policy_hubIijN4cuda3std3__44plusIiEEE10Policy1000EN6thrust24THRUST_300001_SM_1000_NS10device_ptrIiEEPijS9_ii11abs_functorEEvT0_T1_T2_T3_T4_T6_:
        /* <DEDUP_REMOVED lines=13> */
.L_x_204:
[----:B------:R-:W-:Y:S01]  /*00d0*/  ISETP.GT.U32.AND P0, PT, R2, 0xfff, PT ;  /* 0x00000fff0200780c */ /* 0x000fe20003f04070 */
[----:B------:R-:W-:-:S12]  /*00e0*/  BSSY.RECONVERGENT B0, `(.L_x_205) ;  /* 0x0000273000007945 */ /* 0x000fd80003800200 */
        /* <DEDUP_REMOVED lines=12> */
.L_x_208:
[----:B------:R-:W-:Y:S05]  /*01b0*/  BSYNC.RECONVERGENT B1 ;  /* 0x0000000000017941 */ /* 0x000fea0003800200 */
.L_x_207:
        /* <DEDUP_REMOVED lines=17> */
.L_x_213:
        /* <DEDUP_REMOVED lines=52> */
[----:B------:R-:W-:Y:S01]  /*0610*/  IMAD.MOV.U32 R12, RZ, RZ, R15 ;  /* 0x000000ffff0c7224 */ /* 0x000fe200078e000f */
[----:B------:R-:W-:Y:S02]  /*0620*/  IABS R9, R9 ;  /* 0x0000000900097213 */ /* 0x000fe40000000000 */
[----:B------:R-:W-:Y:S02]  /*0630*/  IABS R10, R10 ;  /* 0x0000000a000a7213 */ /* 0x000fe40000000000 */
[----:B------:R-:W-:-:S04]  /*0640*/  IADD3 R0, PT, PT, R11, R12, R0 ;  /* 0x0000000c0b007210 */ /* 0x000fc80007ffe000 */
[----:B------:R-:W-:Y:S01]  /*0650*/  IADD3 R0, PT, PT, R9, R10, R0 ;  /* 0x0000000a09007210 */ /* 0x000fe20007ffe000 */
[----:B------:R-:W-:Y:S06]  /*0660*/  @P1 BRA `(.L_x_213) ;  /* 0xfffffffc00181947 */ /* 0x000fec000383ffff */
.L_x_212:
[----:B------:R-:W-:Y:S05]  /*0670*/  BSYNC.RECONVERGENT B2 ;  /* 0x0000000000027941 */ /* 0x000fea0003800200 */
.L_x_211:
[----:B------:R-:W-:Y:S05]  /*0680*/  @!P0 BRA `(.L_x_210) ;  /* 0x0000000400048947 */ /* 0x000fea0003800000 */
[----:B------:R-:W-:Y:S01]  /*0690*/  ISETP.GE.U32.AND P0, PT, R23, 0x8, PT ;  /* 0x000000081700780c */ /* 0x000fe20003f06070 */
[----:B------:R-:W-:Y:S01]  /*06a0*/  BSSY.RECONVERGENT B2, `(.L_x_214) ;  /* 0x000001d000027945 */ /* 0x000fe20003800200 */
[----:B------:R-:W-:-:S04]  /*06b0*/  LOP3.LUT R16, R6, 0x7, RZ, 0xc0, !PT ;  /* 0x0000000706107812 */ /* 0x000fc800078ec0ff */
[----:B------:R-:W-:-:S07]  /*06c0*/  ISETP.NE.AND P1, PT, R16, RZ, PT ;  /* 0x000000ff1000720c */ /* 0x000fce0003f25270 */
[----:B------:R-:W-:Y:S06]  /*06d0*/  @!P0 BRA `(.L_x_215) ;  /* 0x0000000000648947 */ /* 0x000fec0003800000 */
        /* <DEDUP_REMOVED lines=25> */
.L_x_215:
[----:B------:R-:W-:Y:S05]  /*0870*/  BSYNC.RECONVERGENT B2 ;  /* 0x0000000000027941 */ /* 0x000fea0003800200 */
.L_x_214:
        /* <DEDUP_REMOVED lines=19> */
.L_x_217:
[----:B------:R-:W-:Y:S05]  /*09b0*/  BSYNC.RECONVERGENT B2 ;  /* 0x0000000000027941 */ /* 0x000fea0003800200 */
.L_x_216:
[----:B------:R-:W-:Y:S05]  /*09c0*/  @!P1 BRA `(.L_x_210) ;  /* 0x0000000000349947 */ /* 0x000fea0003800000 */
[----:B------:R-:W0:Y:S01]  /*09d0*/  LDC.64 R4, c[0x0][0x380] ;  /* 0x0000e000ff047b82 */ /* 0x000e220000000a00 */
[----:B------:R-:W-:Y:S02]  /*09e0*/  IMAD.MOV R6, RZ, RZ, -R6 ;  /* 0x000000ffff067224 */ /* 0x000fe400078e0a06 */
[----:B0-----:R-:W-:-:S04]  /*09f0*/  IMAD.WIDE.U32 R4, R7, 0x4, R4 ;  /* 0x0000000407047825 */ /* 0x001fc800078e0004 */
[----:B------:R-:W-:-:S07]  /*0a00*/  IMAD.MOV.U32 R7, RZ, RZ, R4 ;  /* 0x000000ffff077224 */ /* 0x000fce00078e0004 */
.L_x_218:
[----:B------:R-:W-:-:S06]  /*0a10*/  IMAD.MOV.U32 R4, RZ, RZ, R7 ;  /* 0x000000ffff047224 */ /* 0x000fcc00078e0007 */
[----:B------:R0:W2:Y:S01]  /*0a20*/  LDG.E R4, desc[UR6][R4.64] ;  /* 0x0000000604047981 */ /* 0x0000a2000c1e1900 */
[----:B------:R-:W-:Y:S01]  /*0a30*/  VIADD R6, R6, 0x1 ;  /* 0x0000000106067836 */ /* 0x000fe20000000000 */
[----:B------:R-:W-:-:S04]  /*0a40*/  IADD3 R7, P1, PT, R7, 0x400, RZ ;  /* 0x0000040007077810 */ /* 0x000fc80007f3e0ff */
[----:B------:R-:W-:Y:S01]  /*0a50*/  ISETP.NE.AND P0, PT, R6, RZ, PT ;  /* 0x000000ff0600720c */ /* 0x000fe20003f05270 */
[----:B0-----:R-:W-:Y:S01]  /*0a60*/  IMAD.X R5, RZ, RZ, R5, P1 ;  /* 0x000000ffff057224 */ /* 0x001fe200008e0605 */
[----:B--2---:R-:W-:-:S05]  /*0a70*/  IABS R9, R4 ;  /* 0x0000000400097213 */ /* 0x004fca0000000000 */
[----:B------:R-:W-:-:S06]  /*0a80*/  IMAD.IADD R0, R0, 0x1, R9 ;  /* 0x0000000100007824 */ /* 0x000fcc00078e0209 */
[----:B------:R-:W-:Y:S05]  /*0a90*/  @P0 BRA `(.L_x_218) ;  /* 0xfffffffc00dc0947 */ /* 0x000fea000383ffff */
.L_x_210:
[----:B------:R-:W-:Y:S05]  /*0aa0*/  BSYNC.RECONVERGENT B1 ;  /* 0x0000000000017941 */ /* 0x000fea0003800200 */
.L_x_209:
        /* <DEDUP_REMOVED lines=39> */
[----:B-1----:R-:W1:Y:S01]  /*0d20*/  LDS.64 R2, [UR4+0x20] ;  /* 0x00002004ff027984 */ /* 0x002e620008000a00 */
[----:B0-----:R-:W-:-:S04]  /*0d30*/  IADD3 R0, PT, PT, R4, R0, R9 ;  /* 0x0000000004007210 */ /* 0x001fc80007ffe009 */
[----:B------:R-:W-:-:S04]  /*0d40*/  IADD3 R0, PT, PT, R6, R0, R5 ;  /* 0x0000000006007210 */ /* 0x000fc80007ffe005 */
[----:B-1----:R-:W-:-:S05]  /*0d50*/  IADD3 R0, PT, PT, R2, R0, R7 ;  /* 0x0000000002007210 */ /* 0x002fca0007ffe007 */
[----:B------:R-:W-:Y:S01]  /*0d60*/  IMAD.IADD R9, R0, 0x1, R3 ;  /* 0x0000000100097824 */ /* 0x000fe200078e0203 */
[----:B------:R-:W-:Y:S06]  /*0d70*/  BRA `(.L_x_220) ;  /* 0x0000001800a47947 */ /* 0x000fec0003800000 */
.L_x_219:
        /* <DEDUP_REMOVED lines=50> */
[----:B------:R-:W3:Y:S01]  /*10a0*/  LDS.64 R10, [UR4+0x20] ;  /* 0x00002004ff0a7984 */ /* 0x000ee20008000a00 */
        /* <DEDUP_REMOVED lines=11> */
[----:B---3--:R-:W-:Y:S02]  /*1160*/  SEL R10, R10, RZ, P2 ;  /* 0x000000ff0a0a7207 */ /* 0x008fe40001000000 */
[----:B------:R-:W-:Y:S02]  /*1170*/  SEL R11, R11, RZ, P3 ;  /* 0x000000ff0b0b7207 */ /* 0x000fe40001800000 */
[----:B------:R-:W-:-:S05]  /*1180*/  IADD3 R0, PT, PT, R10, R0, R7 ;  /* 0x000000000a007210 */ /* 0x000fca0007ffe007 */
[----:B0-----:R-:W-:Y:S01]  /*1190*/  IMAD.IADD R9, R0, 0x1, R11 ;  /* 0x0000000100097824 */ /* 0x001fe200078e020b */
[----:B------:R-:W-:Y:S06]  /*11a0*/  BRA `(.L_x_220) ;  /* 0x0000001400987947 */ /* 0x000fec0003800000 */
.L_x_206:
[----:B------:R-:W0:Y:S01]  /*11b0*/  S2R R0, SR_TID.X ;  /* 0x0000000000007919 */ /* 0x000e220000002100 */
[----:B------:R-:W1:Y:S02]  /*11c0*/  LDCU.64 UR4, c[0x0][0x380] ;  /* 0x00007000ff0477ac */ /* 0x000e640008000a00 */
[----:B-1----:R-:W-:Y:S02]  /*11d0*/  IMAD.U32 R12, RZ, RZ, UR4 ;  /* 0x00000004ff0c7e24 */ /* 0x002fe4000f8e00ff */
[----:B------:R-:W-:Y:S02]  /*11e0*/  IMAD.U32 R13, RZ, RZ, UR5 ;  /* 0x00000005ff0d7e24 */ /* 0x000fe4000f8e00ff */
        /* <DEDUP_REMOVED lines=17> */
[----:B------:R-:W-:Y:S01]  /*1300*/  UMOV UR4, 0x1000 ;  /* 0x0000100000047882 */ /* 0x000fe20000000000 */
[----:B--2---:R-:W-:-:S02]  /*1310*/  IABS R23, R18 ;  /* 0x0000001200177213 */ /* 0x004fc40000000000 */
        /* <DEDUP_REMOVED lines=22> */
[----:B------:R-:W-:Y:S02]  /*1480*/  IMAD.MOV.U32 R5, RZ, RZ, R10 ;  /* 0x000000ffff057224 */ /* 0x000fe400078e000a */
[----:B------:R-:W-:Y:S01]  /*1490*/  VIADD R22, R2, 0xfffff000 ;  /* 0xfffff00002167836 */ /* 0x000fe20000000000 */
[----:B------:R-:W-:Y:S02]  /*14a0*/  IABS R8, R8 ;  /* 0x0000000800087213 */ /* 0x000fe40000000000 */
[----:B------:R-:W-:Y:S01]  /*14b0*/  IADD3 R18, PT, PT, R5, R4, R18 ;  /* 0x0000000405127210 */ /* 0x000fe20007ffe012 */
[----:B------:R-:W-:Y:S01]  /*14c0*/  IMAD.MOV.U32 R4, RZ, RZ, R9 ;  /* 0x000000ffff047224 */ /* 0x000fe200078e0009 */
[----:B------:R-:W-:Y:S01]  /*14d0*/  ISETP.GE.U32.AND P0, PT, R22, 0x1000, PT ;  /* 0x000010001600780c */ /* 0x000fe20003f06070 */
[----:B------:R-:W-:-:S05]  /*14e0*/  IMAD.MOV.U32 R5, RZ, RZ, R8 ;  /* 0x000000ffff057224 */ /* 0x000fca00078e0008 */
[----:B------:R-:W-:Y:S02]  /*14f0*/  IADD3 R18, PT, PT, R5, R4, R18 ;  /* 0x0000000405127210 */ /* 0x000fe40007ffe012 */
[----:B------:R-:W-:Y:S02]  /*1500*/  IABS R4, R3 ;  /* 0x0000000300047213 */ /* 0x000fe40000000000 */
[----:B------:R-:W-:Y:S02]  /*1510*/  IABS R3, R6 ;  /* 0x0000000600037213 */ /* 0x000fe40000000000 */
[----:B------:R-:W-:Y:S02]  /*1520*/  IABS R9, R7 ;  /* 0x0000000700097213 */ /* 0x000fe40000000000 */
[----:B------:R-:W-:-:S05]  /*1530*/  IADD3 R18, PT, PT, R3, R4, R18 ;  /* 0x0000000403127210 */ /* 0x000fca0007ffe012 */
[----:B------:R-:W-:Y:S01]  /*1540*/  IMAD.IADD R9, R18, 0x1, R9 ;  /* 0x0000000112097824 */ /* 0x000fe200078e0209 */
[----:B------:R-:W-:Y:S06]  /*1550*/  @!P0 BRA `(.L_x_221) ;  /* 0x0000000000f08947 */ /* 0x000fec0003800000 */
[----:B------:R-:W0:Y:S01]  /*1560*/  LDC R5, c[0x0][0x390] ;  /* 0x0000e400ff057b82 */ /* 0x000e220000000800 */
[----:B------:R-:W-:-:S07]  /*1570*/  UMOV UR4, 0x1000 ;  /* 0x0000100000047882 */ /* 0x000fce0000000000 */
[----:B------:R-:W1:Y:S02]  /*1580*/  LDC.64 R12, c[0x0][0x380] ;  /* 0x0000e000ff0c7b82 */ /* 0x000e640000000a00 */
.L_x_223:
[----:B------:R-:W-:-:S04]  /*1590*/  VIADD R3, R0, UR4 ;  /* 0x0000000400037c36 */ /* 0x000fc80008000000 */
        /* <DEDUP_REMOVED lines=18> */
[----:B---3--:R-:W-:Y:S02]  /*16c0*/  IABS R24, R24 ;  /* 0x0000001800187213 */ /* 0x008fe40000000000 */
[----:B----4-:R-:W-:Y:S02]  /*16d0*/  IABS R21, R21 ;  /* 0x0000001500157213 */ /* 0x010fe40000000000 */
[----:B------:R-:W-:Y:S02]  /*16e0*/  IADD3 R9, PT, PT, R24, R23, R9 ;  /* 0x0000001718097210 */ /* 0x000fe40007ffe009 */
[----:B-----5:R-:W-:Y:S02]  /*16f0*/  IABS R20, R20 ;  /* 0x0000001400147213 */ /* 0x020fe40000000000 */
[----:B-1----:R-:W-:Y:S02]  /*1700*/  IABS R3, R19 ;  /* 0x0000001300037213 */ /* 0x002fe40000000000 */
[----:B------:R-:W-:-:S02]  /*1710*/  IADD3 R9, PT, PT, R20, R21, R9 ;  /* 0x0000001514097210 */ /* 0x000fc40007ffe009 */
[----:B------:R-:W-:Y:S02]  /*1720*/  IABS R2, R18 ;  /* 0x0000001200027213 */ /* 0x000fe40000000000 */
        /* <DEDUP_REMOVED lines=8> */
[----:B------:R-:W-:Y:S02]  /*17b0*/  IMAD.MOV.U32 R3, RZ, RZ, R15 ;  /* 0x000000ffff037224 */ /* 0x000fe400078e000f */
[----:B------:R-:W-:Y:S01]  /*17c0*/  IMAD.MOV.U32 R2, RZ, RZ, R14 ;  /* 0x000000ffff027224 */ /* 0x000fe200078e000e */
[----:B------:R-:W-:-:S04]  /*17d0*/  IABS R10, R10 ;  /* 0x0000000a000a7213 */ /* 0x000fc80000000000 */
[----:B------:R-:W-:Y:S01]  /*17e0*/  IADD3 R9, PT, PT, R2, R3, R9 ;  /* 0x0000000302097210 */ /* 0x000fe20007ffe009 */
[----:B0-----:R-:W-:Y:S02]  /*17f0*/  IMAD.MOV.U32 R2, RZ, RZ, R5 ;  /* 0x000000ffff027224 */ /* 0x001fe400078e0005 */
[----:B------:R-:W-:Y:S01]  /*1800*/  IMAD.MOV.U32 R3, RZ, RZ, R10 ;  /* 0x000000ffff037224 */ /* 0x000fe200078e000a */
[----:B------:R-:W-:Y:S02]  /*1810*/  IABS R10, R4 ;  /* 0x00000004000a7213 */ /* 0x000fe40000000000 */
[----:B------:R-:W-:Y:S01]  /*1820*/  IABS R4, R6 ;  /* 0x0000000600047213 */ /* 0x000fe20000000000 */
[----:B------:R-:W-:Y:S01]  /*1830*/  VIADD R6, R2, -UR4 ;  /* 0x8000000402067c36 */ /* 0x000fe20008000000 */
[----:B------:R-:W-:-:S04]  /*1840*/  IABS R8, R8 ;  /* 0x0000000800087213 */ /* 0x000fc80000000000 */
[----:B------:R-:W-:Y:S02]  /*1850*/  ISETP.GE.U32.AND P0, PT, R6, 0x1000, PT ;  /* 0x000010000600780c */ /* 0x000fe40003f06070 */
[----:B------:R-:W-:Y:S01]  /*1860*/  IADD3 R9, PT, PT, R8, R3, R9 ;  /* 0x0000000308097210 */ /* 0x000fe20007ffe009 */
[----:B------:R-:W-:Y:S01]  /*1870*/  IMAD.MOV.U32 R3, RZ, RZ, R10 ;  /* 0x000000ffff037224 */ /* 0x000fe200078e000a */
[----:B------:R-:W-:Y:S02]  /*1880*/  IABS R7, R7 ;  /* 0x0000000700077213 */ /* 0x000fe40000000000 */
[----:B------:R-:W-:Y:S02]  /*1890*/  IABS R11, R11 ;  /* 0x0000000b000b7213 */ /* 0x000fe40000000000 */
[----:B------:R-:W-:Y:S01]  /*18a0*/  IADD3 R9, PT, PT, R4, R3, R9 ;  /* 0x0000000304097210 */ /* 0x000fe20007ffe009 */
[----:B------:R-:W-:Y:S02]  /*18b0*/  IMAD.MOV.U32 R3, RZ, RZ, R7 ;  /* 0x000000ffff037224 */ /* 0x000fe400078e0007 */
[----:B------:R-:W-:-:S05]  /*18c0*/  IMAD.MOV.U32 R4, RZ, RZ, R11 ;  /* 0x000000ffff047224 */ /* 0x000fca00078e000b */
[----:B------:R-:W-:Y:S01]  /*18d0*/  IADD3 R9, PT, PT, R4, R3, R9 ;  /* 0x0000000304097210 */ /* 0x000fe20007ffe009 */
[----:B------:R-:W-:Y:S06]  /*18e0*/  @!P0 BRA `(.L_x_222) ;  /* 0x0000000c00208947 */ /* 0x000fec0003800000 */
[----:B------:R-:W-:-:S06]  /*18f0*/  UIADD3 UR4, UPT, UPT, UR4, 0x1000, URZ ;  /* 0x0000100004047890 */ /* 0x000fcc000fffe0ff */
[----:B------:R-:W-:-:S13]  /*1900*/  ISETP.LT.U32.AND P0, PT, R22, UR4, PT ;  /* 0x0000000416007c0c */ /* 0x000fda000bf01070 */
[----:B------:R-:W-:Y:S05]  /*1910*/  @!P0 BRA `(.L_x_223) ;  /* 0xfffffffc001c8947 */ /* 0x000fea000383ffff */
.L_x_221:
[----:B------:R-:W-:Y:S01]  /*1920*/  VIADD R3, R2, -UR4 ;  /* 0x8000000402037c36 */ /* 0x000fe20008000000 */
[----:B------:R-:W-:Y:S04]  /*1930*/  BSSY.RECONVERGENT B1, `(.L_x_222) ;  /* 0x00000c3000017945 */ /* 0x000fe80003800200 */
[----:B------:R-:W-:-:S04]  /*1940*/  ISETP.GE.AND P0, PT, R0, R3, PT ;  /* 0x000000030000720c */ /* 0x000fc80003f06270 */
[----:B------:R-:W-:-:S13]  /*1950*/  ISETP.LE.U32.OR P0, PT, R2, UR4, P0 ;  /* 0x0000000402007c0c */ /* 0x000fda0008703470 */
[----:B------:R-:W-:Y:S05]  /*1960*/  @P0 BRA `(.L_x_224) ;  /* 0x0000000800fc0947 */ /* 0x000fea0003800000 */
[----:B------:R-:W-:Y:S01]  /*1970*/  LOP3.LUT R3, RZ, R0, RZ, 0x33, !PT ;  /* 0x00000000ff037212 */ /* 0x000fe200078e33ff */
[----:B------:R-:W-:Y:S03]  /*1980*/  BSSY.RECONVERGENT B2, `(.L_x_225) ;  /* 0x0000068000027945 */ /* 0x000fe60003800200 */
[----:B------:R-:W-:Y:S01]  /*1990*/  IADD3 R3, PT, PT, R2, -UR4, R3 ;  /* 0x8000000402037c10 */ /* 0x000fe2000fffe003 */
[----:B------:R-:W-:-:S03]  /*19a0*/  IMAD.MOV.U32 R2, RZ, RZ, R0 ;  /* 0x000000ffff027224 */ /* 0x000fc600078e0000 */
[C---:B------:R-:W-:Y:S02]  /*19b0*/  ISETP.GE.U32.AND P0, PT, R3.reuse, 0xf00, PT ;  /* 0x00000f000300780c */ /* 0x040fe40003f06070 */
[----:B------:R-:W-:-:S04]  /*19c0*/  LEA.HI R3, R3, 0x1, RZ, 0x18 ;  /* 0x0000000103037811 */ /* 0x000fc800078fc0ff */
[----:B------:R-:W-:-:S07]  /*19d0*/  LOP3.LUT R4, R3, 0xf, RZ, 0xc0, !PT ;  /* 0x0000000f03047812 */ /* 0x000fce00078ec0ff */
[----:B------:R-:W-:Y:S05]  /*19e0*/  @!P0 BRA `(.L_x_226) ;  /* 0x0000000400848947 */ /* 0x000fea0003800000 */
[----:B------:R-:W-:Y:S01]  /*19f0*/  LOP3.LUT R8, R3, 0x1fffff0, RZ, 0xc0, !PT ;  /* 0x01fffff003087812 */ /* 0x000fe200078ec0ff */
[----:B------:R-:W-:Y:S01]  /*1a00*/  BSSY.RECONVERGENT B3, `(.L_x_227) ;  /* 0x000005e000037945 */ /* 0x000fe20003800200 */
[C---:B------:R-:W-:Y:S01]  /*1a10*/  LOP3.LUT R6, R0.reuse, 0x800, RZ, 0xfc, !PT ;  /* 0x0000080000067812 */ /* 0x040fe200078efcff */
[----:B------:R-:W-:Y:S02]  /*1a20*/  VIADD R2, R0, UR4 ;  /* 0x0000000400027c36 */ /* 0x000fe40008000000 */
[----:B------:R-:W-:-:S07]  /*1a30*/  IMAD.MOV R8, RZ, RZ, -R8 ;  /* 0x000000ffff087224 */ /* 0x000fce00078e0a08 */
.L_x_228:
[----:B------:R-:W-:-:S04]  /*1a40*/  IMAD.WIDE.U32 R18, R2, 0x4, R12 ;  /* 0x0000000402127825 */ /* 0x000fc800078e000c */
[C---:B------:R-:W-:Y:S01]  /*1a50*/  VIADD R17, R2.reuse, 0x100 ;  /* 0x0000010002117836 */ /* 0x040fe20000000000 */
[----:B------:R0:W2:Y:S01]  /*1a60*/  LDG.E R5, desc[UR6][R18.64] ;  /* 0x0000000612057981 */ /* 0x0000a2000c1e1900 */
[----:B------:R-:W-:Y:S02]  /*1a70*/  VIADD R11, R2, 0x200 ;  /* 0x00000200020b7836 */ /* 0x000fe40000000000 */
[----:B------:R-:W-:-:S04]  /*1a80*/  IMAD.WIDE.U32 R16, R17, 0x4, R12 ;  /* 0x0000000411107825 */ /* 0x000fc800078e000c */
[--C-:B------:R-:W-:Y:S01]  /*1a90*/  IMAD.WIDE.U32 R10, R11, 0x4, R12.reuse ;  /* 0x000000040b0a7825 */ /* 0x100fe200078e000c */
[----:B------:R1:W3:Y:S03]  /*1aa0*/  LDG.E R7, desc[UR6][R16.64] ;  /* 0x0000000610077981 */ /* 0x0002e6000c1e1900 */
[C---:B------:R-:W-:Y:S02]  /*1ab0*/  VIADD R27, R2.reuse, 0x300 ;  /* 0x00000300021b7836 */ /* 0x040fe40000000000 */
[C---:B------:R-:W-:Y:S01]  /*1ac0*/  VIADD R15, R2.reuse, 0x400 ;  /* 0x00000400020f7836 */ /* 0x040fe20000000000 */
[----:B------:R-:W4:Y:S01]  /*1ad0*/  LDG.E R10, desc[UR6][R10.64] ;  /* 0x000000060a0a7981 */ /* 0x000f22000c1e1900 */
[----:B------:R-:W-:Y:S02]  /*1ae0*/  VIADD R29, R2, 0x500 ;  /* 0x00000500021d7836 */ /* 0x000fe40000000000 */
[----:B------:R-:W-:-:S04]  /*1af0*/  IMAD.WIDE.U32 R26, R27, 0x4, R12 ;  /* 0x000000041b1a7825 */ /* 0x000fc800078e000c */
[--C-:B------:R-:W-:Y:S02]  /*1b00*/  IMAD.WIDE.U32 R14, R15, 0x4, R12.reuse ;  /* 0x000000040f0e7825 */ /* 0x100fe400078e000c */
[----:B------:R-:W5:Y:S02]  /*1b10*/  LDG.E R26, desc[UR6][R26.64] ;  /* 0x000000061a1a7981 */ /* 0x000f64000c1e1900 */
[----:B------:R-:W-:-:S04]  /*1b20*/  IMAD.WIDE.U32 R28, R29, 0x4, R12 ;  /* 0x000000041d1c7825 */ /* 0x000fc800078e000c */
[C---:B0-----:R-:W-:Y:S01]  /*1b30*/  VIADD R19, R2.reuse, 0x600 ;  /* 0x0000060002137836 */ /* 0x041fe20000000000 */
[----:B------:R-:W5:Y:S01]  /*1b40*/  LDG.E R24, desc[UR6][R28.64] ;  /* 0x000000061c187981 */ /* 0x000f62000c1e1900 */
[----:B------:R-:W-:-:S03]  /*1b50*/  VIADD R21, R2, 0x700 ;  /* 0x0000070002157836 */ /* 0x000fc60000000000 */
[----:B------:R0:W5:Y:S01]  /*1b60*/  LDG.E R27, desc[UR6][R14.64] ;  /* 0x000000060e1b7981 */ /* 0x000162000c1e1900 */
[----:B-1----:R-:W-:-:S04]  /*1b70*/  IMAD.WIDE.U32 R16, R21, 0x4, R12 ;  /* 0x0000000415107825 */ /* 0x002fc800078e000c */
[----:B------:R-:W-:Y:S01]  /*1b80*/  VIADD R21, R2, 0x800 ;  /* 0x0000080002157836 */ /* 0x000fe20000000000 */
[----:B------:R-:W5:Y:S01]  /*1b90*/  LDG.E R22, desc[UR6][R16.64] ;  /* 0x0000000610167981 */ /* 0x000f62000c1e1900 */
[----:B0-----:R-:W-:-:S04]  /*1ba0*/  IMAD.WIDE.U32 R14, R19, 0x4, R12 ;  /* 0x00000004130e7825 */ /* 0x001fc800078e000c */
[C---:B------:R-:W-:Y:S01]  /*1bb0*/  VIADD R19, R2.reuse, 0x900 ;  /* 0x0000090002137836 */ /* 0x040fe20000000000 */
[----:B------:R0:W5:Y:S01]  /*1bc0*/  LDG.E R25, desc[UR6][R14.64] ;  /* 0x000000060e197981 */ /* 0x000162000c1e1900 */
[----:B------:R-:W-:Y:S02]  /*1bd0*/  VIADD R29, R2, 0xa00 ;  /* 0x00000a00021d7836 */ /* 0x000fe40000000000 */
[----:B------:R-:W-:-:S04]  /*1be0*/  IMAD.WIDE.U32 R20, R21, 0x4, R12 ;  /* 0x0000000415147825 */ /* 0x000fc800078e000c */
[--C-:B------:R-:W-:Y:S01]  /*1bf0*/  IMAD.WIDE.U32 R18, R19, 0x4, R12.reuse ;  /* 0x0000000413127825 */ /* 0x100fe200078e000c */
[----:B------:R-:W5:Y:S03]  /*1c00*/  LDG.E R23, desc[UR6][R20.64] ;  /* 0x0000000614177981 */ /* 0x000f66000c1e1900 */
[----:B0-----:R-:W-:Y:S01]  /*1c10*/  VIADD R15, R2, 0xb00 ;  /* 0x00000b00020f7836 */ /* 0x001fe20000000000 */
[----:B------:R0:W5:Y:S01]  /*1c20*/  LDG.E R11, desc[UR6][R18.64] ;  /* 0x00000006120b7981 */ /* 0x000162000c1e1900 */
[----:B------:R-:W-:-:S04]  /*1c30*/  IMAD.WIDE.U32 R28, R29, 0x4, R12 ;  /* 0x000000041d1c7825 */ /* 0x000fc800078e000c */
[--C-:B------:R-:W-:Y:S02]  /*1c40*/  IMAD.WIDE.U32 R14, R15, 0x4, R12.reuse ;  /* 0x000000040f0e7825 */ /* 0x100fe400078e000c */
[----:B------:R-:W5:Y:S02]  /*1c50*/  LDG.E R28, desc[UR6][R28.64] ;  /* 0x000000061c1c7981 */ /* 0x000f64000c1e1900 */
[C---:B------:R-:W-:Y:S02]  /*1c60*/  VIADD R17, R2.reuse, 0xc00 ;  /* 0x00000c0002117836 */ /* 0x040fe40000000000 */
[C---:B0-----:R-:W-:Y:S02]  /*1c70*/  VIADD R19, R2.reuse, 0xd00 ;  /* 0x00000d0002137836 */ /* 0x041fe40000000000 */
[----:B------:R-:W-:Y:S01]  /*1c80*/  VIADD R21, R2, 0xf00 ;  /* 0x00000f0002157836 */ /* 0x000fe20000000000 */
[----:B------:R0:W5:Y:S03]  /*1c90*/  LDG.E R29, desc[UR6][R14.64] ;  /* 0x000000060e1d7981 */ /* 0x000166000c1e1900 */
[----:B------:R-:W-:-:S06]  /*1ca0*/  IMAD.WIDE.U32 R20, R21, 0x4, R12 ;  /* 0x0000000415147825 */ /* 0x000fcc00078e000c */
[----:B------:R-:W5:Y:S01]  /*1cb0*/  LDG.E R20, desc[UR6][R20.64] ;  /* 0x0000000614147981 */ /* 0x000f62000c1e1900 */
[----:B0-----:R-:W-:-:S04]  /*1cc0*/  IMAD.WIDE.U32 R14, R17, 0x4, R12 ;  /* 0x00000004110e7825 */ /* 0x001fc800078e000c */
[--C-:B------:R-:W-:Y:S02]  /*1cd0*/  IMAD.WIDE.U32 R16, R19, 0x4, R12.reuse ;  /* 0x0000000413107825 */ /* 0x100fe400078e000c */
[----:B------:R2:W5:Y:S02]  /*1ce0*/  LDG.E R14, desc[UR6][R14.64] ;  /* 0x000000060e0e7981 */ /* 0x000564000c1e1900 */
[----:B------:R-:W-:Y:S02]  /*1cf0*/  VIADD R19, R2, 0xe00 ;  /* 0x00000e0002137836 */ /* 0x000fe40000000000 */
[----:B------:R-:W5:Y:S02]  /*1d00*/  LDG.E R16, desc[UR6][R16.64] ;  /* 0x0000000610107981 */ /* 0x000f64000c1e1900 */
[----:B------:R-:W-:-:S06]  /*1d10*/  IMAD.WIDE.U32 R18, R19, 0x4, R12 ;  /* 0x0000000413127825 */ /* 0x000fcc00078e000c */
[----:B------:R-:W5:Y:S01]  /*1d20*/  LDG.E R18, desc[UR6][R18.64] ;  /* 0x0000000612127981 */ /* 0x000f62000c1e1900 */
[----:B------:R-:W-:-:S05]  /*1d30*/  VIADD R8, R8, 0x10 ;  /* 0x0000001008087836 */ /* 0x000fca0000000000 */
[----:B------:R-:W-:Y:S01]  /*1d40*/  ISETP.NE.AND P0, PT, R8, RZ, PT ;  /* 0x000000ff0800720c */ /* 0x000fe20003f05270 */
[----:B------:R-:W-:Y:S02]  /*1d50*/  VIADD R6, R6, 0x1000 ;  /* 0x0000100006067836 */ /* 0x000fe40000000000 */
        /* <DEDUP_REMOVED lines=8> */
[----:B------:R-:W-:Y:S02]  /*1de0*/  IABS R24, R24 ;  /* 0x0000001800187213 */ /* 0x000fe40000000000 */
[----:B------:R-:W-:Y:S02]  /*1df0*/  IABS R27, R27 ;  /* 0x0000001b001b7213 */ /* 0x000fe40000000000 */
[----:B------:R-:W-:Y:S01]  /*1e00*/  IADD3 R9, PT, PT, R10, R5, R9 ;  /* 0x000000050a097210 */ /* 0x000fe20007ffe009 */
[----:B------:R-:W-:Y:S02]  /*1e10*/  IMAD.MOV.U32 R10, RZ, RZ, R24 ;  /* 0x000000ffff0a7224 */ /* 0x000fe400078e0018 */
[----:B------:R-:W-:Y:S01]  /*1e20*/  IMAD.MOV.U32 R5, RZ, RZ, R27 ;  /* 0x000000ffff057224 */ /* 0x000fe200078e001b */
[----:B------:R-:W-:-:S04]  /*1e30*/  IABS R22, R22 ;  /* 0x0000001600167213 */ /* 0x000fc80000000000 */
[----:B------:R-:W-:Y:S02]  /*1e40*/  IADD3 R9, PT, PT, R10, R5, R9 ;  /* 0x000000050a097210 */ /* 0x000fe40007ffe009 */
[----:B------:R-:W-:Y:S01]  /*1e50*/  IABS R25, R25 ;  /* 0x0000001900197213 */ /* 0x000fe20000000000 */
[----:B------:R-:W-:-:S04]  /*1e60*/  IMAD.MOV.U32 R10, RZ, RZ, R22 ;  /* 0x000000ffff0a7224 */ /* 0x000fc800078e0016 */
[----:B------:R-:W-:Y:S01]  /*1e70*/  IMAD.MOV.U32 R5, RZ, RZ, R25 ;  /* 0x000000ffff057224 */ /* 0x000fe200078e0019 */
[----:B------:R-:W-:Y:S02]  /*1e80*/  IABS R23, R23 ;  /* 0x0000001700177213 */ /* 0x000fe40000000000 */
[----:B------:R-:W-:Y:S02]  /*1e90*/  IABS R11, R11 ;  /* 0x0000000b000b7213 */ /* 0x000fe40000000000 */
[----:B------:R-:W-:Y:S01]  /*1ea0*/  IADD3 R9, PT, PT, R10, R5, R9 ;  /* 0x000000050a097210 */ /* 0x000fe20007ffe009 */
[----:B------:R-:W-:Y:S02]  /*1eb0*/  IMAD.MOV.U32 R5, RZ, RZ, R23 ;  /* 0x000000ffff057224 */ /* 0x000fe400078e0017 */
[----:B------:R-:W-:Y:S01]  /*1ec0*/  IMAD.MOV.U32 R10, RZ, RZ, R11 ;  /* 0x000000ffff0a7224 */ /* 0x000fe200078e000b */
[----:B------:R-:W-:-:S04]  /*1ed0*/  IABS R28, R28 ;  /* 0x0000001c001c7213 */ /* 0x000fc80000000000 */
        /* <DEDUP_REMOVED lines=8> */
[----:B------:R-:W-:Y:S02]  /*1f60*/  IMAD.MOV.U32 R5, RZ, RZ, R14 ;  /* 0x000000ffff057224 */ /* 0x000fe400078e000e */
[----:B------:R-:W-:Y:S01]  /*1f70*/  IMAD.MOV.U32 R10, RZ, RZ, R16 ;  /* 0x000000ffff0a7224 */ /* 0x000fe200078e0010 */
[----:B------:R-:W-:-:S04]  /*1f80*/  IABS R18, R18 ;  /* 0x0000001200127213 */ /* 0x000fc80000000000 */
[----:B------:R-:W-:Y:S01]  /*1f90*/  IADD3 R9, PT, PT, R10, R5, R9 ;  /* 0x000000050a097210 */ /* 0x000fe20007ffe009 */
[----:B------:R-:W-:Y:S02]  /*1fa0*/  IMAD.MOV.U32 R10, RZ, RZ, R20 ;  /* 0x000000ffff0a7224 */ /* 0x000fe400078e0014 */
[----:B------:R-:W-:-:S05]  /*1fb0*/  IMAD.MOV.U32 R5, RZ, RZ, R18 ;  /* 0x000000ffff057224 */ /* 0x000fca00078e0012 */
[----:B------:R-:W-:Y:S01]  /*1fc0*/  IADD3 R9, PT, PT, R10, R5, R9 ;  /* 0x000000050a097210 */ /* 0x000fe20007ffe009 */
[----:B------:R-:W-:Y:S06]  /*1fd0*/  @P0 BRA `(.L_x_228) ;  /* 0xfffffff800980947 */ /* 0x000fec000383ffff */
[----:B------:R-:W-:Y:S05]  /*1fe0*/  BSYNC.RECONVERGENT B3 ;  /* 0x0000000000037941 */ /* 0x000fea0003800200 */
.L_x_227:
[----:B------:R-:W-:-:S07]  /*1ff0*/  VIADD R2, R6, 0xfffff800 ;  /* 0xfffff80006027836 */ /* 0x000fce0000000000 */
.L_x_226:
[----:B------:R-:W-:Y:S05]  /*2000*/  BSYNC.RECONVERGENT B2 ;  /* 0x0000000000027941 */ /* 0x000fea0003800200 */
.L_x_225:
[----:B------:R-:W-:-:S13]  /*2010*/  ISETP.NE.AND P0, PT, R4, RZ, PT ;  /* 0x000000ff0400720c */ /* 0x000fda0003f05270 */
[----:B------:R-:W-:Y:S05]  /*2020*/  @!P0 BRA `(.L_x_224) ;  /* 0x00000004004c8947 */ /* 0x000fea0003800000 */
[----:B------:R-:W-:Y:S01]  /*2030*/  ISETP.GE.U32.AND P0, PT, R4, 0x8, PT ;  /* 0x000000080400780c */ /* 0x000fe20003f06070 */
[----:B------:R-:W-:Y:S01]  /*2040*/  BSSY.RECONVERGENT B2, `(.L_x_229) ;  /* 0x000002c000027945 */ /* 0x000fe20003800200 */
[----:B------:R-:W-:-:S04]  /*2050*/  LOP3.LUT R19, R3, 0x7, RZ, 0xc0, !PT ;  /* 0x0000000703137812 */ /* 0x000fc800078ec0ff */
[----:B------:R-:W-:-:S07]  /*2060*/  ISETP.NE.AND P1, PT, R19, RZ, PT ;  /* 0x000000ff1300720c */ /* 0x000fce0003f25270 */
[----:B------:R-:W-:Y:S06]  /*2070*/  @!P0 BRA `(.L_x_230) ;  /* 0x0000000000a08947 */ /* 0x000fec0003800000 */
[----:B------:R-:W-:-:S04]  /*2080*/  VIADD R7, R2, UR4 ;  /* 0x0000000402077c36 */ /* 0x000fc80008000000 */
[C---:B------:R-:W-:Y:S02]  /*2090*/  VIADD R21, R7.reuse, 0x100 ;  /* 0x0000010007157836 */ /* 0x040fe40000000000 */
[----:B------:R-:W-:-:S04]  /*20a0*/  IMAD.WIDE.U32 R4, R7, 0x4, R12 ;  /* 0x0000000407047825 */ /* 0x000fc800078e000c */
[----:B------:R-:W-:Y:S01]  /*20b0*/  VIADD R25, R7, 0x300 ;  /* 0x0000030007197836 */ /* 0x000fe20000000000 */
[----:B------:R0:W2:Y:S01]  /*20c0*/  LDG.E R8, desc[UR6][R4.64] ;  /* 0x0000000604087981 */ /* 0x0000a2000c1e1900 */
[----:B------:R-:W-:-:S04]  /*20d0*/  IMAD.WIDE.U32 R20, R21, 0x4, R12 ;  /* 0x0000000415147825 */ /* 0x000fc800078e000c */
[----:B------:R-:W-:Y:S01]  /*20e0*/  VIADD R11, R7, 0x500 ;  /* 0x00000500070b7836 */ /* 0x000fe20000000000 */
[----:B------:R2:W3:Y:S01]  /*20f0*/  LDG.E R16, desc[UR6][R20.64] ;  /* 0x0000000614107981 */ /* 0x0004e2000c1e1900 */
[----:B------:R-:W-:-:S04]  /*2100*/  IMAD.WIDE.U32 R24, R25, 0x4, R12 ;  /* 0x0000000419187825 */ /* 0x000fc800078e000c */
[C---:B------:R-:W-:Y:S01]  /*2110*/  VIADD R23, R7.reuse, 0x200 ;  /* 0x0000020007177836 */ /* 0x040fe20000000000 */
[----:B------:R-:W4:Y:S01]  /*2120*/  LDG.E R18, desc[UR6][R24.64] ;  /* 0x0000000618127981 */ /* 0x000f22000c1e1900 */
[C---:B------:R-:W-:Y:S02]  /*2130*/  VIADD R27, R7.reuse, 0x600 ;  /* 0x00000600071b7836 */ /* 0x040fe40000000000 */
[----:B------:R-:W-:Y:S02]  /*2140*/  VIADD R29, R7, 0x700 ;  /* 0x00000700071d7836 */ /* 0x000fe40000000000 */
[----:B------:R-:W-:-:S04]  /*2150*/  IMAD.WIDE.U32 R10, R11, 0x4, R12 ;  /* 0x000000040b0a7825 */ /* 0x000fc800078e000c */
[----:B------:R-:W-:Y:S02]  /*2160*/  VIADD R15, R7, 0x400 ;  /* 0x00000400070f7836 */ /* 0x000fe40000000000 */
[--C-:B------:R-:W-:Y:S01]  /*2170*/  IMAD.WIDE.U32 R22, R23, 0x4, R12.reuse ;  /* 0x0000000417167825 */ /* 0x100fe200078e000c */
[----:B------:R-:W5:Y:S03]  /*2180*/  LDG.E R10, desc[UR6][R10.64] ;  /* 0x000000060a0a7981 */ /* 0x000f66000c1e1900 */
[--C-:B------:R-:W-:Y:S01]  /*2190*/  IMAD.WIDE.U32 R6, R27, 0x4, R12.reuse ;  /* 0x000000041b067825 */ /* 0x100fe200078e000c */
[----:B------:R-:W5:Y:S03]  /*21a0*/  LDG.E R17, desc[UR6][R22.64] ;  /* 0x0000000616117981 */ /* 0x000f66000c1e1900 */
[----:B0-----:R-:W-:-:S02]  /*21b0*/  IMAD.WIDE.U32 R4, R29, 0x4, R12 ;  /* 0x000000041d047825 */ /* 0x001fc400078e000c */
[----:B------:R-:W5:Y:S02]  /*21c0*/  LDG.E R6, desc[UR6][R6.64] ;  /* 0x0000000606067981 */ /* 0x000f64000c1e1900 */
[----:B------:R-:W-:Y:S02]  /*21d0*/  IMAD.WIDE.U32 R14, R15, 0x4, R12 ;  /* 0x000000040f0e7825 */ /* 0x000fe400078e000c */
[----:B------:R-:W5:Y:S04]  /*21e0*/  LDG.E R4, desc[UR6][R4.64] ;  /* 0x0000000604047981 */ /* 0x000f68000c1e1900 */
[----:B------:R0:W5:Y:S01]  /*21f0*/  LDG.E R14, desc[UR6][R14.64] ;  /* 0x000000060e0e7981 */ /* 0x000162000c1e1900 */
[----:B------:R-:W-:Y:S01]  /*2200*/  VIADD R2, R2, 0x800 ;  /* 0x0000080002027836 */ /* 0x000fe20000000000 */
[----:B--2---:R-:W-:-:S02]  /*2210*/  IABS R20, R8 ;  /* 0x0000000800147213 */ /* 0x004fc40000000000 */
[----:B---3--:R-:W-:-:S03]  /*2220*/  IABS R8, R16 ;  /* 0x0000001000087213 */ /* 0x008fc60000000000 */
[----:B------:R-:W-:Y:S01]  /*2230*/  IMAD.MOV.U32 R16, RZ, RZ, R20 ;  /* 0x000000ffff107224 */ /* 0x000fe200078e0014 */
[----:B----4-:R-:W-:-:S04]  /*2240*/  IABS R18, R18 ;  /* 0x0000001200127213 */ /* 0x010fc80000000000 */
[----:B------:R-:W-:Y:S01]  /*2250*/  IADD3 R9, PT, PT, R8, R16, R9 ;  /* 0x0000001008097210 */ /* 0x000fe20007ffe009 */
[----:B------:R-:W-:Y:S01]  /*2260*/  IMAD.MOV.U32 R8, RZ, RZ, R18 ;  /* 0x000000ffff087224 */ /* 0x000fe200078e0012 */
[----:B-----5:R-:W-:Y:S02]  /*2270*/  IABS R10, R10 ;  /* 0x0000000a000a7213 */ /* 0x020fe40000000000 */
[----:B0-----:R-:W-:Y:S02]  /*2280*/  IABS R15, R17 ;  /* 0x00000011000f7213 */ /* 0x001fe40000000000 */
[----:B------:R-:W-:Y:S02]  /*2290*/  IABS R7, R6 ;  /* 0x0000000600077213 */ /* 0x000fe40000000000 */
[----:B------:R-:W-:Y:S02]  /*22a0*/  IADD3 R9, PT, PT, R8, R15, R9 ;  /* 0x0000000f08097210 */ /* 0x000fe40007ffe009 */
[----:B------:R-:W-:Y:S01]  /*22b0*/  IABS R6, R4 ;  /* 0x0000000400067213 */ /* 0x000fe20000000000 */
[----:B------:R-:W-:Y:S01]  /*22c0*/  IMAD.MOV.U32 R4, RZ, RZ, R10 ;  /* 0x000000ffff047224 */ /* 0x000fe200078e000a */
[----:B------:R-:W-:-:S04]  /*22d0*/  IABS R5, R14 ;  /* 0x0000000e00057213 */ /* 0x000fc80000000000 */
[----:B------:R-:W-:-:S04]  /*22e0*/  IADD3 R9, PT, PT, R4, R5, R9 ;  /* 0x0000000504097210 */ /* 0x000fc80007ffe009 */
[----:B------:R-:W-:-:S07]  /*22f0*/  IADD3 R9, PT, PT, R6, R7, R9 ;  /* 0x0000000706097210 */ /* 0x000fce0007ffe009 */
.L_x_230:
[----:B------:R-:W-:Y:S05]  /*2300*/  BSYNC.RECONVERGENT B2 ;  /* 0x0000000000027941 */ /* 0x000fea0003800200 */
.L_x_229:
        /* <DEDUP_REMOVED lines=25> */
.L_x_232:
[----:B------:R-:W-:Y:S05]  /*24a0*/  BSYNC.RECONVERGENT B2 ;  /* 0x0000000000027941 */ /* 0x000fea0003800200 */
.L_x_231:
[----:B------:R-:W-:Y:S05]  /*24b0*/  @!P1 BRA `(.L_x_224) ;  /* 0x0000000000289947 */ /* 0x000fea0003800000 */
[----:B------:R-:W-:Y:S02]  /*24c0*/  VIADD R5, R2, UR4 ;  /* 0x0000000402057c36 */ /* 0x000fe40008000000 */
[----:B------:R-:W-:-:S07]  /*24d0*/  IMAD.MOV R4, RZ, RZ, -R3 ;  /* 0x000000ffff047224 */ /* 0x000fce00078e0a03 */
.L_x_233:
        /* <DEDUP_REMOVED lines=8> */
.L_x_224:
[----:B------:R-:W-:Y:S05]  /*2560*/  BSYNC.RECONVERGENT B1 ;  /* 0x0000000000017941 */ /* 0x000fea0003800200 */
.L_x_222:
        /* <DEDUP_REMOVED lines=42> */
.L_x_220:
[----:B------:R-:W-:Y:S05]  /*2810*/  BSYNC.RECONVERGENT B0 ;  /* 0x0000000000007941 */ /* 0x000fea0003800200 */
.L_x_205:
[----:B------:R-:W-:Y:S05]  /*2820*/  @P0 EXIT ;  /* 0x000000000000094d */ /* 0x000fea0003800000 */
[----:B-1----:R-:W1:Y:S01]  /*2830*/  LDC.64 R2, c[0x0][0x388] ;  /* 0x0000e200ff027b82 */ /* 0x002e620000000a00 */
[----:B------:R-:W0:Y:S02]  /*2840*/  LDCU UR4, c[0x0][0x398] ;  /* 0x00007300ff0477ac */ /* 0x000e240008000800 */
[----:B0-2---:R-:W-:-:S05]  /*2850*/  VIADD R9, R9, UR4 ;  /* 0x0000000409097c36 */ /* 0x005fca0008000000 */
[----:B-1----:R-:W-:Y:S01]  /*2860*/  STG.E desc[UR6][R2.64], R9 ;  /* 0x0000000902007986 */ /* 0x002fe2000c101906 */
[----:B------:R-:W-:Y:S05]  /*2870*/  EXIT ;  /* 0x000000000000794d */ /* 0x000fea0003800000 */
.L_x_234:
        /* <DEDUP_REMOVED lines=16> */
.L_x_1145:


//--------------------- .text._ZN3cub18CUB_300001_SM_10006detail6reduce28DeviceReduceSingleTileKernelINS2_10policy_hubIxyN4cuda3std3__44plusIxEEE10Policy1000EPxSC_iS9_xxNS7_10__identityEEEvT0_T1_T2_T3_T4_T6_ --------------------------
	.section	.text._ZN3cub18CUB_300001_SM_10006detail6reduce28DeviceReduceSingleTileKernelINS2_10policy_hubIxyN4cuda3std3__44plusIxEEE10Policy1000EPxSC_iS9_xxNS7_10__identityEEEvT0_T1_T2_T3_T4_T6_,"ax",@progbits
	.align	128
        .global         _ZN3cub18CUB_300001_SM_10006detail6reduce28DeviceReduceSingleTileKernelINS2_10policy_hubIxyN4cuda3std3__44plusIxEEE10Policy1000EPxSC_iS9_xxNS7_10__identityEEEvT0_T1_T2_T3_T4_T6_
        .type           _ZN3cub18CUB_300001_SM_10006detail6reduce28DeviceReduceSingleTileKernelINS2_10policy_hubIxyN4cuda3std3__44plusIxEEE10Policy1000EPxSC_iS9_xxNS7_10__identityEEEvT0_T1_T2_T3_T4_T6_,@function
        .size           _ZN3cub18CUB_300001_SM_10006detail6reduce28DeviceReduceSingleTileKernelINS2_10policy_hubIxyN4cuda3std3__44plusIxEEE10Policy1000EPxSC_iS9_xxNS7_10__identityEEEvT0_T1_T2_T3_T4_T6_,(.L_x_1146 - _ZN3cub18CUB_300001_SM_10006detail6reduce28DeviceReduceSingleTileKernelINS2_10policy_hubIxyN4cuda3std3__44plusIxEEE10Policy1000EPxSC_iS9_xxNS7_10__identityEEEvT0_T1_T2_T3_T4_T6_)
        .other          _ZN3cub18CUB_300001_SM_10006detail6reduce28DeviceReduceSingleTileKernelINS2_10policy_hubIxyN4cuda3std3__44plusIxEEE10Policy1000EPxSC_iS9_xxNS7_10__identityEEEvT0_T1_T2_T3_T4_T6_,@"STO_CUDA_ENTRY STV_DEFAULT"
_ZN3cub18CUB_300001_SM_10006detail6reduce28DeviceReduceSingleTileKernelINS2_10policy_hubIxyN4cuda3std3__44plusIxEEE10Policy1000EPxSC_iS9_xxNS7_10__identityEEEvT0_T1_T2_T3_T4_T6_:
.text._ZN3cub18CUB_300001_SM_10006detail6reduce28DeviceReduceSingleTileKernelINS2_10policy_hubIxyN4cuda3std3__44plusIxEEE10Policy1000EPxSC_iS9_xxNS7_10__identityEEEvT0_T1_T2_T3_T4_T6_:
        /* <DEDUP_REMOVED lines=9> */
[----:B------:R-:W0:Y:S08]  /*0090*/  LDC.64 R2, c[0x0][0x388] ;  /* 0x0000e200ff027b82 */ /* 0x000e300000000a00 */
[----:B------:R-:W0:Y:S02]  /*00a0*/  LDC.64 R4, c[0x0][0x398] ;  /* 0x0000e600ff047b82 */ /* 0x000e240000000a00 */
[----:B0-----:R-:W-:Y:S01]  /*00b0*/  STG.E.64 desc[UR6][R2.64], R4 ;  /* 0x0000000402007986 */ /* 0x001fe2000c101b06 */
[----:B------:R-:W-:Y:S05]  /*00c0*/  EXIT ;  /* 0x000000000000794d */ /* 0x000fea0003800000 */
.L_x_235:
[----:B------:R-:W-:Y:S01]  /*00d0*/  ISETP.GT.AND P0, PT, R4, 0xdff, PT ;  /* 0x00000dff0400780c */ /* 0x000fe20003f04270 */
[----:B------:R-:W-:-:S12]  /*00e0*/  BSSY.RECONVERGENT B0, `(.L_x_236) ;  /* 0x0000256000007945 */ /* 0x000fd80003800200 */
[----:B------:R-:W-:Y:S05]  /*00f0*/  @P0 BRA `(.L_x_237) ;  /* 0x00000014004c0947 */ /* 0x000fea0003800000 */
[----:B------:R-:W0:Y:S01]  /*0100*/  S2R R5, SR_TID.X ;  /* 0x0000000000057919 */ /* 0x000e220000002100 */
[----:B------:R-:W-:Y:S01]  /*0110*/  BSSY.RECONVERGENT B1, `(.L_x_238) ;  /* 0x0000009000017945 */ /* 0x000fe20003800200 */
[----:B------:R-:W-:Y:S02]  /*0120*/  CS2R R2, SRZ ;  /* 0x0000000000027805 */ /* 0x000fe4000001ff00 */
[----:B0-----:R-:W-:Y:S01]  /*0130*/  ISETP.GE.AND P0, PT, R5, R4, PT ;  /* 0x000000040500720c */ /* 0x001fe20003f06270 */
[----:B------:R-:W-:-:S12]  /*0140*/  IMAD.MOV.U32 R7, RZ, RZ, R5 ;  /* 0x000000ffff077224 */ /* 0x000fd800078e0005 */
[----:B------:R-:W-:Y:S05]  /*0150*/  @P0 BRA `(.L_x_239) ;  /* 0x0000000000100947 */ /* 0x000fea0003800000 */
[----:B------:R-:W0:Y:S02]  /*0160*/  LDC.64 R2, c[0x0][0x380] ;  /* 0x0000e000ff027b82 */ /* 0x000e240000000a00 */
[----:B0-----:R-:W-:-:S06]  /*0170*/  IMAD.WIDE.U32 R2, R5, 0x8, R2 ;  /* 0x0000000805027825 */ /* 0x001fcc00078e0002 */
[----:B------:R-:W5:Y:S01]  /*0180*/  LDG.E.64.CONSTANT R2, desc[UR6][R2.64] ;  /* 0x0000000602027981 */ /* 0x000f62000c1e9b00 */
[----:B------:R-:W-:-:S07]  /*0190*/  VIADD R7, R5, 0x200 ;  /* 0x0000020005077836 */ /* 0x000fce0000000000 */
.L_x_239:
[----:B------:R-:W-:Y:S05]  /*01a0*/  BSYNC.RECONVERGENT B1 ;  /* 0x0000000000017941 */ /* 0x000fea0003800200 */
.L_x_238:
[----:B------:R-:W-:Y:S01]  /*01b0*/  ISETP.GE.AND P0, PT, R7, R4, PT ;  /* 0x000000040700720c */ /* 0x000fe20003f06270 */
[----:B------:R-:W-:-:S12]  /*01c0*/  BSSY.RECONVERGENT B1, `(.L_x_240) ;  /* 0x0000077000017945 */ /* 0x000fd80003800200 */
[----:B------:R-:W-:Y:S05]  /*01d0*/  @P0 BRA `(.L_x_241) ;  /* 0x0000000400d40947 */ /* 0x000fea0003800000 */
[----:B------:R-:W-:Y:S01]  /*01e0*/  LOP3.LUT R9, RZ, R7, RZ, 0x33, !PT ;  /* 0x00000007ff097212 */ /* 0x000fe200078e33ff */
        /* <DEDUP_REMOVED lines=11> */
[----:B------:R-:W-:Y:S02]  /*02a0*/  IMAD.MOV.U32 R6, RZ, RZ, R8 ;  /* 0x000000ffff067224 */ /* 0x000fe400078e0008 */
[----:B------:R-:W-:-:S07]  /*02b0*/  IMAD.MOV.U32 R11, RZ, RZ, R9 ;  /* 0x000000ffff0b7224 */ /* 0x000fce00078e0009 */
.L_x_244:
[----:B------:R-:W-:Y:S02]  /*02c0*/  IMAD.MOV.U32 R8, RZ, RZ, R6 ;  /* 0x000000ffff087224 */ /* 0x000fe400078e0006 */
[----:B------:R-:W-:-:S06]  /*02d0*/  IMAD.MOV.U32 R9, RZ, RZ, R11 ;  /* 0x000000ffff097224 */ /* 0x000fcc00078e000b */
[----:B------:R-:W2:Y:S01]  /*02e0*/  LDG.E.64.CONSTANT R8, desc[UR6][R8.64] ;  /* 0x0000000608087981 */ /* 0x000ea2000c1e9b00 */
[----:B------:R-:W-:Y:S01]  /*02f0*/  VIADD R0, R0, 0x1 ;  /* 0x0000000100007836 */ /* 0x000fe20000000000 */
[----:B------:R-:W-:Y:S01]  /*0300*/  IADD3 R6, P3, PT, R6, 0x1000, RZ ;  /* 0x0000100006067810 */ /* 0x000fe20007f7e0ff */
[----:B------:R-:W-:-:S03]  /*0310*/  VIADD R7, R7, 0x200 ;  /* 0x0000020007077836 */ /* 0x000fc60000000000 */
[----:B------:R-:W-:Y:S01]  /*0320*/  ISETP.NE.AND P0, PT, R0, RZ, PT ;  /* 0x000000ff0000720c */ /* 0x000fe20003f05270 */
[----:B------:R-:W-:Y:S01]  /*0330*/  IMAD.X R11, RZ, RZ, R11, P3 ;  /* 0x000000ffff0b7224 */ /* 0x000fe200018e060b */
[----:B--2--5:R-:W-:-:S05]  /*0340*/  IADD3 R2, P2, PT, R8, R2, RZ ;  /* 0x0000000208027210 */ /* 0x024fca0007f5e0ff */
[----:B------:R-:W-:-:S06]  /*0350*/  IMAD.X R3, R9, 0x1, R3, P2 ;  /* 0x0000000109037824 */ /* 0x000fcc00010e0603 */
[----:B------:R-:W-:Y:S05]  /*0360*/  @P0 BRA `(.L_x_244) ;  /* 0xfffffffc00d40947 */ /* 0x000fea000383ffff */
.L_x_243:
[----:B------:R-:W-:Y:S05]  /*0370*/  BSYNC.RECONVERGENT B2 ;  /* 0x0000000000027941 */ /* 0x000fea0003800200 */
.L_x_242:
        /* <DEDUP_REMOVED lines=8> */
.L_x_247:
[----:B------:R-:W0:Y:S01]  /*0400*/  LDC.64 R44, c[0x0][0x380] ;  /* 0x0000e000ff2c7b82 */ /* 0x000e220000000a00 */
[C---:B------:R-:W-:Y:S02]  /*0410*/  VIADD R41, R7.reuse, 0x800 ;  /* 0x0000080007297836 */ /* 0x040fe40000000000 */
[C---:B------:R-:W-:Y:S02]  /*0420*/  VIADD R43, R7.reuse, 0x1000 ;  /* 0x00001000072b7836 */ /* 0x040fe40000000000 */
[----:B0-----:R-:W-:-:S05]  /*0430*/  IMAD.WIDE R28, R7, 0x8, R44 ;  /* 0x00000008071c7825 */ /* 0x001fca00078e022c */
[----:B------:R-:W2:Y:S01]  /*0440*/  LDG.E.64.CONSTANT R8, desc[UR6][R28.64] ;  /* 0x000000061c087981 */ /* 0x000ea2000c1e9b00 */
[----:B------:R-:W-:-:S03]  /*0450*/  IMAD.WIDE R40, R41, 0x8, R44 ;  /* 0x0000000829287825 */ /* 0x000fc600078e022c */
[----:B------:R-:W2:Y:S04]  /*0460*/  LDG.E.64.CONSTANT R10, desc[UR6][R28.64+0x1000] ;  /* 0x001000061c0a7981 */ /* 0x000ea8000c1e9b00 */
[----:B------:R-:W3:Y:S04]  /*0470*/  LDG.E.64.CONSTANT R12, desc[UR6][R28.64+0x2000] ;  /* 0x002000061c0c7981 */ /* 0x000ee8000c1e9b00 */
[----:B------:R-:W3:Y:S01]  /*0480*/  LDG.E.64.CONSTANT R14, desc[UR6][R28.64+0x3000] ;  /* 0x003000061c0e7981 */ /* 0x000ee2000c1e9b00 */
[----:B------:R-:W-:-:S03]  /*0490*/  IMAD.WIDE R42, R43, 0x8, R44 ;  /* 0x000000082b2a7825 */ /* 0x000fc600078e022c */
[----:B------:R-:W4:Y:S04]  /*04a0*/  LDG.E.64.CONSTANT R16, desc[UR6][R40.64] ;  /* 0x0000000628107981 */ /* 0x000f28000c1e9b00 */
[----:B------:R-:W4:Y:S04]  /*04b0*/  LDG.E.64.CONSTANT R18, desc[UR6][R40.64+0x1000] ;  /* 0x0010000628127981 */ /* 0x000f28000c1e9b00 */
[----:B------:R-:W4:Y:S04]  /*04c0*/  LDG.E.64.CONSTANT R20, desc[UR6][R40.64+0x2000] ;  /* 0x0020000628147981 */ /* 0x000f28000c1e9b00 */
[----:B------:R2:W4:Y:S01]  /*04d0*/  LDG.E.64.CONSTANT R26, desc[UR6][R40.64+0x3000] ;  /* 0x00300006281a7981 */ /* 0x000522000c1e9b00 */
[----:B------:R-:W-:-:S03]  /*04e0*/  VIADD R31, R7, 0x1800 ;  /* 0x00001800071f7836 */ /* 0x000fc60000000000 */
[----:B------:R-:W4:Y:S04]  /*04f0*/  LDG.E.64.CONSTANT R24, desc[UR6][R42.64] ;  /* 0x000000062a187981 */ /* 0x000f28000c1e9b00 */
[----:B------:R-:W4:Y:S01]  /*0500*/  LDG.E.64.CONSTANT R22, desc[UR6][R42.64+0x1000] ;  /* 0x001000062a167981 */ /* 0x000f22000c1e9b00 */
[----:B------:R-:W-:-:S03]  /*0510*/  IMAD.WIDE R44, R31, 0x8, R44 ;  /* 0x000000081f2c7825 */ /* 0x000fc600078e022c */
[----:B------:R-:W4:Y:S04]  /*0520*/  LDG.E.64.CONSTANT R28, desc[UR6][R42.64+0x2000] ;  /* 0x002000062a1c7981 */ /* 0x000f28000c1e9b00 */
[----:B------:R-:W4:Y:S04]  /*0530*/  LDG.E.64.CONSTANT R36, desc[UR6][R42.64+0x3000] ;  /* 0x003000062a247981 */ /* 0x000f28000c1e9b00 */
[----:B------:R-:W4:Y:S04]  /*0540*/  LDG.E.64.CONSTANT R34, desc[UR6][R44.64] ;  /* 0x000000062c227981 */ /* 0x000f28000c1e9b00 */
[----:B------:R-:W4:Y:S04]  /*0550*/  LDG.E.64.CONSTANT R32, desc[UR6][R44.64+0x1000] ;  /* 0x001000062c207981 */ /* 0x000f28000c1e9b00 */
[----:B------:R-:W4:Y:S04]  /*0560*/  LDG.E.64.CONSTANT R30, desc[UR6][R44.64+0x2000] ;  /* 0x002000062c1e7981 */ /* 0x000f28000c1e9b00 */
[----:B------:R-:W4:Y:S01]  /*0570*/  LDG.E.64.CONSTANT R38, desc[UR6][R44.64+0x3000] ;  /* 0x003000062c267981 */ /* 0x000f22000c1e9b00 */
[----:B------:R-:W-:Y:S01]  /*0580*/  VIADD R7, R7, 0x2000 ;  /* 0x0000200007077836 */ /* 0x000fe20000000000 */
[----:B--2--5:R-:W-:-:S04]  /*0590*/  IADD3 R41, P1, P2, R10, R8, R2 ;  /* 0x000000080a297210 */ /* 0x024fc80007a3e002 */
[----:B------:R-:W-:Y:S02]  /*05a0*/  IADD3.X R9, PT, PT, R11, R9, R3, P1, P2 ;  /* 0x000000090b097210 */ /* 0x000fe40000fe4403 */
[----:B---3--:R-:W-:-:S04]  /*05b0*/  IADD3 R41, P3, P4, R14, R12, R41 ;  /* 0x0000000c0e297210 */ /* 0x008fc80007c7e029 */
[----:B------:R-:W-:Y:S02]  /*05c0*/  IADD3.X R13, PT, PT, R15, R13, R9, P3, P4 ;  /* 0x0000000d0f0d7210 */ /* 0x000fe40001fe8409 */
[----:B----4-:R-:W-:-:S04]  /*05d0*/  IADD3 R3, P1, P2, R18, R16, R41 ;  /* 0x0000001012037210 */ /* 0x010fc80007a3e029 */
[----:B------:R-:W-:Y:S02]  /*05e0*/  IADD3.X R17, PT, PT, R19, R17, R13, P1, P2 ;  /* 0x0000001113117210 */ /* 0x000fe40000fe440d */
[----:B------:R-:W-:-:S04]  /*05f0*/  IADD3 R3, P3, P4, R26, R20, R3 ;  /* 0x000000141a037210 */ /* 0x000fc80007c7e003 */
[----:B------:R-:W-:Y:S02]  /*0600*/  IADD3.X R21, PT, PT, R27, R21, R17, P3, P4 ;  /* 0x000000151b157210 */ /* 0x000fe40001fe8411 */
[----:B------:R-:W-:-:S04]  /*0610*/  IADD3 R3, P1, P2, R22, R24, R3 ;  /* 0x0000001816037210 */ /* 0x000fc80007a3e003 */
[----:B------:R-:W-:Y:S02]  /*0620*/  IADD3.X R23, PT, PT, R23, R25, R21, P1, P2 ;  /* 0x0000001917177210 */ /* 0x000fe40000fe4415 */
[----:B------:R-:W-:-:S04]  /*0630*/  IADD3 R3, P3, P4, R36, R28, R3 ;  /* 0x0000001c24037210 */ /* 0x000fc80007c7e003 */
[----:B------:R-:W-:Y:S02]  /*0640*/  IADD3.X R29, PT, PT, R37, R29, R23, P3, P4 ;  /* 0x0000001d251d7210 */ /* 0x000fe40001fe8417 */
[----:B------:R-:W-:Y:S02]  /*0650*/  ISETP.GE.AND P3, PT, R7, R0, PT ;  /* 0x000000000700720c */ /* 0x000fe40003f66270 */
[----:B------:R-:W-:-:S04]  /*0660*/  IADD3 R3, P2, P1, R32, R34, R3 ;  /* 0x0000002220037210 */ /* 0x000fc8000795e003 */
[----:B------:R-:W-:Y:S02]  /*0670*/  IADD3 R2, P4, P5, R38, R30, R3 ;  /* 0x0000001e26027210 */ /* 0x000fe40007d9e003 */
[----:B------:R-:W-:-:S04]  /*0680*/  IADD3.X R3, PT, PT, R33, R35, R29, P2, P1 ;  /* 0x0000002321037210 */ /* 0x000fc800017e241d */
[----:B------:R-:W-:Y:S01]  /*0690*/  IADD3.X R3, PT, PT, R39, R31, R3, P4, P5 ;  /* 0x0000001f27037210 */ /* 0x000fe200027ea403 */
[----:B------:R-:W-:Y:S06]  /*06a0*/  @!P3 BRA `(.L_x_247) ;  /* 0xfffffffc0054b947 */ /* 0x000fec000383ffff */
.L_x_246:
[----:B------:R-:W-:Y:S05]  /*06b0*/  BSYNC.RECONVERGENT B2 ;  /* 0x0000000000027941 */ /* 0x000fea0003800200 */
.L_x_245:
[----:B------:R-:W-:Y:S01]  /*06c0*/  IMAD.IADD R0, R4, 0x1, -R7 ;  /* 0x0000000104007824 */ /* 0x000fe200078e0a07 */
[----:B------:R-:W-:Y:S04]  /*06d0*/  BSSY.RECONVERGENT B2, `(.L_x_248) ;  /* 0x0000019000027945 */ /* 0x000fe80003800200 */
[----:B------:R-:W-:-:S13]  /*06e0*/  ISETP.GT.AND P1, PT, R0, 0x800, PT ;  /* 0x000008000000780c */ /* 0x000fda0003f24270 */
[----:B------:R-:W-:Y:S05]  /*06f0*/  @!P1 BRA `(.L_x_249) ;  /* 0x0000000000589947 */ /* 0x000fea0003800000 */
[----:B------:R-:W0:Y:S01]  /*0700*/  LDC.64 R18, c[0x0][0x380] ;  /* 0x0000e000ff127b82 */ /* 0x000e220000000a00 */
[C---:B------:R-:W-:Y:S02]  /*0710*/  VIADD R15, R7.reuse, 0x800 ;  /* 0x00000800070f7836 */ /* 0x040fe40000000000 */
[----:B0-----:R-:W-:-:S05]  /*0720*/  IMAD.WIDE R8, R7, 0x8, R18 ;  /* 0x0000000807087825 */ /* 0x001fca00078e0212 */
[----:B------:R-:W2:Y:S01]  /*0730*/  LDG.E.64.CONSTANT R10, desc[UR6][R8.64] ;  /* 0x00000006080a7981 */ /* 0x000ea2000c1e9b00 */
[----:B------:R-:W-:-:S03]  /*0740*/  IMAD.WIDE R18, R15, 0x8, R18 ;  /* 0x000000080f127825 */ /* 0x000fc600078e0212 */
[----:B------:R-:W2:Y:S04]  /*0750*/  LDG.E.64.CONSTANT R12, desc[UR6][R8.64+0x1000] ;  /* 0x00100006080c7981 */ /* 0x000ea8000c1e9b00 */
[----:B------:R-:W3:Y:S04]  /*0760*/  LDG.E.64.CONSTANT R14, desc[UR6][R8.64+0x2000] ;  /* 0x00200006080e7981 */ /* 0x000ee8000c1e9b00 */
[----:B------:R-:W3:Y:S04]  /*0770*/  LDG.E.64.CONSTANT R16, desc[UR6][R8.64+0x3000] ;  /* 0x0030000608107981 */ /* 0x000ee8000c1e9b00 */
[----:B------:R-:W4:Y:S04]  /*0780*/  LDG.E.64.CONSTANT R20, desc[UR6][R18.64] ;  /* 0x0000000612147981 */ /* 0x000f28000c1e9b00 */
[----:B------:R-:W4:Y:S04]  /*0790*/  LDG.E.64.CONSTANT R22, desc[UR6][R18.64+0x1000] ;  /* 0x0010000612167981 */ /* 0x000f28000c1e9b00 */
[----:B------:R-:W4:Y:S04]  /*07a0*/  LDG.E.64.CONSTANT R24, desc[UR6][R18.64+0x2000] ;  /* 0x0020000612187981 */ /* 0x000f28000c1e9b00 */
[----:B------:R-:W4:Y:S01]  /*07b0*/  LDG.E.64.CONSTANT R26, desc[UR6][R18.64+0x3000] ;  /* 0x00300006121a7981 */ /* 0x000f22000c1e9b00 */
[----:B------:R-:W-:Y:S01]  /*07c0*/  VIADD R7, R7, 0x1000 ;  /* 0x0000100007077836 */ /* 0x000fe20000000000 */
[----:B--2--5:R-:W-:-:S04]  /*07d0*/  IADD3 R29, P0, P1, R12, R10, R2 ;  /* 0x0000000a0c1d7210 */ /* 0x024fc8000791e002 */
[----:B------:R-:W-:Y:S02]  /*07e0*/  IADD3.X R11, PT, PT, R13, R11, R3, P0, P1 ;  /* 0x0000000b0d0b7210 */ /* 0x000fe400007e2403 */
[----:B------:R-:W-:Y:S02]  /*07f0*/  PLOP3.LUT P0, PT, PT, PT, PT, 0x8, 0x80 ;  /* 0x000000000080781c */ /* 0x000fe40003f0e170 */
[----:B---3--:R-:W-:-:S04]  /*0800*/  IADD3 R29, P2, P3, R16, R14, R29 ;  /* 0x0000000e101d7210 */ /* 0x008fc80007b5e01d */
[----:B------:R-:W-:Y:S02]  /*0810*/  IADD3.X R15, PT, PT, R17, R15, R11, P2, P3 ;  /* 0x0000000f110f7210 */ /* 0x000fe400017e640b */
[----:B----4-:R-:W-:-:S04]  /*0820*/  IADD3 R3, P1, P4, R22, R20, R29 ;  /* 0x0000001416037210 */ /* 0x010fc80007c3e01d */
[----:B------:R-:W-:Y:S02]  /*0830*/  IADD3 R2, P2, P3, R26, R24, R3 ;  /* 0x000000181a027210 */ /* 0x000fe40007b5e003 */
[----:B------:R-:W-:-:S04]  /*0840*/  IADD3.X R3, PT, PT, R23, R21, R15, P1, P4 ;  /* 0x0000001517037210 */ /* 0x000fc80000fe840f */
[----:B------:R-:W-:-:S07]  /*0850*/  IADD3.X R3, PT, PT, R27, R25, R3, P2, P3 ;  /* 0x000000191b037210 */ /* 0x000fce00017e6403 */
.L_x_249:
[----:B------:R-:W-:Y:S05]  /*0860*/  BSYNC.RECONVERGENT B2 ;  /* 0x0000000000027941 */ /* 0x000fea0003800200 */
.L_x_248:
[----:B------:R-:W-:-:S13]  /*0870*/  ISETP.LT.OR P0, PT, R7, R4, P0 ;  /* 0x000000040700720c */ /* 0x000fda0000701670 */
[----:B------:R-:W-:Y:S05]  /*0880*/  @!P0 BRA `(.L_x_241) ;  /* 0x0000000000288947 */ /* 0x000fea0003800000 */
[----:B------:R-:W0:Y:S02]  /*0890*/  LDC.64 R8, c[0x0][0x380] ;  /* 0x0000e000ff087b82 */ /* 0x000e240000000a00 */
[----:B0-----:R-:W-:-:S05]  /*08a0*/  IMAD.WIDE R6, R7, 0x8, R8 ;  /* 0x0000000807067825 */ /* 0x001fca00078e0208 */
[----:B------:R-:W2:Y:S04]  /*08b0*/  LDG.E.64.CONSTANT R8, desc[UR6][R6.64] ;  /* 0x0000000606087981 */ /* 0x000ea8000c1e9b00 */
[----:B------:R-:W2:Y:S04]  /*08c0*/  LDG.E.64.CONSTANT R10, desc[UR6][R6.64+0x1000] ;  /* 0x00100006060a7981 */ /* 0x000ea8000c1e9b00 */
[----:B------:R-:W3:Y:S04]  /*08d0*/  LDG.E.64.CONSTANT R12, desc[UR6][R6.64+0x2000] ;  /* 0x00200006060c7981 */ /* 0x000ee8000c1e9b00 */
[----:B------:R-:W3:Y:S01]  /*08e0*/  LDG.E.64.CONSTANT R14, desc[UR6][R6.64+0x3000] ;  /* 0x00300006060e7981 */ /* 0x000ee2000c1e9b00 */
[----:B--2--5:R-:W-:-:S04]  /*08f0*/  IADD3 R17, P0, P1, R10, R8, R2 ;  /* 0x000000080a117210 */ /* 0x024fc8000791e002 */
[----:B------:R-:W-:Y:S02]  /*0900*/  IADD3.X R3, PT, PT, R11, R9, R3, P0, P1 ;  /* 0x000000090b037210 */ /* 0x000fe400007e2403 */
[----:B---3--:R-:W-:-:S04]  /*0910*/  IADD3 R2, P2, P3, R14, R12, R17 ;  /* 0x0000000c0e027210 */ /* 0x008fc80007b5e011 */
[----:B------:R-:W-:-:S09]  /*0920*/  IADD3.X R3, PT, PT, R15, R13, R3, P2, P3 ;  /* 0x0000000d0f037210 */ /* 0x000fd200017e6403 */
.L_x_241:
[----:B------:R-:W-:Y:S05]  /*0930*/  BSYNC.RECONVERGENT B1 ;  /* 0x0000000000017941 */ /* 0x000fea0003800200 */
.L_x_240:
[----:B------:R-:W-:-:S13]  /*0940*/  ISETP.GE.AND P0, PT, R4, 0x200, PT ;  /* 0x000002000400780c */ /* 0x000fda0003f06270 */
[----:B------:R-:W-:Y:S05]  /*0950*/  @!P0 BRA `(.L_x_250) ;  /* 0x00000004002c8947 */ /* 0x000fea0003800000 */
[----:B------:R-:W0:Y:S01]  /*0960*/  S2R R8, SR_LANEID ;  /* 0x0000000000087919 */ /* 0x000e220000000000 */
[----:B-----5:R-:W1:Y:S04]  /*0970*/  SHFL.DOWN PT, R0, R2, 0x1, 0x1f ;  /* 0x08201f0002007f89 */ /* 0x020e6800000e0000 */
[----:B------:R-:W2:Y:S01]  /*0980*/  SHFL.DOWN PT, R4, R3, 0x1, 0x1f ;  /* 0x08201f0003047f89 */ /* 0x000ea200000e0000 */
[----:B0-----:R-:W-:-:S04]  /*0990*/  ISETP.GT.AND P0, PT, R8, 0x1e, PT ;  /* 0x0000001e0800780c */ /* 0x001fc80003f04270 */
[----:B-1----:R-:W-:Y:S02]  /*09a0*/  SEL R9, R0, RZ, !P0 ;  /* 0x000000ff00097207 */ /* 0x002fe40004000000 */
[----:B--2---:R-:W-:Y:S02]  /*09b0*/  SEL R4, R4, RZ, !P0 ;  /* 0x000000ff04047207 */ /* 0x004fe40004000000 */
[----:B------:R-:W-:-:S05]  /*09c0*/  IADD3 R9, P0, PT, R2, R9, RZ ;  /* 0x0000000902097210 */ /* 0x000fca0007f1e0ff */
[----:B------:R-:W-:Y:S01]  /*09d0*/  IMAD.X R6, R3, 0x1, R4, P0 ;  /* 0x0000000103067824 */ /* 0x000fe200000e0604 */
[----:B------:R-:W0:Y:S01]  /*09e0*/  SHFL.DOWN PT, R0, R9, 0x2, 0x1f ;  /* 0x08401f0009007f89 */ /* 0x000e2200000e0000 */
[----:B------:R-:W-:-:S03]  /*09f0*/  ISETP.GT.AND P0, PT, R8, 0x1d, PT ;  /* 0x0000001d0800780c */ /* 0x000fc60003f04270 */
[----:B------:R-:W1:Y:S01]  /*0a00*/  SHFL.DOWN PT, R4, R6, 0x2, 0x1f ;  /* 0x08401f0006047f89 */ /* 0x000e6200000e0000 */
[----:B0-----:R-:W-:-:S04]  /*0a10*/  SEL R0, R0, RZ, !P0 ;  /* 0x000000ff00007207 */ /* 0x001fc80004000000 */
[----:B------:R-:W-:Y:S02]  /*0a20*/  IADD3 R7, P1, PT, R0, R9, RZ ;  /* 0x0000000900077210 */ /* 0x000fe40007f3e0ff */
[----:B-1----:R-:W-:Y:S02]  /*0a30*/  SEL R3, R4, RZ, !P0 ;  /* 0x000000ff04037207 */ /* 0x002fe40004000000 */
[----:B------:R-:W-:Y:S01]  /*0a40*/  ISETP.GT.AND P0, PT, R8, 0x1b, PT ;  /* 0x0000001b0800780c */ /* 0x000fe20003f04270 */
[----:B------:R-:W0:Y:S02]  /*0a50*/  SHFL.DOWN PT, R0, R7, 0x4, 0x1f ;  /* 0x08801f0007007f89 */ /* 0x000e2400000e0000 */
[----:B------:R-:W-:-:S05]  /*0a60*/  IMAD.X R3, R3, 0x1, R6, P1 ;  /* 0x0000000103037824 */ /* 0x000fca00008e0606 */
[----:B------:R-:W1:Y:S01]  /*0a70*/  SHFL.DOWN PT, R2, R3, 0x4, 0x1f ;  /* 0x08801f0003027f89 */ /* 0x000e6200000e0000 */
[----:B0-----:R-:W-:-:S04]  /*0a80*/  SEL R0, R0, RZ, !P0 ;  /* 0x000000ff00007207 */ /* 0x001fc80004000000 */
[----:B------:R-:W-:Y:S02]  /*0a90*/  IADD3 R11, P1, PT, R0, R7, RZ ;  /* 0x00000007000b7210 */ /* 0x000fe40007f3e0ff */
[----:B-1----:R-:W-:-:S03]  /*0aa0*/  SEL R2, R2, RZ, !P0 ;  /* 0x000000ff02027207 */ /* 0x002fc60004000000 */
[----:B------:R-:W0:Y:S01]  /*0ab0*/  SHFL.DOWN PT, R0, R11, 0x8, 0x1f ;  /* 0x09001f000b007f89 */ /* 0x000e2200000e0000 */
[----:B------:R-:W-:Y:S01]  /*0ac0*/  ISETP.GT.AND P0, PT, R8, 0x17, PT ;  /* 0x000000170800780c */ /* 0x000fe20003f04270 */
[----:B------:R-:W-:Y:S01]  /*0ad0*/  IMAD.X R13, R2, 0x1, R3, P1 ;  /* 0x00000001020d7824 */ /* 0x000fe200008e0603 */
[----:B------:R-:W-:-:S04]  /*0ae0*/  ISETP.NE.AND P1, PT, R8, RZ, PT ;  /* 0x000000ff0800720c */ /* 0x000fc80003f25270 */
[----:B------:R-:W1:Y:S09]  /*0af0*/  SHFL.DOWN PT, R2, R13, 0x8, 0x1f ;  /* 0x09001f000d027f89 */ /* 0x000e7200000e0000 */
[----:B------:R-:W2:Y:S01]  /*0b00*/  @!P1 S2R R7, SR_CgaCtaId ;  /* 0x0000000000079919 */ /* 0x000ea20000008800 */
[----:B0-----:R-:W-:-:S04]  /*0b10*/  SEL R0, R0, RZ, !P0 ;  /* 0x000000ff00007207 */ /* 0x001fc80004000000 */
[----:B------:R-:W-:Y:S02]  /*0b20*/  IADD3 R9, P2, PT, R0, R11, RZ ;  /* 0x0000000b00097210 */ /* 0x000fe40007f5e0ff */
[----:B-1----:R-:W-:-:S03]  /*0b30*/  SEL R2, R2, RZ, !P0 ;  /* 0x000000ff02027207 */ /* 0x002fc60004000000 */
[----:B------:R-:W0:Y:S01]  /*0b40*/  SHFL.DOWN PT, R0, R9, 0x10, 0x1f ;  /* 0x0a001f0009007f89 */ /* 0x000e2200000e0000 */
[----:B------:R-:W-:Y:S01]  /*0b50*/  ISETP.GT.AND P0, PT, R8, 0xf, PT ;  /* 0x0000000f0800780c */ /* 0x000fe20003f04270 */
[----:B------:R-:W-:Y:S01]  /*0b60*/  IMAD.X R6, R2, 0x1, R13, P2 ;  /* 0x0000000102067824 */ /* 0x000fe200010e060d */
[----:B------:R-:W-:-:S04]  /*0b70*/  @!P1 MOV R2, 0x400 ;  /* 0x0000040000029802 */ /* 0x000fc80000000f00 */
[----:B------:R-:W1:Y:S01]  /*0b80*/  SHFL.DOWN PT, R3, R6, 0x10, 0x1f ;  /* 0x0a001f0006037f89 */ /* 0x000e6200000e0000 */
[----:B--2---:R-:W-:Y:S02]  /*0b90*/  @!P1 LEA R7, R7, R2, 0x18 ;  /* 0x0000000207079211 */ /* 0x004fe400078ec0ff */
[----:B0-----:R-:W-:Y:S02]  /*0ba0*/  SEL R4, R0, RZ, !P0 ;  /* 0x000000ff00047207 */ /* 0x001fe40004000000 */
[----:B------:R-:W-:Y:S02]  /*0bb0*/  @!P1 SHF.R.U32.HI R0, RZ, 0x2, R5 ;  /* 0x00000002ff009819 */ /* 0x000fe40000011605 */
[----:B------:R-:W-:Y:S02]  /*0bc0*/  IADD3 R2, P2, PT, R4, R9, RZ ;  /* 0x0000000904027210 */ /* 0x000fe40007f5e0ff */
[----:B------:R-:W-:Y:S02]  /*0bd0*/  @!P1 LOP3.LUT R0, R0, 0xf8, RZ, 0xc0, !PT ;  /* 0x000000f800009812 */ /* 0x000fe400078ec0ff */
[----:B-1----:R-:W-:-:S02]  /*0be0*/  SEL R3, R3, RZ, !P0 ;  /* 0x000000ff03037207 */ /* 0x002fc40004000000 */
[----:B------:R-:W-:Y:S01]  /*0bf0*/  ISETP.NE.AND P0, PT, R5, RZ, PT ;  /* 0x000000ff0500720c */ /* 0x000fe20003f05270 */
[----:B------:R-:W-:Y:S02]  /*0c00*/  @!P1 IMAD.IADD R7, R0, 0x1, R7 ;  /* 0x0000000100079824 */ /* 0x000fe400078e0207 */
[----:B------:R-:W-:-:S05]  /*0c10*/  IMAD.X R3, R3, 0x1, R6, P2 ;  /* 0x0000000103037824 */ /* 0x000fca00010e0606 */
[----:B------:R2:W-:Y:S01]  /*0c20*/  @!P1 STS.64 [R7+0x10], R2 ;  /* 0x0000100207009388 */ /* 0x0005e20000000a00 */
[----:B------:R-:W-:Y:S06]  /*0c30*/  BAR.SYNC.DEFER_BLOCKING 0x0 ;  /* 0x0000000000007b1d */ /* 0x000fec0000010000 */
[----:B------:R-:W-:Y:S05]  /*0c40*/  @P0 BRA `(.L_x_251) ;  /* 0x00000018007c0947 */ /* 0x000fea0003800000 */
[----:B------:R-:W0:Y:S01]  /*0c50*/  S2UR UR5, SR_CgaCtaId ;  /* 0x00000000000579c3 */ /* 0x000e220000008800 */
[----:B------:R-:W-:Y:S02]  /*0c60*/  UMOV UR4, 0x400 ;  /* 0x0000040000047882 */ /* 0x000fe40000000000 */
[----:B0-----:R-:W-:-:S09]  /*0c70*/  ULEA UR4, UR5, UR4, 0x18 ;  /* 0x0000000405047291 */ /* 0x001fd2000f8ec0ff */
[----:B------:R-:W-:Y:S04]  /*0c80*/  LDS.64 R32, [UR4+0x18] ;  /* 0x00001804ff207984 */ /* 0x000fe80008000a00 */
[----:B------:R-:W0:Y:S04]  /*0c90*/  LDS.128 R28, [UR4+0x20] ;  /* 0x00002004ff1c7984 */ /* 0x000e280008000c00 */
[----:B------:R-:W1:Y:S04]  /*0ca0*/  LDS.128 R24, [UR4+0x30] ;  /* 0x00003004ff187984 */ /* 0x000e680008000c00 */
[----:B------:R-:W3:Y:S04]  /*0cb0*/  LDS.128 R20, [UR4+0x40] ;  /* 0x00004004ff147984 */ /* 0x000ee80008000c00 */
[----:B------:R-:W4:Y:S04]  /*0cc0*/  LDS.128 R16, [UR4+0x50] ;  /* 0x00005004ff107984 */ /* 0x000f280008000c00 */
[----:B------:R-:W5:Y:S04]  /*0cd0*/  LDS.128 R12, [UR4+0x60] ;  /* 0x00006004ff0c7984 */ /* 0x000f680008000c00 */
[----:B------:R-:W5:Y:S04]  /*0ce0*/  LDS.128 R8, [UR4+0x70] ;  /* 0x00007004ff087984 */ /* 0x000f680008000c00 */
[----:B--2---:R-:W2:Y:S01]  /*0cf0*/  LDS.128 R4, [UR4+0x80] ;  /* 0x00008004ff047984 */ /* 0x004ea20008000c00 */
[----:B0-----:R-:W-:-:S04]  /*0d00*/  IADD3 R35, P1, P2, R28, R32, R2 ;  /* 0x000000201c237210 */ /* 0x001fc80007a3e002 */
[----:B-1----:R-:W-:Y:S02]  /*0d10*/  IADD3 R35, P3, P4, R24, R35, R30 ;  /* 0x0000002318237210 */ /* 0x002fe40007c7e01e */
[----:B------:R-:W-:Y:S02]  /*0d20*/  IADD3.X R29, PT, PT, R29, R33, R3, P1, P2 ;  /* 0x000000211d1d7210 */ /* 0x000fe40000fe4403 */
[----:B---3--:R-:W-:Y:S02]  /*0d30*/  IADD3 R3, P1, P2, R20, R35, R26 ;  /* 0x0000002314037210 */ /* 0x008fe40007a3e01a */
[----:B------:R-:W-:Y:S02]  /*0d40*/  IADD3.X R25, PT, PT, R25, R29, R31, P3, P4 ;  /* 0x0000001d19197210 */ /* 0x000fe40001fe841f */
[----:B----4-:R-:W-:Y:S02]  /*0d50*/  IADD3 R3, P3, P4, R16, R3, R22 ;  /* 0x0000000310037210 */ /* 0x010fe40007c7e016 */
[----:B------:R-:W-:-:S02]  /*0d60*/  IADD3.X R21, PT, PT, R21, R25, R27, P1, P2 ;  /* 0x0000001915157210 */ /* 0x000fc40000fe441b */
[----:B-----5:R-:W-:Y:S02]  /*0d70*/  IADD3 R3, P1, P2, R12, R3, R18 ;  /* 0x000000030c037210 */ /* 0x020fe40007a3e012 */
[----:B------:R-:W-:Y:S02]  /*0d80*/  IADD3.X R17, PT, PT, R17, R21, R23, P3, P4 ;  /* 0x0000001511117210 */ /* 0x000fe40001fe8417 */
[----:B------:R-:W-:Y:S02]  /*0d90*/  IADD3 R3, P3, P4, R8, R3, R14 ;  /* 0x0000000308037210 */ /* 0x000fe40007c7e00e */
[----:B------:R-:W-:Y:S02]  /*0da0*/  IADD3.X R13, PT, PT, R13, R17, R19, P1, P2 ;  /* 0x000000110d0d7210 */ /* 0x000fe40000fe4413 */
[----:B--2---:R-:W-:Y:S02]  /*0db0*/  IADD3 R3, P1, P2, R4, R3, R10 ;  /* 0x0000000304037210 */ /* 0x004fe40007a3e00a */
[----:B------:R-:W-:-:S02]  /*0dc0*/  IADD3.X R9, PT, PT, R9, R13, R15, P3, P4 ;  /* 0x0000000d09097210 */ /* 0x000fc40001fe840f */
[----:B------:R-:W-:Y:S02]  /*0dd0*/  IADD3 R2, P3, PT, R3, R6, RZ ;  /* 0x0000000603027210 */ /* 0x000fe40007f7e0ff */
[----:B------:R-:W-:-:S05]  /*0de0*/  IADD3.X R3, PT, PT, R5, R9, R11, P1, P2 ;  /* 0x0000000905037210 */ /* 0x000fca0000fe440b */
[----:B------:R-:W-:Y:S01]  /*0df0*/  IMAD.X R3, R3, 0x1, R7, P3 ;  /* 0x0000000103037824 */ /* 0x000fe200018e0607 */
[----:B------:R-:W-:Y:S06]  /*0e00*/  BRA `(.L_x_251) ;  /* 0x00000018000c7947 */ /* 0x000fec0003800000 */
.L_x_250:
[----:B------:R-:W-:Y:S01]  /*0e10*/  LOP3.LUT R0, R5, 0x3e0, RZ, 0xc0, !PT ;  /* 0x000003e005007812 */ /* 0x000fe200078ec0ff */
[----:B------:R-:W0:Y:S03]  /*0e20*/  S2R R12, SR_LANEID ;  /* 0x00000000000c7919 */ /* 0x000e260000000000 */
[----:B------:R-:W-:Y:S01]  /*0e30*/  LOP3.LUT R9, RZ, R0, RZ, 0x33, !PT ;  /* 0x00000000ff097212 */ /* 0x000fe200078e33ff */
[----:B------:R-:W-:-:S04]  /*0e40*/  VIADD R7, R0, 0x20 ;  /* 0x0000002000077836 */ /* 0x000fc80000000000 */
[----:B------:R-:W-:Y:S01]  /*0e50*/  IMAD.IADD R9, R9, 0x1, R4 ;  /* 0x0000000109097824 */ /* 0x000fe200078e0204 */
[----:B------:R-:W-:-:S04]  /*0e60*/  ISETP.GT.AND P0, PT, R7, R4, PT ;  /* 0x000000040700720c */ /* 0x000fc80003f04270 */
[----:B------:R-:W-:-:S05]  /*0e70*/  SEL R9, R9, 0x1f, P0 ;  /* 0x0000001f09097807 */ /* 0x000fca0000000000 */
[----:B-----5:R-:W1:Y:S04]  /*0e80*/  SHFL.DOWN PT, R0, R2, 0x1, R9 ;  /* 0x0820000002007989 */ /* 0x020e6800000e0009 */
[----:B------:R-:W2:Y:S01]  /*0e90*/  SHFL.DOWN PT, R6, R3, 0x1, R9 ;  /* 0x0820000003067989 */ /* 0x000ea200000e0009 */
[C---:B0-----:R-:W-:Y:S01]  /*0ea0*/  ISETP.GE.AND P0, PT, R12.reuse, R9, PT ;  /* 0x000000090c00720c */ /* 0x041fe20003f06270 */
[C---:B------:R-:W-:Y:S01]  /*0eb0*/  VIADD R8, R12.reuse, 0x2 ;  /* 0x000000020c087836 */ /* 0x040fe20000000000 */
[----:B------:R-:W-:Y:S02]  /*0ec0*/  ISETP.NE.AND P2, PT, R12, RZ, PT ;  /* 0x000000ff0c00720c */ /* 0x000fe40003f45270 */
[----:B-1----:R-:W-:Y:S02]  /*0ed0*/  SEL R7, R0, RZ, !P0 ;  /* 0x000000ff00077207 */ /* 0x002fe40004000000 */
[----:B--2---:R-:W-:-:S02]  /*0ee0*/  SEL R6, R6, RZ, !P0 ;  /* 0x000000ff06067207 */ /* 0x004fc40004000000 */
[----:B------:R-:W-:-:S05]  /*0ef0*/  IADD3 R7, P0, PT, R2, R7, RZ ;  /* 0x0000000702077210 */ /* 0x000fca0007f1e0ff */
[----:B------:R-:W-:Y:S01]  /*0f00*/  IMAD.X R11, R3, 0x1, R6, P0 ;  /* 0x00000001030b7824 */ /* 0x000fe200000e0606 */
[----:B------:R-:W0:Y:S01]  /*0f10*/  SHFL.DOWN PT, R0, R7, 0x2, R9 ;  /* 0x0840000007007989 */ /* 0x000e2200000e0009 */
[----:B------:R-:W-:-:S03]  /*0f20*/  ISETP.GT.AND P0, PT, R8, R9, PT ;  /* 0x000000090800720c */ /* 0x000fc60003f04270 */
[----:B------:R-:W1:Y:S01]  /*0f30*/  SHFL.DOWN PT, R6, R11, 0x2, R9 ;  /* 0x084000000b067989 */ /* 0x000e6200000e0009 */
[----:B0-----:R-:W-:-:S04]  /*0f40*/  SEL R0, R0, RZ, !P0 ;  /* 0x000000ff00007207 */ /* 0x001fc80004000000 */
[----:B------:R-:W-:Y:S02]  /*0f50*/  IADD3 R8, P1, PT, R0, R7, RZ ;  /* 0x0000000700087210 */ /* 0x000fe40007f3e0ff */
[----:B-1----:R-:W-:-:S03]  /*0f60*/  SEL R6, R6, RZ, !P0 ;  /* 0x000000ff06067207 */ /* 0x002fc60004000000 */
[----:B------:R-:W0:Y:S02]  /*0f70*/  SHFL.DOWN PT, R0, R8, 0x4, R9 ;  /* 0x0880000008007989 */ /* 0x000e2400000e0009 */
[----:B------:R-:W-:Y:S02]  /*0f80*/  IMAD.X R10, R6, 0x1, R11, P1 ;  /* 0x00000001060a7824 */ /* 0x000fe400008e060b */
[----:B------:R-:W-:Y:S01]  /*0f90*/  VIADD R6, R12, 0x4 ;  /* 0x000000040c067836 */ /* 0x000fe20000000000 */
[----:B------:R-:W1:Y:S02]  /*0fa0*/  @!P2 S2R R11, SR_CgaCtaId ;  /* 0x00000000000ba919 */ /* 0x000e640000008800 */
[----:B------:R-:W2:Y:S02]  /*0fb0*/  SHFL.DOWN PT, R2, R10, 0x4, R9 ;  /* 0x088000000a027989 */ /* 0x000ea400000e0009 */
[----:B------:R-:W-:Y:S01]  /*0fc0*/  ISETP.GT.AND P0, PT, R6, R9, PT ;  /* 0x000000090600720c */ /* 0x000fe20003f04270 */
[----:B------:R-:W-:-:S03]  /*0fd0*/  VIADD R6, R12, 0x8 ;  /* 0x000000080c067836 */ /* 0x000fc60000000000 */
[----:B0-----:R-:W-:-:S04]  /*0fe0*/  SEL R0, R0, RZ, !P0 ;  /* 0x000000ff00007207 */ /* 0x001fc80004000000 */
[----:B------:R-:W-:Y:S02]  /*0ff0*/  IADD3 R3, P1, PT, R0, R8, RZ ;  /* 0x0000000800037210 */ /* 0x000fe40007f3e0ff */
[----:B--2---:R-:W-:-:S03]  /*1000*/  SEL R2, R2, RZ, !P0 ;  /* 0x000000ff02027207 */ /* 0x004fc60004000000 */
[----:B------:R-:W0:Y:S01]  /*1010*/  SHFL.DOWN PT, R0, R3, 0x8, R9 ;  /* 0x0900000003007989 */ /* 0x000e2200000e0009 */
[----:B------:R-:W-:Y:S01]  /*1020*/  ISETP.GT.AND P0, PT, R6, R9, PT ;  /* 0x000000090600720c */ /* 0x000fe20003f04270 */
[----:B------:R-:W-:-:S05]  /*1030*/  IMAD.X R7, R2, 0x1, R10, P1 ;  /* 0x0000000102077824 */ /* 0x000fca00008e060a */
[----:B------:R-:W2:Y:S01]  /*1040*/  SHFL.DOWN PT, R2, R7, 0x8, R9 ;  /* 0x0900000007027989 */ /* 0x000ea200000e0009 */
[----:B0-----:R-:W-:-:S04]  /*1050*/  SEL R0, R0, RZ, !P0 ;  /* 0x000000ff00007207 */ /* 0x001fc80004000000 */
[----:B------:R-:W-:Y:S02]  /*1060*/  IADD3 R6, P1, PT, R0, R3, RZ ;  /* 0x0000000300067210 */ /* 0x000fe40007f3e0ff */
[----:B--2---:R-:W-:-:S03]  /*1070*/  SEL R2, R2, RZ, !P0 ;  /* 0x000000ff02027207 */ /* 0x004fc60004000000 */
[----:B------:R-:W0:Y:S02]  /*1080*/  SHFL.DOWN PT, R0, R6, 0x10, R9 ;  /* 0x0a00000006007989 */ /* 0x000e2400000e0009 */
[----:B------:R-:W-:Y:S01]  /*1090*/  IMAD.X R8, R2, 0x1, R7, P1 ;  /* 0x0000000102087824 */ /* 0x000fe200008e0607 */
[----:B------:R-:W-:Y:S01]  /*10a0*/  @!P2 SHF.R.U32.HI R7, RZ, 0x2, R5 ;  /* 0x00000002ff07a819 */ /* 0x000fe20000011605 */
[----:B------:R-:W-:-:S03]  /*10b0*/  VIADD R2, R12, 0x10 ;  /* 0x000000100c027836 */ /* 0x000fc60000000000 */
[----:B------:R-:W2:Y:S01]  /*10c0*/  SHFL.DOWN PT, R3, R8, 0x10, R9 ;  /* 0x0a00000008037989 */ /* 0x000ea200000e0009 */
[----:B------:R-:W-:Y:S02]  /*10d0*/  @!P2 LOP3.LUT R7, R7, 0xf8, RZ, 0xc0, !PT ;  /* 0x000000f80707a812 */ /* 0x000fe400078ec0ff */
[----:B------:R-:W-:Y:S02]  /*10e0*/  ISETP.GT.AND P0, PT, R2, R9, PT ;  /* 0x000000090200720c */ /* 0x000fe40003f04270 */
[----:B------:R-:W-:-:S04]  /*10f0*/  @!P2 MOV R2, 0x400 ;  /* 0x000004000002a802 */ /* 0x000fc80000000f00 */
[----:B-1----:R-:W-:-:S05]  /*1100*/  @!P2 LEA R10, R11, R2, 0x18 ;  /* 0x000000020b0aa211 */ /* 0x002fca00078ec0ff */
[----:B------:R-:W-:Y:S01]  /*1110*/  @!P2 IMAD.IADD R7, R7, 0x1, R10 ;  /* 0x000000010707a824 */ /* 0x000fe200078e020a */
[----:B0-----:R-:W-:-:S04]  /*1120*/  SEL R0, R0, RZ, !P0 ;  /* 0x000000ff00007207 */ /* 0x001fc80004000000 */
[----:B------:R-:W-:Y:S02]  /*1130*/  IADD3 R2, P1, PT, R0, R6, RZ ;  /* 0x0000000600027210 */ /* 0x000fe40007f3e0ff */
[----:B--2---:R-:W-:Y:S02]  /*1140*/  SEL R3, R3, RZ, !P0 ;  /* 0x000000ff03037207 */ /* 0x004fe40004000000 */
[----:B------:R-:W-:-:S03]  /*1150*/  ISETP.NE.AND P0, PT, R5, RZ, PT ;  /* 0x000000ff0500720c */ /* 0x000fc60003f05270 */
[----:B------:R-:W-:-:S05]  /*1160*/  IMAD.X R3, R3, 0x1, R8, P1 ;  /* 0x0000000103037824 */ /* 0x000fca00008e0608 */
[----:B------:R1:W-:Y:S01]  /*1170*/  @!P2 STS.64 [R7+0x10], R2 ;  /* 0x000010020700a388 */ /* 0x0003e20000000a00 */
[----:B------:R-:W-:Y:S06]  /*1180*/  BAR.SYNC.DEFER_BLOCKING 0x0 ;  /* 0x0000000000007b1d */ /* 0x000fec0000010000 */
[----:B------:R-:W-:Y:S05]  /*1190*/  @P0 BRA `(.L_x_251) ;  /* 0x0000001400280947 */ /* 0x000fea0003800000 */
[----:B------:R-:W0:Y:S01]  /*11a0*/  S2UR UR5, SR_CgaCtaId ;  /* 0x00000000000579c3 */ /* 0x000e220000008800 */
[----:B------:R-:W-:Y:S01]  /*11b0*/  UMOV UR4, 0x400 ;  /* 0x0000040000047882 */ /* 0x000fe20000000000 */
[C---:B------:R-:W-:Y:S02]  /*11c0*/  ISETP.GT.AND P2, PT, R4.reuse, 0x40, PT ;  /* 0x000000400400780c */ /* 0x040fe40003f44270 */
[C---:B------:R-:W-:Y:S02]  /*11d0*/  ISETP.GT.AND P1, PT, R4.reuse, 0x20, PT ;  /* 0x000000200400780c */ /* 0x040fe40003f24270 */
[C---:B------:R-:W-:Y:S02]  /*11e0*/  ISETP.GT.AND P5, PT, R4.reuse, 0x180, PT ;  /* 0x000001800400780c */ /* 0x040fe40003fa4270 */
[----:B------:R-:W-:Y:S01]  /*11f0*/  ISETP.GT.AND P6, PT, R4, 0x1a0, PT ;  /* 0x000001a00400780c */ /* 0x000fe20003fc4270 */
[----:B0-----:R-:W-:-:S09]  /*1200*/  ULEA UR4, UR5, UR4, 0x18 ;  /* 0x0000000405047291 */ /* 0x001fd2000f8ec0ff */
[----:B------:R-:W0:Y:S04]  /*1210*/  LDS.128 R8, [UR4+0x20] ;  /* 0x00002004ff087984 */ /* 0x000e280008000c00 */
[----:B-1----:R-:W1:Y:S04]  /*1220*/  LDS.64 R6, [UR4+0x18] ;  /* 0x00001804ff067984 */ /* 0x002e680008000a00 */
[----:B------:R-:W2:Y:S04]  /*1230*/  LDS.128 R12, [UR4+0x30] ;  /* 0x00003004ff0c7984 */ /* 0x000ea80008000c00 */
[----:B------:R-:W3:Y:S04]  /*1240*/  LDS.128 R16, [UR4+0x40] ;  /* 0x00004004ff107984 */ /* 0x000ee80008000c00 */
[----:B------:R-:W4:Y:S04]  /*1250*/  LDS.128 R20, [UR4+0x50] ;  /* 0x00005004ff147984 */ /* 0x000f280008000c00 */
[----:B------:R-:W5:Y:S04]  /*1260*/  LDS.128 R24, [UR4+0x60] ;  /* 0x00006004ff187984 */ /* 0x000f680008000c00 */
[----:B------:R-:W5:Y:S04]  /*1270*/  LDS.128 R32, [UR4+0x70] ;  /* 0x00007004ff207984 */ /* 0x000f680008000c00 */
[----:B------:R-:W5:Y:S01]  /*1280*/  LDS.128 R28, [UR4+0x80] ;  /* 0x00008004ff1c7984 */ /* 0x000f620008000c00 */
[----:B0-----:R-:W-:-:S02]  /*1290*/  SEL R5, R8, RZ, P2 ;  /* 0x000000ff08057207 */ /* 0x001fc40001000000 */
[----:B------:R-:W-:Y:S02]  /*12a0*/  SEL R8, R9, RZ, P2 ;  /* 0x000000ff09087207 */ /* 0x000fe40001000000 */
[----:B-1----:R-:W-:Y:S02]  /*12b0*/  SEL R0, R6, RZ, P1 ;  /* 0x000000ff06007207 */ /* 0x002fe40000800000 */
[----:B------:R-:W-:Y:S02]  /*12c0*/  SEL R7, R7, RZ, P1 ;  /* 0x000000ff07077207 */ /* 0x000fe40000800000 */
[C---:B------:R-:W-:Y:S02]  /*12d0*/  ISETP.GT.AND P1, PT, R4.reuse, 0x60, PT ;  /* 0x000000600400780c */ /* 0x040fe40003f24270 */
[----:B------:R-:W-:Y:S02]  /*12e0*/  ISETP.GT.AND P2, PT, R4, 0x80, PT ;  /* 0x000000800400780c */ /* 0x000fe40003f44270 */
[----:B------:R-:W-:-:S02]  /*12f0*/  IADD3 R0, P3, P4, R5, R0, R2 ;  /* 0x0000000005007210 */ /* 0x000fc40007c7e002 */
[----:B------:R-:W-:Y:S02]  /*1300*/  SEL R5, R10, RZ, P1 ;  /* 0x000000ff0a057207 */ /* 0x000fe40000800000 */
[----:B------:R-:W-:Y:S02]  /*1310*/  SEL R11, R11, RZ, P1 ;  /* 0x000000ff0b0b7207 */ /* 0x000fe40000800000 */
[----:B--2---:R-:W-:Y:S02]  /*1320*/  SEL R2, R12, RZ, P2 ;  /* 0x000000ff0c027207 */ /* 0x004fe40001000000 */
[----:B------:R-:W-:Y:S02]  /*1330*/  SEL R6, R13, RZ, P2 ;  /* 0x000000ff0d067207 */ /* 0x000fe40001000000 */
[C---:B------:R-:W-:Y:S02]  /*1340*/  ISETP.GT.AND P1, PT, R4.reuse, 0xa0, PT ;  /* 0x000000a00400780c */ /* 0x040fe40003f24270 */
[----:B------:R-:W-:-:S02]  /*1350*/  ISETP.GT.AND P2, PT, R4, 0xc0, PT ;  /* 0x000000c00400780c */ /* 0x000fc40003f44270 */
[----:B------:R-:W-:Y:S02]  /*1360*/  IADD3.X R7, PT, PT, R8, R7, R3, P3, P4 ;  /* 0x0000000708077210 */ /* 0x000fe40001fe8403 */
[----:B------:R-:W-:Y:S02]  /*1370*/  IADD3 R2, P3, P4, R2, R0, R5 ;  /* 0x0000000002027210 */ /* 0x000fe40007c7e005 */
[----:B------:R-:W-:Y:S02]  /*1380*/  SEL R3, R14, RZ, P1 ;  /* 0x000000ff0e037207 */ /* 0x000fe40000800000 */
[----:B---3--:R-:W-:Y:S02]  /*1390*/  SEL R0, R16, RZ, P2 ;  /* 0x000000ff10007207 */ /* 0x008fe40001000000 */
[----:B------:R-:W-:Y:S02]  /*13a0*/  SEL R14, R15, RZ, P1 ;  /* 0x000000ff0f0e7207 */ /* 0x000fe40000800000 */
[----:B------:R-:W-:-:S02]  /*13b0*/  ISETP.GT.AND P1, PT, R4, 0xe0, PT ;  /* 0x000000e00400780c */ /* 0x000fc40003f24270 */
[----:B------:R-:W-:Y:S02]  /*13c0*/  IADD3.X R6, PT, PT, R6, R7, R11, P3, P4 ;  /* 0x0000000706067210 */ /* 0x000fe40001fe840b */
[----:B------:R-:W-:Y:S02]  /*13d0*/  SEL R5, R17, RZ, P2 ;  /* 0x000000ff11057207 */ /* 0x000fe40001000000 */
[----:B------:R-:W-:Y:S02]  /*13e0*/  IADD3 R0, P3, P4, R0, R2, R3 ;  /* 0x0000000200007210 */ /* 0x000fe40007c7e003 */
[----:B------:R-:W-:Y:S02]  /*13f0*/  ISETP.GT.AND P2, PT, R4, 0x100, PT ;  /* 0x000001000400780c */ /* 0x000fe40003f44270 */
[----:B------:R-:W-:Y:S02]  /*1400*/  SEL R3, R18, RZ, P1 ;  /* 0x000000ff12037207 */ /* 0x000fe40000800000 */
[----:B------:R-:W-:-:S02]  /*1410*/  SEL R19, R19, RZ, P1 ;  /* 0x000000ff13137207 */ /* 0x000fc40000800000 */
[----:B------:R-:W-:Y:S02]  /*1420*/  ISETP.GT.AND P1, PT, R4, 0x120, PT ;  /* 0x000001200400780c */ /* 0x000fe40003f24270 */
[----:B------:R-:W-:Y:S02]  /*1430*/  IADD3.X R5, PT, PT, R5, R6, R14, P3, P4 ;  /* 0x0000000605057210 */ /* 0x000fe40001fe840e */
[----:B----4-:R-:W-:Y:S02]  /*1440*/  SEL R2, R20, RZ, P2 ;  /* 0x000000ff14027207 */ /* 0x010fe40001000000 */
[----:B------:R-:W-:Y:S02]  /*1450*/  SEL R6, R21, RZ, P2 ;  /* 0x000000ff15067207 */ /* 0x000fe40001000000 */
[----:B------:R-:W-:Y:S02]  /*1460*/  ISETP.GT.AND P2, PT, R4, 0x140, PT ;  /* 0x000001400400780c */ /* 0x000fe40003f44270 */
[----:B------:R-:W-:-:S02]  /*1470*/  SEL R7, R22, RZ, P1 ;  /* 0x000000ff16077207 */ /* 0x000fc40000800000 */
[----:B------:R-:W-:Y:S02]  /*1480*/  SEL R22, R23, RZ, P1 ;  /* 0x000000ff17167207 */ /* 0x000fe40000800000 */
[----:B------:R-:W-:Y:S02]  /*1490*/  IADD3 R2, P3, P4, R2, R0, R3 ;  /* 0x0000000002027210 */ /* 0x000fe40007c7e003 */
[----:B------:R-:W-:Y:S02]  /*14a0*/  ISETP.GT.AND P1, PT, R4, 0x160, PT ;  /* 0x000001600400780c */ /* 0x000fe40003f24270 */
[----:B-----5:R-:W-:Y:S02]  /*14b0*/  SEL R0, R24, RZ, P2 ;  /* 0x000000ff18007207 */ /* 0x020fe40001000000 */
[----:B------:R-:W-:Y:S02]  /*14c0*/  IADD3.X R6, PT, PT, R6, R5, R19, P3, P4 ;  /* 0x0000000506067210 */ /* 0x000fe40001fe8413 */
[----:B------:R-:W-:-:S02]  /*14d0*/  SEL R3, R26, RZ, P1 ;  /* 0x000000ff1a037207 */ /* 0x000fc40000800000 */
[----:B------:R-:W-:Y:S02]  /*14e0*/  SEL R27, R27, RZ, P1 ;  /* 0x000000ff1b1b7207 */ /* 0x000fe40000800000 */
[----:B------:R-:W-:Y:S02]  /*14f0*/  SEL R5, R25, RZ, P2 ;  /* 0x000000ff19057207 */ /* 0x000fe40001000000 */
[----:B------:R-:W-:Y:S02]  /*1500*/  IADD3 R0, P1, P3, R0, R2, R7 ;  /* 0x0000000200007210 */ /* 0x000fe40007b3e007 */
[----:B------:R-:W-:Y:S02]  /*1510*/  SEL R2, R32, RZ, P5 ;  /* 0x000000ff20027207 */ /* 0x000fe40002800000 */
[----:B------:R-:W-:Y:S02]  /*1520*/  ISETP.GT.AND P2, PT, R4, 0x1c0, PT ;  /* 0x000001c00400780c */ /* 0x000fe40003f44270 */
[----:B------:R-:W-:-:S02]  /*1530*/  IADD3.X R5, PT, PT, R5, R6, R22, P1, P3 ;  /* 0x0000000605057210 */ /* 0x000fc40000fe6416 */
[----:B------:R-:W-:Y:S02]  /*1540*/  IADD3 R2, P3, P4, R2, R0, R3 ;  /* 0x0000000002027210 */ /* 0x000fe40007c7e003 */
[----:B------:R-:W-:Y:S02]  /*1550*/  SEL R0, R34, RZ, P6 ;  /* 0x000000ff22007207 */ /* 0x000fe40003000000 */
[----:B------:R-:W-:Y:S02]  /*1560*/  SEL R3, R28, RZ, P2 ;  /* 0x000000ff1c037207 */ /* 0x000fe40001000000 */
[----:B------:R-:W-:Y:S02]  /*1570*/  ISETP.GT.AND P1, PT, R4, 0x1e0, PT ;  /* 0x000001e00400780c */ /* 0x000fe40003f24270 */
[----:B------:R-:W-:Y:S02]  /*1580*/  SEL R4, R33, RZ, P5 ;  /* 0x000000ff21047207 */ /* 0x000fe40002800000 */
[----:B------:R-:W-:-:S02]  /*1590*/  SEL R35, R35, RZ, P6 ;  /* 0x000000ff23237207 */ /* 0x000fc40003000000 */
[----:B------:R-:W-:Y:S02]  /*15a0*/  IADD3 R3, P5, P6, R3, R2, R0 ;  /* 0x0000000203037210 */ /* 0x000fe40007ebe000 */
[----:B------:R-:W-:Y:S02]  /*15b0*/  SEL R2, R30, RZ, P1 ;  /* 0x000000ff1e027207 */ /* 0x000fe40000800000 */
[----:B------:R-:W-:Y:S02]  /*15c0*/  IADD3.X R4, PT, PT, R4, R5, R27, P3, P4 ;  /* 0x0000000504047210 */ /* 0x000fe40001fe841b */
[----:B------:R-:W-:Y:S02]  /*15d0*/  SEL R0, R29, RZ, P2 ;  /* 0x000000ff1d007207 */ /* 0x000fe40001000000 */
[----:B------:R-:W-:Y:S02]  /*15e0*/  IADD3 R2, P2, PT, R2, R3, RZ ;  /* 0x0000000302027210 */ /* 0x000fe40007f5e0ff */
[----:B------:R-:W-:-:S02]  /*15f0*/  SEL R3, R31, RZ, P1 ;  /* 0x000000ff1f037207 */ /* 0x000fc40000800000 */
[----:B------:R-:W-:-:S05]  /*1600*/  IADD3.X R0, PT, PT, R0, R4, R35, P5, P6 ;  /* 0x0000000400007210 */ /* 0x000fca0002fec423 */
[----:B------:R-:W-:Y:S01]  /*1610*/  IMAD.X R3, R3, 0x1, R0, P2 ;  /* 0x0000000103037824 */ /* 0x000fe200010e0600 */
[----:B------:R-:W-:Y:S06]  /*1620*/  BRA `(.L_x_251) ;  /* 0x0000001000047947 */ /* 0x000fec0003800000 */
.L_x_237:
[----:B------:R-:W0:Y:S01]  /*1630*/  S2R R39, SR_TID.X ;  /* 0x0000000000277919 */ /* 0x000e220000002100 */
[----:B------:R-:W1:Y:S02]  /*1640*/  LDCU.64 UR4, c[0x0][0x380] ;  /* 0x00007000ff0477ac */ /* 0x000e640008000a00 */
[----:B-1----:R-:W-:Y:S02]  /*1650*/  IMAD.U32 R2, RZ, RZ, UR4 ;  /* 0x00000004ff027e24 */ /* 0x002fe4000f8e00ff */
[----:B------:R-:W-:Y:S02]  /*1660*/  IMAD.U32 R3, RZ, RZ, UR5 ;  /* 0x00000005ff037e24 */ /* 0x000fe4000f8e00ff */
[----:B0-----:R-:W-:-:S05]  /*1670*/  IMAD.WIDE.U32 R18, R39, 0x8, R2 ;  /* 0x0000000827127825 */ /* 0x001fca00078e0002 */
[----:B------:R-:W2:Y:S04]  /*1680*/  LDG.E.64.CONSTANT R20, desc[UR6][R18.64] ;  /* 0x0000000612147981 */ /* 0x000ea8000c1e9b00 */
[----:B------:R-:W2:Y:S04]  /*1690*/  LDG.E.64.CONSTANT R6, desc[UR6][R18.64+0x1000] ;  /* 0x0010000612067981 */ /* 0x000ea8000c1e9b00 */
[----:B------:R-:W2:Y:S04]  /*16a0*/  LDG.E.64.CONSTANT R8, desc[UR6][R18.64+0x2000] ;  /* 0x0020000612087981 */ /* 0x000ea8000c1e9b00 */
[----:B------:R-:W3:Y:S04]  /*16b0*/  LDG.E.64.CONSTANT R10, desc[UR6][R18.64+0x3000] ;  /* 0x00300006120a7981 */ /* 0x000ee8000c1e9b00 */
[----:B------:R-:W3:Y:S04]  /*16c0*/  LDG.E.64.CONSTANT R12, desc[UR6][R18.64+0x4000] ;  /* 0x00400006120c7981 */ /* 0x000ee8000c1e9b00 */
[----:B------:R-:W4:Y:S04]  /*16d0*/  LDG.E.64.CONSTANT R14, desc[UR6][R18.64+0x5000] ;  /* 0x00500006120e7981 */ /* 0x000f28000c1e9b00 */
[----:B------:R-:W4:Y:S01]  /*16e0*/  LDG.E.64.CONSTANT R16, desc[UR6][R18.64+0x6000] ;  /* 0x0060000612107981 */ /* 0x000f22000c1e9b00 */
[----:B------:R-:W-:Y:S01]  /*16f0*/  UMOV UR4, 0xe00 ;  /* 0x00000e0000047882 */ /* 0x000fe20000000000 */
[----:B--2---:R-:W-:-:S04]  /*1700*/  IADD3 R43, P0, P1, R8, R6, R20 ;  /* 0x00000006082b7210 */ /* 0x004fc8000791e014 */
[----:B------:R-:W-:Y:S02]  /*1710*/  IADD3.X R7, PT, PT, R9, R7, R21, P0, P1 ;  /* 0x0000000709077210 */ /* 0x000fe400007e2415 */
[----:B------:R-:W-:Y:S02]  /*1720*/  ISETP.GE.U32.AND P0, PT, R4, 0x1c00, PT ;  /* 0x00001c000400780c */ /* 0x000fe40003f06070 */
[----:B---3--:R-:W-:-:S04]  /*1730*/  IADD3 R43, P2, P3, R12, R10, R43 ;  /* 0x0000000a0c2b7210 */ /* 0x008fc80007b5e02b */
[----:B------:R-:W-:Y:S02]  /*1740*/  IADD3.X R11, PT, PT, R13, R11, R7, P2, P3 ;  /* 0x0000000b0d0b7210 */ /* 0x000fe400017e6407 */
[----:B----4-:R-:W-:-:S04]  /*1750*/  IADD3 R43, P1, P4, R16, R14, R43 ;  /* 0x0000000e102b7210 */ /* 0x010fc80007c3e02b */
[----:B------:R-:W-:Y:S01]  /*1760*/  IADD3.X R41, PT, PT, R17, R15, R11, P1, P4 ;  /* 0x0000000f11297210 */ /* 0x000fe20000fe840b */
[----:B------:R-:W-:Y:S08]  /*1770*/  @!P0 BRA `(.L_x_252) ;  /* 0x0000000000708947 */ /* 0x000ff00003800000 */
[----:B------:R-:W0:Y:S01]  /*1780*/  LDC R20, c[0x0][0x390] ;  /* 0x0000e400ff147b82 */ /* 0x000e220000000800 */
[----:B------:R-:W-:Y:S01]  /*1790*/  VIADD R21, R4, 0xfffff200 ;  /* 0xfffff20004157836 */ /* 0x000fe20000000000 */
[----:B------:R-:W-:-:S06]  /*17a0*/  UMOV UR4, 0xe00 ;  /* 0x00000e0000047882 */ /* 0x000fcc0000000000 */
[----:B------:R-:W1:Y:S02]  /*17b0*/  LDC.64 R2, c[0x0][0x380] ;  /* 0x0000e000ff027b82 */ /* 0x000e640000000a00 */
.L_x_254:
[----:B------:R-:W-:-:S04]  /*17c0*/  VIADD R7, R39, UR4 ;  /* 0x0000000427077c36 */ /* 0x000fc80008000000 */
[----:B-1----:R-:W-:-:S05]  /*17d0*/  IMAD.WIDE.U32 R6, R7, 0x8, R2 ;  /* 0x0000000807067825 */ /* 0x002fca00078e0002 */
[----:B------:R-:W2:Y:S04]  /*17e0*/  LDG.E.64.CONSTANT R4, desc[UR6][R6.64] ;  /* 0x0000000606047981 */ /* 0x000ea8000c1e9b00 */
[----:B------:R-:W2:Y:S04]  /*17f0*/  LDG.E.64.CONSTANT R8, desc[UR6][R6.64+0x1000] ;  /* 0x0010000606087981 */ /* 0x000ea8000c1e9b00 */
[----:B------:R-:W3:Y:S04]  /*1800*/  LDG.E.64.CONSTANT R10, desc[UR6][R6.64+0x2000] ;  /* 0x00200006060a7981 */ /* 0x000ee8000c1e9b00 */
[----:B------:R-:W3:Y:S04]  /*1810*/  LDG.E.64.CONSTANT R12, desc[UR6][R6.64+0x3000] ;  /* 0x00300006060c7981 */ /* 0x000ee8000c1e9b00 */
[----:B------:R-:W4:Y:S04]  /*1820*/  LDG.E.64.CONSTANT R14, desc[UR6][R6.64+0x4000] ;  /* 0x00400006060e7981 */ /* 0x000f28000c1e9b00 */
[----:B------:R-:W4:Y:S04]  /*1830*/  LDG.E.64.CONSTANT R16, desc[UR6][R6.64+0x5000] ;  /* 0x0050000606107981 */ /* 0x000f28000c1e9b00 */
[----:B------:R-:W5:Y:S01]  /*1840*/  LDG.E.64.CONSTANT R18, desc[UR6][R6.64+0x6000] ;  /* 0x0060000606127981 */ /* 0x000f62000c1e9b00 */
[----:B--2---:R-:W-:Y:S01]  /*1850*/  IADD3 R43, P0, P1, R8, R4, R43 ;  /* 0x00000004082b7210 */ /* 0x004fe2000791e02b */
[----:B0-----:R-:W-:-:S03]  /*1860*/  IMAD.MOV.U32 R4, RZ, RZ, R20 ;  /* 0x000000ffff047224 */ /* 0x001fc600078e0014 */
[----:B------:R-:W-:Y:S01]  /*1870*/  IADD3.X R5, PT, PT, R9, R5, R41, P0, P1 ;  /* 0x0000000509057210 */ /* 0x000fe200007e2429 */
[----:B------:R-:W-:Y:S01]  /*1880*/  VIADD R0, R4, -UR4 ;  /* 0x8000000404007c36 */ /* 0x000fe20008000000 */
[----:B---3--:R-:W-:-:S04]  /*1890*/  IADD3 R43, P2, P3, R12, R10, R43 ;  /* 0x0000000a0c2b7210 */ /* 0x008fc80007b5e02b */
[----:B------:R-:W-:Y:S02]  /*18a0*/  ISETP.GE.AND P0, PT, R0, 0xe00, PT ;  /* 0x00000e000000780c */ /* 0x000fe40003f06270 */
[----:B------:R-:W-:Y:S02]  /*18b0*/  IADD3.X R11, PT, PT, R13, R11, R5, P2, P3 ;  /* 0x0000000b0d0b7210 */ /* 0x000fe400017e6405 */
[----:B----4-:R-:W-:-:S04]  /*18c0*/  IADD3 R43, P1, P4, R16, R14, R43 ;  /* 0x0000000e102b7210 */ /* 0x010fc80007c3e02b */
[----:B-----5:R-:W-:Y:S02]  /*18d0*/  IADD3 R43, P2, PT, R18, R43, RZ ;  /* 0x0000002b122b7210 */ /* 0x020fe40007f5e0ff */
[----:B------:R-:W-:-:S05]  /*18e0*/  IADD3.X R15, PT, PT, R17, R15, R11, P1, P4 ;  /* 0x0000000f110f7210 */ /* 0x000fca0000fe840b */
[----:B------:R-:W-:Y:S01]  /*18f0*/  IMAD.X R41, R19, 0x1, R15, P2 ;  /* 0x0000000113297824 */ /* 0x000fe200010e060f */
[----:B------:R-:W-:Y:S06]  /*1900*/  @!P0 BRA `(.L_x_253) ;  /* 0x0000000800248947 */ /* 0x000fec0003800000 */
[----:B------:R-:W-:-:S06]  /*1910*/  UIADD3 UR4, UPT, UPT, UR4, 0xe00, URZ ;  /* 0x00000e0004047890 */ /* 0x000fcc000fffe0ff */
[----:B------:R-:W-:-:S13]  /*1920*/  ISETP.LT.AND P0, PT, R21, UR4, PT ;  /* 0x0000000415007c0c */ /* 0x000fda000bf01270 */
[----:B------:R-:W-:Y:S05]  /*1930*/  @!P0 BRA `(.L_x_254) ;  /* 0xfffffffc00a08947 */ /* 0x000fea000383ffff */
.L_x_252:
[----:B------:R-:W-:-:S13]  /*1940*/  ISETP.LE.AND P0, PT, R4, UR4, PT ;  /* 0x0000000404007c0c */ /* 0x000fda000bf03270 */
[----:B------:R-:W-:Y:S05]  /*1950*/  @P0 BRA `(.L_x_253) ;  /* 0x0000000800100947 */ /* 0x000fea0003800000 */
[----:B------:R-:W-:Y:S01]  /*1960*/  VIADD R0, R4, -UR4 ;  /* 0x8000000404007c36 */ /* 0x000fe20008000000 */
[----:B------:R-:W-:Y:S04]  /*1970*/  BSSY.RECONVERGENT B1, `(.L_x_253) ;  /* 0x0000082000017945 */ /* 0x000fe80003800200 */
[----:B------:R-:W-:-:S13]  /*1980*/  ISETP.GE.AND P0, PT, R39, R0, PT ;  /* 0x000000002700720c */ /* 0x000fda0003f06270 */
[----:B------:R-:W-:Y:S05]  /*1990*/  @P0 BRA `(.L_x_255) ;  /* 0x0000000400fc0947 */ /* 0x000fea0003800000 */
[----:B------:R-:W-:Y:S01]  /*19a0*/  LOP3.LUT R5, RZ, R39, RZ, 0x33, !PT ;  /* 0x00000027ff057212 */ /* 0x000fe200078e33ff */
[----:B------:R-:W-:Y:S01]  /*19b0*/  BSSY.RECONVERGENT B2, `(.L_x_256) ;  /* 0x0000015000027945 */ /* 0x000fe20003800200 */
[----:B------:R-:W-:Y:S02]  /*19c0*/  IMAD.MOV.U32 R45, RZ, RZ, R39 ;  /* 0x000000ffff2d7224 */ /* 0x000fe400078e0027 */
[----:B------:R-:W-:-:S04]  /*19d0*/  IADD3 R4, PT, PT, R4, -UR4, R5 ;  /* 0x8000000404047c10 */ /* 0x000fc8000fffe005 */
[C---:B------:R-:W-:Y:S02]  /*19e0*/  LOP3.LUT R5, R4.reuse, 0x600, RZ, 0xc0, !PT ;  /* 0x0000060004057812 */ /* 0x040fe400078ec0ff */
[----:B------:R-:W-:Y:S02]  /*19f0*/  ISETP.GE.U32.AND P1, PT, R4, 0x600, PT ;  /* 0x000006000400780c */ /* 0x000fe40003f26070 */
[----:B------:R-:W-:-:S13]  /*1a00*/  ISETP.NE.AND P0, PT, R5, 0x600, PT ;  /* 0x000006000500780c */ /* 0x000fda0003f05270 */
[----:B------:R-:W-:Y:S05]  /*1a10*/  @!P0 BRA `(.L_x_257) ;  /* 0x0000000000388947 */ /* 0x000fea0003800000 */
[----:B------:R-:W-:Y:S01]  /*1a20*/  LEA.HI R4, R4, 0x1, RZ, 0x17 ;  /* 0x0000000104047811 */ /* 0x000fe200078fb8ff */
[----:B------:R-:W-:Y:S02]  /*1a30*/  VIADD R7, R39, UR4 ;  /* 0x0000000427077c36 */ /* 0x000fe40008000000 */
[----:B------:R-:W-:Y:S01]  /*1a40*/  IMAD.MOV.U32 R45, RZ, RZ, R39 ;  /* 0x000000ffff2d7224 */ /* 0x000fe200078e0027 */
[----:B------:R-:W-:-:S05]  /*1a50*/  LOP3.LUT R4, R4, 0x3, RZ, 0xc0, !PT ;  /* 0x0000000304047812 */ /* 0x000fca00078ec0ff */
[----:B------:R-:W-:-:S07]  /*1a60*/  IMAD.MOV R6, RZ, RZ, -R4 ;  /* 0x000000ffff067224 */ /* 0x000fce00078e0a04 */
.L_x_258:
[----:B------:R-:W-:-:S06]  /*1a70*/  IMAD.WIDE.U32 R4, R7, 0x8, R2 ;  /* 0x0000000807047825 */ /* 0x000fcc00078e0002 */
[----:B------:R-:W2:Y:S01]  /*1a80*/  LDG.E.64.CONSTANT R4, desc[UR6][R4.64] ;  /* 0x0000000604047981 */ /* 0x000ea2000c1e9b00 */
[----:B------:R-:W-:Y:S02]  /*1a90*/  VIADD R6, R6, 0x1 ;  /* 0x0000000106067836 */ /* 0x000fe40000000000 */
[----:B------:R-:W-:Y:S02]  /*1aa0*/  VIADD R45, R45, 0x200 ;  /* 0x000002002d2d7836 */ /* 0x000fe40000000000 */
[----:B------:R-:W-:Y:S01]  /*1ab0*/  VIADD R7, R7, 0x200 ;  /* 0x0000020007077836 */ /* 0x000fe20000000000 */
[----:B------:R-:W-:Y:S02]  /*1ac0*/  ISETP.NE.AND P0, PT, R6, RZ, PT ;  /* 0x000000ff0600720c */ /* 0x000fe40003f05270 */
[----:B--2---:R-:W-:-:S05]  /*1ad0*/  IADD3 R43, P2, PT, R4, R43, RZ ;  /* 0x0000002b042b7210 */ /* 0x004fca0007f5e0ff */
[----:B------:R-:W-:-:S06]  /*1ae0*/  IMAD.X R41, R5, 0x1, R41, P2 ;  /* 0x0000000105297824 */ /* 0x000fcc00010e0629 */
[----:B------:R-:W-:Y:S05]  /*1af0*/  @P0 BRA `(.L_x_258) ;  /* 0xfffffffc00dc0947 */ /* 0x000fea000383ffff */
.L_x_257:
[----:B------:R-:W-:Y:S05]  /*1b00*/  BSYNC.RECONVERGENT B2 ;  /* 0x0000000000027941 */ /* 0x000fea0003800200 */
.L_x_256:
[----:B------:R-:W-:Y:S05]  /*1b10*/  @!P1 BRA `(.L_x_255) ;  /* 0x00000004009c9947 */ /* 0x000fea0003800000 */
[----:B------:R-:W0:Y:S01]  /*1b20*/  LDCU.64 UR8, c[0x0][0x380] ;  /* 0x00007000ff0877ac */ /* 0x000e220008000a00 */
[----:B------:R-:W-:Y:S01]  /*1b30*/  IMAD.IADD R7, R0, 0x1, -R45 ;  /* 0x0000000100077824 */ /* 0x000fe200078e0a2d */
[C---:B------:R-:W-:Y:S01]  /*1b40*/  IADD3 R4, P0, PT, R45.reuse, UR4, RZ ;  /* 0x000000042d047c10 */ /* 0x040fe2000ff1e0ff */
[----:B------:R-:W-:Y:S01]  /*1b50*/  BSSY.RECONVERGENT B2, `(.L_x_259) ;  /* 0x0000039000027945 */ /* 0x000fe20003800200 */
[----:B------:R-:W-:Y:S02]  /*1b60*/  VIADD R38, R45, UR4 ;  /* 0x000000042d267c36 */ /* 0x000fe40008000000 */
        /* <DEDUP_REMOVED lines=10> */
.L_x_261:
[C-C-:B------:R-:W-:Y:S01]  /*1c10*/  IMAD.WIDE.U32 R8, R38.reuse, 0x8, R2.reuse ;  /* 0x0000000826087825 */ /* 0x140fe200078e0002 */
[----:B------:R-:W2:Y:S03]  /*1c20*/  LDG.E.64.CONSTANT R4, desc[UR6][R6.64+-0x1000] ;  /* 0xfff0000606047981 */ /* 0x000ea6000c1e9b00 */
[----:B------:R-:W-:Y:S01]  /*1c30*/  VIADD R25, R38, 0x800 ;  /* 0x0000080026197836 */ /* 0x000fe20000000000 */
[----:B------:R-:W3:Y:S04]  /*1c40*/  LDG.E.64.CONSTANT R10, desc[UR6][R6.64] ;  /* 0x00000006060a7981 */ /* 0x000ee8000c1e9b00 */
[----:B------:R-:W2:Y:S01]  /*1c50*/  LDG.E.64.CONSTANT R8, desc[UR6][R8.64] ;  /* 0x0000000608087981 */ /* 0x000ea2000c1e9b00 */
[----:B------:R-:W-:-:S03]  /*1c60*/  IMAD.WIDE.U32 R24, R25, 0x8, R2 ;  /* 0x0000000819187825 */ /* 0x000fc600078e0002 */
[----:B------:R-:W3:Y:S01]  /*1c70*/  LDG.E.64.CONSTANT R26, desc[UR6][R6.64+0x1000] ;  /* 0x00100006061a7981 */ /* 0x000ee2000c1e9b00 */
[----:B------:R-:W-:-:S03]  /*1c80*/  VIADD R17, R38, 0x1000 ;  /* 0x0000100026117836 */ /* 0x000fc60000000000 */
[----:B------:R-:W4:Y:S01]  /*1c90*/  LDG.E.64.CONSTANT R22, desc[UR6][R6.64+0x3000] ;  /* 0x0030000606167981 */ /* 0x000f22000c1e9b00 */
[----:B------:R-:W-:-:S03]  /*1ca0*/  IMAD.WIDE.U32 R16, R17, 0x8, R2 ;  /* 0x0000000811107825 */ /* 0x000fc600078e0002 */
[----:B------:R-:W4:Y:S04]  /*1cb0*/  LDG.E.64.CONSTANT R24, desc[UR6][R24.64] ;  /* 0x0000000618187981 */ /* 0x000f28000c1e9b00 */
[----:B------:R-:W5:Y:S04]  /*1cc0*/  LDG.E.64.CONSTANT R20, desc[UR6][R6.64+0x4000] ;  /* 0x0040000606147981 */ /* 0x000f68000c1e9b00 */
[----:B------:R-:W5:Y:S04]  /*1cd0*/  LDG.E.64.CONSTANT R18, desc[UR6][R6.64+0x5000] ;  /* 0x0050000606127981 */ /* 0x000f68000c1e9b00 */
[----:B------:R-:W5:Y:S04]  /*1ce0*/  LDG.E.64.CONSTANT R14, desc[UR6][R6.64+0x7000] ;  /* 0x00700006060e7981 */ /* 0x000f68000c1e9b00 */
[----:B------:R-:W5:Y:S01]  /*1cf0*/  LDG.E.64.CONSTANT R16, desc[UR6][R16.64] ;  /* 0x0000000610107981 */ /* 0x000f62000c1e9b00 */
[----:B------:R-:W-:-:S03]  /*1d00*/  VIADD R33, R38, 0x1800 ;  /* 0x0000180026217836 */ /* 0x000fc60000000000 */
[----:B------:R-:W5:Y:S04]  /*1d10*/  LDG.E.64.CONSTANT R12, desc[UR6][R6.64+0x8000] ;  /* 0x00800006060c7981 */ /* 0x000f68000c1e9b00 */
[----:B------:R-:W5:Y:S01]  /*1d20*/  LDG.E.64.CONSTANT R28, desc[UR6][R6.64+0x9000] ;  /* 0x00900006061c7981 */ /* 0x000f62000c1e9b00 */
[----:B------:R-:W-:-:S03]  /*1d30*/  IMAD.WIDE.U32 R32, R33, 0x8, R2 ;  /* 0x0000000821207825 */ /* 0x000fc600078e0002 */
[----:B------:R-:W5:Y:S04]  /*1d40*/  LDG.E.64.CONSTANT R30, desc[UR6][R6.64+0xb000] ;  /* 0x00b00006061e7981 */ /* 0x000f68000c1e9b00 */
[----:B------:R-:W5:Y:S04]  /*1d50*/  LDG.E.64.CONSTANT R32, desc[UR6][R32.64] ;  /* 0x0000000620207981 */ /* 0x000f68000c1e9b00 */
[----:B------:R-:W5:Y:S04]  /*1d60*/  LDG.E.64.CONSTANT R34, desc[UR6][R6.64+0xc000] ;  /* 0x00c0000606227981 */ /* 0x000f68000c1e9b00 */
[----:B------:R0:W5:Y:S01]  /*1d70*/  LDG.E.64.CONSTANT R36, desc[UR6][R6.64+0xd000] ;  /* 0x00d0000606247981 */ /* 0x000162000c1e9b00 */
[----:B------:R-:W-:-:S02]  /*1d80*/  VIADD R45, R45, 0x2000 ;  /* 0x000020002d2d7836 */ /* 0x000fc40000000000 */
[----:B------:R-:W-:Y:S01]  /*1d90*/  VIADD R38, R38, 0x2000 ;  /* 0x0000200026267836 */ /* 0x000fe20000000000 */
[----:B0-----:R-:W-:-:S05]  /*1da0*/  IADD3 R6, P6, PT, R6, 0x10000, RZ ;  /* 0x0001000006067810 */ /* 0x001fca0007fde0ff */
[----:B------:R-:W-:Y:S01]  /*1db0*/  IMAD.X R7, RZ, RZ, R7, P6 ;  /* 0x000000ffff077224 */ /* 0x000fe200030e0607 */
[----:B--2---:R-:W-:-:S04]  /*1dc0*/  IADD3 R43, P1, P2, R4, R8, R43 ;  /* 0x00000008042b7210 */ /* 0x004fc80007a3e02b */
[----:B---3--:R-:W-:Y:S02]  /*1dd0*/  IADD3 R43, P3, P4, R26, R10, R43 ;  /* 0x0000000a1a2b7210 */ /* 0x008fe40007c7e02b */
[----:B------:R-:W-:-:S04]  /*1de0*/  IADD3.X R5, PT, PT, R5, R9, R41, P1, P2 ;  /* 0x0000000905057210 */ /* 0x000fc80000fe4429 */
[----:B------:R-:W-:Y:S02]  /*1df0*/  IADD3.X R11, PT, PT, R27, R11, R5, P3, P4 ;  /* 0x0000000b1b0b7210 */ /* 0x000fe40001fe8405 */
[----:B----4-:R-:W-:-:S04]  /*1e00*/  IADD3 R43, P1, P2, R22, R24, R43 ;  /* 0x00000018162b7210 */ /* 0x010fc80007a3e02b */
[----:B------:R-:W-:Y:S02]  /*1e10*/  IADD3.X R23, PT, PT, R23, R25, R11, P1, P2 ;  /* 0x0000001917177210 */ /* 0x000fe40000fe440b */
[----:B-----5:R-:W-:-:S04]  /*1e20*/  IADD3 R43, P3, P4, R18, R20, R43 ;  /* 0x00000014122b7210 */ /* 0x020fc80007c7e02b */
[----:B------:R-:W-:Y:S02]  /*1e30*/  IADD3.X R19, PT, PT, R19, R21, R23, P3, P4 ;  /* 0x0000001513137210 */ /* 0x000fe40001fe8417 */
[----:B------:R-:W-:-:S04]  /*1e40*/  IADD3 R43, P1, P2, R14, R16, R43 ;  /* 0x000000100e2b7210 */ /* 0x000fc80007a3e02b */
[----:B------:R-:W-:Y:S02]  /*1e50*/  IADD3.X R15, PT, PT, R15, R17, R19, P1, P2 ;  /* 0x000000110f0f7210 */ /* 0x000fe40000fe4413 */
[----:B------:R-:W-:-:S04]  /*1e60*/  IADD3 R43, P3, P4, R28, R12, R43 ;  /* 0x0000000c1c2b7210 */ /* 0x000fc80007c7e02b */
[----:B------:R-:W-:Y:S02]  /*1e70*/  IADD3.X R13, PT, PT, R29, R13, R15, P3, P4 ;  /* 0x0000000d1d0d7210 */ /* 0x000fe40001fe840f */
[----:B------:R-:W-:Y:S02]  /*1e80*/  ISETP.GE.AND P3, PT, R45, R40, PT ;  /* 0x000000282d00720c */ /* 0x000fe40003f66270 */
[----:B------:R-:W-:-:S04]  /*1e90*/  IADD3 R43, P2, P1, R30, R32, R43 ;  /* 0x000000201e2b7210 */ /* 0x000fc8000795e02b */
[----:B------:R-:W-:Y:S02]  /*1ea0*/  IADD3.X R31, PT, PT, R31, R33, R13, P2, P1 ;  /* 0x000000211f1f7210 */ /* 0x000fe400017e240d */
[----:B------:R-:W-:-:S04]  /*1eb0*/  IADD3 R43, P4, P5, R36, R34, R43 ;  /* 0x00000022242b7210 */ /* 0x000fc80007d9e02b */
[----:B------:R-:W-:Y:S01]  /*1ec0*/  IADD3.X R41, PT, PT, R37, R35, R31, P4, P5 ;  /* 0x0000002325297210 */ /* 0x000fe200027ea41f */
[----:B------:R-:W-:Y:S08]  /*1ed0*/  @!P3 BRA `(.L_x_261) ;  /* 0xfffffffc004cb947 */ /* 0x000ff0000383ffff */
.L_x_260:
[----:B------:R-:W-:Y:S05]  /*1ee0*/  BSYNC.RECONVERGENT B2 ;  /* 0x0000000000027941 */ /* 0x000fea0003800200 */
.L_x_259:
[----:B------:R-:W-:Y:S01]  /*1ef0*/  IMAD.IADD R4, R0, 0x1, -R45 ;  /* 0x0000000100047824 */ /* 0x000fe200078e0a2d */
[----:B------:R-:W-:Y:S04]  /*1f00*/  BSSY.RECONVERGENT B2, `(.L_x_262) ;  /* 0x000001d000027945 */ /* 0x000fe80003800200 */
[----:B------:R-:W-:-:S13]  /*1f10*/  ISETP.GT.AND P1, PT, R4, 0x800, PT ;  /* 0x000008000400780c */ /* 0x000fda0003f24270 */
[----:B------:R-:W-:Y:S05]  /*1f20*/  @!P1 BRA `(.L_x_263) ;  /* 0x0000000000689947 */ /* 0x000fea0003800000 */
[C-C-:B------:R-:W-:Y:S01]  /*1f30*/  IMAD.WIDE.U32 R10, R38.reuse, 0x8, R2.reuse ;  /* 0x00000008260a7825 */ /* 0x140fe200078e0002 */
[----:B------:R-:W2:Y:S03]  /*1f40*/  LDG.E.64.CONSTANT R12, desc[UR6][R6.64+-0x1000] ;  /* 0xfff00006060c7981 */ /* 0x000ea6000c1e9b00 */
[----:B------:R-:W-:Y:S01]  /*1f50*/  VIADD R19, R38, 0x800 ;  /* 0x0000080026137836 */ /* 0x000fe20000000000 */
[----:B------:R-:W3:Y:S04]  /*1f60*/  LDG.E.64.CONSTANT R14, desc[UR6][R6.64] ;  /* 0x00000006060e7981 */ /* 0x000ee8000c1e9b00 */
[----:B------:R-:W2:Y:S01]  /*1f70*/  LDG.E.64.CONSTANT R10, desc[UR6][R10.64] ;  /* 0x000000060a0a7981 */ /* 0x000ea2000c1e9b00 */
[----:B------:R-:W-:-:S03]  /*1f80*/  IMAD.WIDE.U32 R18, R19, 0x8, R2 ;  /* 0x0000000813127825 */ /* 0x000fc600078e0002 */
[----:B------:R-:W3:Y:S04]  /*1f90*/  LDG.E.64.CONSTANT R16, desc[UR6][R6.64+0x1000] ;  /* 0x0010000606107981 */ /* 0x000ee8000c1e9b00 */
[----:B------:R-:W4:Y:S04]  /*1fa0*/  LDG.E.64.CONSTANT R20, desc[UR6][R6.64+0x3000] ;  /* 0x0030000606147981 */ /* 0x000f28000c1e9b00 */
[----:B------:R-:W4:Y:S04]  /*1fb0*/  LDG.E.64.CONSTANT R18, desc[UR6][R18.64] ;  /* 0x0000000612127981 */ /* 0x000f28000c1e9b00 */
[----:B------:R-:W5:Y:S04]  /*1fc0*/  LDG.E.64.CONSTANT R4, desc[UR6][R6.64+0x4000] ;  /* 0x0040000606047981 */ /* 0x000f68000c1e9b00 */
[----:B------:R-:W5:Y:S01]  /*1fd0*/  LDG.E.64.CONSTANT R8, desc[UR6][R6.64+0x5000] ;  /* 0x0050000606087981 */ /* 0x000f62000c1e9b00 */
[----:B------:R-:W-:-:S02]  /*1fe0*/  VIADD R45, R45, 0x1000 ;  /* 0x000010002d2d7836 */ /* 0x000fc40000000000 */
[----:B------:R-:W-:Y:S01]  /*1ff0*/  VIADD R38, R38, 0x1000 ;  /* 0x0000100026267836 */ /* 0x000fe20000000000 */
[----:B--2---:R-:W-:-:S04]  /*2000*/  IADD3 R43, P0, P1, R12, R10, R43 ;  /* 0x0000000a0c2b7210 */ /* 0x004fc8000791e02b */
[----:B------:R-:W-:Y:S02]  /*2010*/  IADD3.X R13, PT, PT, R13, R11, R41, P0, P1 ;  /* 0x0000000b0d0d7210 */ /* 0x000fe400007e2429 */
[----:B---3--:R-:W-:Y:S02]  /*2020*/  IADD3 R43, P0, P1, R16, R14, R43 ;  /* 0x0000000e102b7210 */ /* 0x008fe4000791e02b */
[----:B------:R-:W-:Y:S02]  /*2030*/  IADD3 R10, P3, PT, R6, 0x8000, RZ ;  /* 0x00008000060a7810 */ /* 0x000fe40007f7e0ff */
[----:B------:R-:W-:Y:S02]  /*2040*/  IADD3.X R15, PT, PT, R17, R15, R13, P0, P1 ;  /* 0x0000000f110f7210 */ /* 0x000fe400007e240d */
[----:B----4-:R-:W-:Y:S01]  /*2050*/  IADD3 R43, P0, P1, R20, R18, R43 ;  /* 0x00000012142b7210 */ /* 0x010fe2000791e02b */
[----:B------:R-:W-:-:S03]  /*2060*/  IMAD.X R11, RZ, RZ, R7, P3 ;  /* 0x000000ffff0b7224 */ /* 0x000fc600018e0607 */
[----:B------:R-:W-:Y:S02]  /*2070*/  IADD3.X R21, PT, PT, R21, R19, R15, P0, P1 ;  /* 0x0000001315157210 */ /* 0x000fe400007e240f */
[----:B-----5:R-:W-:Y:S01]  /*2080*/  IADD3 R43, P1, P2, R8, R4, R43 ;  /* 0x00000004082b7210 */ /* 0x020fe20007a3e02b */
[----:B------:R-:W-:Y:S01]  /*2090*/  IMAD.MOV.U32 R6, RZ, RZ, R10 ;  /* 0x000000ffff067224 */ /* 0x000fe200078e000a */
[----:B------:R-:W-:Y:S01]  /*20a0*/  PLOP3.LUT P0, PT, PT, PT, PT, 0x8, 0x80 ;  /* 0x000000000080781c */ /* 0x000fe20003f0e170 */
[----:B------:R-:W-:Y:S01]  /*20b0*/  IMAD.MOV.U32 R7, RZ, RZ, R11 ;  /* 0x000000ffff077224 */ /* 0x000fe200078e000b */
[----:B------:R-:W-:-:S11]  /*20c0*/  IADD3.X R41, PT, PT, R9, R5, R21, P1, P2 ;  /* 0x0000000509297210 */ /* 0x000fd60000fe4415 */
.L_x_263:
[----:B------:R-:W-:Y:S05]  /*20d0*/  BSYNC.RECONVERGENT B2 ;  /* 0x0000000000027941 */ /* 0x000fea0003800200 */
.L_x_262:
[----:B------:R-:W-:-:S13]  /*20e0*/  ISETP.LT.OR P0, PT, R45, R0, P0 ;  /* 0x000000002d00720c */ /* 0x000fda0000701670 */
[----:B------:R-:W-:Y:S05]  /*20f0*/  @!P0 BRA `(.L_x_255) ;  /* 0x0000000000248947 */ /* 0x000fea0003800000 */
[----:B------:R-:W-:Y:S01]  /*2100*/  IMAD.WIDE.U32 R2, R38, 0x8, R2 ;  /* 0x0000000826027825 */ /* 0x000fe200078e0002 */
[----:B------:R-:W2:Y:S04]  /*2110*/  LDG.E.64.CONSTANT R4, desc[UR6][R6.64+-0x1000] ;  /* 0xfff0000606047981 */ /* 0x000ea8000c1e9b00 */
[----:B------:R-:W3:Y:S04]  /*2120*/  LDG.E.64.CONSTANT R8, desc[UR6][R6.64] ;  /* 0x0000000606087981 */ /* 0x000ee8000c1e9b00 */
[----:B------:R-:W2:Y:S04]  /*2130*/  LDG.E.64.CONSTANT R2, desc[UR6][R2.64] ;  /* 0x0000000602027981 */ /* 0x000ea8000c1e9b00 */
[----:B------:R-:W3:Y:S01]  /*2140*/  LDG.E.64.CONSTANT R10, desc[UR6][R6.64+0x1000] ;  /* 0x00100006060a7981 */ /* 0x000ee2000c1e9b00 */
[----:B--2---:R-:W-:-:S04]  /*2150*/  IADD3 R43, P0, P1, R4, R2, R43 ;  /* 0x00000002042b7210 */ /* 0x004fc8000791e02b */
[----:B---3--:R-:W-:Y:S02]  /*2160*/  IADD3 R43, P2, P3, R10, R8, R43 ;  /* 0x000000080a2b7210 */ /* 0x008fe40007b5e02b */
[----:B------:R-:W-:-:S04]  /*2170*/  IADD3.X R41, PT, PT, R5, R3, R41, P0, P1 ;  /* 0x0000000305297210 */ /* 0x000fc800007e2429 */
[----:B------:R-:W-:-:S07]  /*2180*/  IADD3.X R41, PT, PT, R11, R9, R41, P2, P3 ;  /* 0x000000090b297210 */ /* 0x000fce00017e6429 */
.L_x_255:
[----:B------:R-:W-:Y:S05]  /*2190*/  BSYNC.RECONVERGENT B1 ;  /* 0x0000000000017941 */ /* 0x000fea0003800200 */
.L_x_253:
[----:B------:R-:W0:Y:S01]  /*21a0*/  S2R R6, SR_LANEID ;  /* 0x0000000000067919 */ /* 0x000e220000000000 */
[----:B------:R-:W1:Y:S04]  /*21b0*/  SHFL.DOWN PT, R0, R43, 0x1, 0x1f ;  /* 0x08201f002b007f89 */ /* 0x000e6800000e0000 */
[----:B------:R-:W2:Y:S01]  /*21c0*/  SHFL.DOWN PT, R2, R41, 0x1, 0x1f ;  /* 0x08201f0029027f89 */ /* 0x000ea200000e0000 */
[C---:B0-----:R-:W-:Y:S02]  /*21d0*/  ISETP.GT.AND P0, PT, R6.reuse, 0x1e, PT ;  /* 0x0000001e0600780c */ /* 0x041fe40003f04270 */
[----:B------:R-:W-:Y:S02]  /*21e0*/  ISETP.GT.AND P1, PT, R6, 0x1d, PT ;  /* 0x0000001d0600780c */ /* 0x000fe40003f24270 */
[----:B-1----:R-:W-:-:S02]  /*21f0*/  SEL R0, R0, RZ, !P0 ;  /* 0x000000ff00007207 */ /* 0x002fc40004000000 */
[----:B--2---:R-:W-:Y:S02]  /*2200*/  SEL R2, R2, RZ, !P0 ;  /* 0x000000ff02027207 */ /* 0x004fe40004000000 */
[----:B------:R-:W-:Y:S02]  /*2210*/  IADD3 R7, P0, PT, R43, R0, RZ ;  /* 0x000000002b077210 */ /* 0x000fe40007f1e0ff */
[----:B------:R-:W-:-:S03]  /*2220*/  ISETP.NE.AND P2, PT, R6, RZ, PT ;  /* 0x000000ff0600720c */ /* 0x000fc60003f45270 */
[----:B------:R-:W-:Y:S01]  /*2230*/  IMAD.X R9, R41, 0x1, R2, P0 ;  /* 0x0000000129097824 */ /* 0x000fe200000e0602 */
[----:B------:R-:W0:Y:S04]  /*2240*/  SHFL.DOWN PT, R0, R7, 0x2, 0x1f ;  /* 0x08401f0007007f89 */ /* 0x000e2800000e0000 */
[----:B------:R-:W1:Y:S05]  /*2250*/  SHFL.DOWN PT, R2, R9, 0x2, 0x1f ;  /* 0x08401f0009027f89 */ /* 0x000e6a00000e0000 */
[----:B------:R-:W2:Y:S01]  /*2260*/  @!P2 S2R R11, SR_CgaCtaId ;  /* 0x00000000000ba919 */ /* 0x000ea20000008800 */
        /* <DEDUP_REMOVED lines=12> */
[----:B------:R-:W-:-:S05]  /*2330*/  IMAD.X R9, R2, 0x1, R5, P0 ;  /* 0x0000000102097824 */ /* 0x000fca00000e0605 */
[----:B------:R-:W1:Y:S01]  /*2340*/  SHFL.DOWN PT, R2, R9, 0x8, 0x1f ;  /* 0x09001f0009027f89 */ /* 0x000e6200000e0000 */
[----:B0-----:R-:W-:-:S04]  /*2350*/  SEL R0, R0, RZ, !P1 ;  /* 0x000000ff00007207 */ /* 0x001fc80004800000 */
[----:B------:R-:W-:Y:S02]  /*2360*/  IADD3 R5, P0, PT, R0, R7, RZ ;  /* 0x0000000700057210 */ /* 0x000fe40007f1e0ff */
[----:B-1----:R-:W-:-:S03]  /*2370*/  SEL R2, R2, RZ, !P1 ;  /* 0x000000ff02027207 */ /* 0x002fc60004800000 */
[----:B------:R-:W0:Y:S01]  /*2380*/  SHFL.DOWN PT, R0, R5, 0x10, 0x1f ;  /* 0x0a001f0005007f89 */ /* 0x000e2200000e0000 */
[----:B------:R-:W-:Y:S02]  /*2390*/  ISETP.GT.AND P1, PT, R6, 0xf, PT ;  /* 0x0000000f0600780c */ /* 0x000fe40003f24270 */
[----:B------:R-:W-:Y:S01]  /*23a0*/  @!P2 SHF.R.U32.HI R6, RZ, 0x2, R39 ;  /* 0x00000002ff06a819 */ /* 0x000fe20000011627 */
[----:B------:R-:W-:Y:S01]  /*23b0*/  IMAD.X R4, R2, 0x1, R9, P0 ;  /* 0x0000000102047824 */ /* 0x000fe200000e0609 */
[----:B------:R-:W-:Y:S02]  /*23c0*/  @!P2 MOV R2, 0x400 ;  /* 0x000004000002a802 */ /* 0x000fe40000000f00 */
[----:B------:R-:W-:Y:S02]  /*23d0*/  @!P2 LOP3.LUT R6, R6, 0xf8, RZ, 0xc0, !PT ;  /* 0x000000f80606a812 */ /* 0x000fe400078ec0ff */
[----:B------:R-:W1:Y:S01]  /*23e0*/  SHFL.DOWN PT, R3, R4, 0x10, 0x1f ;  /* 0x0a001f0004037f89 */ /* 0x000e6200000e0000 */
[----:B--2---:R-:W-:-:S05]  /*23f0*/  @!P2 LEA R11, R11, R2, 0x18 ;  /* 0x000000020b0ba211 */ /* 0x004fca00078ec0ff */
[----:B------:R-:W-:Y:S01]  /*2400*/  @!P2 IMAD.IADD R11, R6, 0x1, R11 ;  /* 0x00000001060ba824 */ /* 0x000fe200078e020b */
[----:B0-----:R-:W-:-:S04]  /*2410*/  SEL R0, R0, RZ, !P1 ;  /* 0x000000ff00007207 */ /* 0x001fc80004800000 */
[----:B------:R-:W-:Y:S02]  /*2420*/  IADD3 R2, P0, PT, R0, R5, RZ ;  /* 0x0000000500027210 */ /* 0x000fe40007f1e0ff */
[----:B-1----:R-:W-:-:S05]  /*2430*/  SEL R3, R3, RZ, !P1 ;  /* 0x000000ff03037207 */ /* 0x002fca0004800000 */
[----:B------:R-:W-:Y:S01]  /*2440*/  IMAD.X R3, R3, 0x1, R4, P0 ;  /* 0x0000000103037824 */ /* 0x000fe200000e0604 */
[----:B------:R-:W-:-:S04]  /*2450*/  ISETP.NE.AND P0, PT, R39, RZ, PT ;  /* 0x000000ff2700720c */ /* 0x000fc80003f05270 */
[----:B------:R0:W-:Y:S01]  /*2460*/  @!P2 STS.64 [R11+0x10], R2 ;  /* 0x000010020b00a388 */ /* 0x0001e20000000a00 */
[----:B------:R-:W-:Y:S08]  /*2470*/  BAR.SYNC.DEFER_BLOCKING 0x0 ;  /* 0x0000000000007b1d */ /* 0x000ff00000010000 */
[----:B------:R-:W-:Y:S05]  /*2480*/  @P0 BRA `(.L_x_251) ;  /* 0x00000000006c0947 */ /* 0x000fea0003800000 */
[----:B------:R-:W1:Y:S01]  /*2490*/  S2UR UR5, SR_CgaCtaId ;  /* 0x00000000000579c3 */ /* 0x000e620000008800 */
[----:B------:R-:W-:Y:S02]  /*24a0*/  UMOV UR4, 0x400 ;  /* 0x0000040000047882 */ /* 0x000fe40000000000 */
[----:B-1----:R-:W-:-:S09]  /*24b0*/  ULEA UR4, UR5, UR4, 0x18 ;  /* 0x0000000405047291 */ /* 0x002fd2000f8ec0ff */
[----:B------:R-:W-:Y:S04]  /*24c0*/  LDS.64 R32, [UR4+0x18] ;  /* 0x00001804ff207984 */ /* 0x000fe80008000a00 */
[----:B------:R-:W1:Y:S04]  /*24d0*/  LDS.128 R28, [UR4+0x20] ;  /* 0x00002004ff1c7984 */ /* 0x000e680008000c00 */
[----:B------:R-:W2:Y:S04]  /*24e0*/  LDS.128 R24, [UR4+0x30] ;  /* 0x00003004ff187984 */ /* 0x000ea80008000c00 */
[----:B------:R-:W3:Y:S04]  /*24f0*/  LDS.128 R20, [UR4+0x40] ;  /* 0x00004004ff147984 */ /* 0x000ee80008000c00 */
[----:B------:R-:W4:Y:S04]  /*2500*/  LDS.128 R16, [UR4+0x50] ;  /* 0x00005004ff107984 */ /* 0x000f280008000c00 */
[----:B------:R-:W5:Y:S04]  /*2510*/  LDS.128 R12, [UR4+0x60] ;  /* 0x00006004ff0c7984 */ /* 0x000f680008000c00 */
[----:B0-----:R-:W0:Y:S04]  /*2520*/  LDS.128 R8, [UR4+0x70] ;  /* 0x00007004ff087984 */ /* 0x001e280008000c00 */
[----:B------:R-:W0:Y:S01]  /*2530*/  LDS.128 R4, [UR4+0x80] ;  /* 0x00008004ff047984 */ /* 0x000e220008000c00 */
[----:B-1----:R-:W-:-:S04]  /*2540*/  IADD3 R35, P1, P2, R28, R32, R2 ;  /* 0x000000201c237210 */ /* 0x002fc80007a3e002 */
[----:B--2---:R-:W-:Y:S02]  /*2550*/  IADD3 R35, P3, P4, R24, R35, R30 ;  /* 0x0000002318237210 */ /* 0x004fe40007c7e01e */
[----:B------:R-:W-:Y:S02]  /*2560*/  IADD3.X R29, PT, PT, R29, R33, R3, P1, P2 ;  /* 0x000000211d1d7210 */ /* 0x000fe40000fe4403 */
[----:B---3--:R-:W-:Y:S02]  /*2570*/  IADD3 R3, P1, P2, R20, R35, R26 ;  /* 0x0000002314037210 */ /* 0x008fe40007a3e01a */
[----:B------:R-:W-:Y:S02]  /*2580*/  IADD3.X R25, PT, PT, R25, R29, R31, P3, P4 ;  /* 0x0000001d19197210 */ /* 0x000fe40001fe841f */
[----:B----4-:R-:W-:Y:S02]  /*2590*/  IADD3 R3, P3, P4, R16, R3, R22 ;  /* 0x0000000310037210 */ /* 0x010fe40007c7e016 */
[----:B------:R-:W-:-:S02]  /*25a0*/  IADD3.X R21, PT, PT, R21, R25, R27, P1, P2 ;  /* 0x0000001915157210 */ /* 0x000fc40000fe441b */
[----:B-----5:R-:W-:Y:S02]  /*25b0*/  IADD3 R3, P1, P2, R12, R3, R18 ;  /* 0x000000030c037210 */ /* 0x020fe40007a3e012 */
[----:B------:R-:W-:Y:S02]  /*25c0*/  IADD3.X R17, PT, PT, R17, R21, R23, P3, P4 ;  /* 0x0000001511117210 */ /* 0x000fe40001fe8417 */
[----:B0-----:R-:W-:Y:S02]  /*25d0*/  IADD3 R3, P3, P4, R8, R3, R14 ;  /* 0x0000000308037210 */ /* 0x001fe40007c7e00e */
[----:B------:R-:W-:Y:S02]  /*25e0*/  IADD3.X R13, PT, PT, R13, R17, R19, P1, P2 ;  /* 0x000000110d0d7210 */ /* 0x000fe40000fe4413 */
[----:B------:R-:W-:Y:S02]  /*25f0*/  IADD3 R3, P1, P2, R4, R3, R10 ;  /* 0x0000000304037210 */ /* 0x000fe40007a3e00a */
[----:B------:R-:W-:-:S02]  /*2600*/  IADD3.X R9, PT, PT, R9, R13, R15, P3, P4 ;  /* 0x0000000d09097210 */ /* 0x000fc40001fe840f */
[----:B------:R-:W-:Y:S02]  /*2610*/  IADD3 R2, P3, PT, R3, R6, RZ ;  /* 0x0000000603027210 */ /* 0x000fe40007f7e0ff */
[----:B------:R-:W-:-:S05]  /*2620*/  IADD3.X R3, PT, PT, R5, R9, R11, P1, P2 ;  /* 0x0000000905037210 */ /* 0x000fca0000fe440b */
[----:B------:R-:W-:-:S07]  /*2630*/  IMAD.X R3, R3, 0x1, R7, P3 ;  /* 0x0000000103037824 */ /* 0x000fce00018e0607 */
.L_x_251:
[----:B------:R-:W-:Y:S05]  /*2640*/  BSYNC.RECONVERGENT B0 ;  /* 0x0000000000007941 */ /* 0x000fea0003800200 */
.L_x_236:
[----:B------:R-:W-:Y:S05]  /*2650*/  @P0 EXIT ;  /* 0x000000000000094d */ /* 0x000fea0003800000 */
[----:B------:R-:W0:Y:S01]  /*2660*/  LDCU.64 UR4, c[0x0][0x398] ;  /* 0x00007300ff0477ac */ /* 0x000e220008000a00 */
[----:B------:R-:W3:Y:S01]  /*2670*/  LDC.64 R4, c[0x0][0x388] ;  /* 0x0000e200ff047b82 */ /* 0x000ee20000000a00 */
[----:B012---:R-:W-:-:S04]  /*2680*/  IADD3 R2, P0, PT, R2, UR4, RZ ;  /* 0x0000000402027c10 */ /* 0x007fc8000ff1e0ff */
[----:B------:R-:W-:-:S05]  /*2690*/  IADD3.X R3, PT, PT, R3, UR5, RZ, P0, !PT ;  /* 0x0000000503037c10 */ /* 0x000fca00087fe4ff */
[----:B---3--:R-:W-:Y:S01]  /*26a0*/  STG.E.64 desc[UR6][R4.64], R2 ;  /* 0x0000000204007986 */ /* 0x008fe2000c101b06 */
[----:B------:R-:W-:Y:S05]  /*26b0*/  EXIT ;  /* 0x000000000000794d */ /* 0x000fea0003800000 */
.L_x_264:
        /* <DEDUP_REMOVED lines=12> */
.L_x_1146:


//--------------------- .text._ZN3cub18CUB_300001_SM_10006detail6reduce18DeviceReduceKernelINS2_10policy_hubIxyN4cuda3std3__44plusIxEEE10Policy1000EN6thrust24THRUST_300001_SM_1000_NS10device_ptrIiEEyS9_xNS7_10__identityEEEvT0_PT3_T1_NS0_13GridEvenShareISK_EET2_T4_ --------------------------
	.section	.text._ZN3cub18CUB_300001_SM_10006detail6reduce18DeviceReduceKernelINS2_10policy_hubIxyN4cuda3std3__44plusIxEEE10Policy1000EN6thrust24THRUST_300001_SM_1000_NS10device_ptrIiEEyS9_xNS7_10__identityEEEvT0_PT3_T1_NS0_13GridEvenShareISK_EET2_T4_,"ax",@progbits
	.align	128
        .global         _ZN3cub18CUB_300001_SM_10006detail6reduce18DeviceReduceKernelINS2_10policy_hubIxyN4cuda3std3__44plusIxEEE10Policy1000EN6thrust24THRUST_300001_SM_1000_NS10device_ptrIiEEyS9_xNS7_10__identityEEEvT0_PT3_T1_NS0_13GridEvenShareISK_EET2_T4_
        .type           _ZN3cub18CUB_300001_SM_10006detail6reduce18DeviceReduceKernelINS2_10policy_hubIxyN4cuda3std3__44plusIxEEE10Policy1000EN6thrust24THRUST_300001_SM_1000_NS10device_ptrIiEEyS9_xNS7_10__identityEEEvT0_PT3_T1_NS0_13GridEvenShareISK_EET2_T4_,@function
        .size           _ZN3cub18CUB_300001_SM_10006detail6reduce18DeviceReduceKernelINS2_10policy_hubIxyN4cuda3std3__44plusIxEEE10Policy1000EN6thrust24THRUST_300001_SM_1000_NS10device_ptrIiEEyS9_xNS7_10__identityEEEvT0_PT3_T1_NS0_13GridEvenShareISK_EET2_T4_,(.L_x_1147 - _ZN3cub18CUB_300001_SM_10006detail6reduce18DeviceReduceKernelINS2_10policy_hubIxyN4cuda3std3__44plusIxEEE10Policy1000EN6thrust24THRUST_300001_SM_1000_NS10device_ptrIiEEyS9_xNS7_10__identityEEEvT0_PT3_T1_NS0_13GridEvenShareISK_EET2_T4_)
        .other          _ZN3cub18CUB_300001_SM_10006detail6reduce18DeviceReduceKernelINS2_10policy_hubIxyN4cuda3std3__44plusIxEEE10Policy1000EN6thrust24THRUST_300001_SM_1000_NS10device_ptrIiEEyS9_xNS7_10__identityEEEvT0_PT3_T1_NS0_13GridEvenShareISK_EET2_T4_,@"STO_CUDA_ENTRY STV_DEFAULT"
_ZN3cub18CUB_300001_SM_10006detail6reduce18DeviceReduceKernelINS2_10policy_hubIxyN4cuda3std3__44plusIxEEE10Policy1000EN6thrust24THRUST_300001_SM_1000_NS10device_ptrIiEEyS9_xNS7_10__identityEEEvT0_PT3_T1_NS0_13GridEvenShareISK_EET2_T4_:
.text._ZN3cub18CUB_300001_SM_10006detail6reduce18DeviceReduceKernelINS2_10policy_hubIxyN4cuda3std3__44plusIxEEE10Policy1000EN6thrust24THRUST_300001_SM_1000_NS10device_ptrIiEEyS9_xNS7_10__identityEEEvT0_PT3_T1_NS0_13GridEvenShareISK_EET2_T4_:
        /* <DEDUP_REMOVED lines=8> */
[----:B--2---:R-:W-:Y:S02]  /*0080*/  UIMAD UR5, UR11, 0xe00, URZ ;  /* 0x00000e000b0578a4 */ /* 0x004fe4000f8e02ff */
[----:B0-----:R-:W-:Y:S02]  /*0090*/  UIMAD UR9, UR18, 0xe00, URZ ;  /* 0x00000e00120978a4 */ /* 0x001fe4000f8e02ff */
        /* <DEDUP_REMOVED lines=9> */
[----:B------:R-:W-:Y:S02]  /*0130*/  IMAD.MOV.U32 R0, RZ, RZ, RZ ;  /* 0x000000ffff007224 */ /* 0x000fe400078e00ff */
[----:B------:R-:W-:Y:S01]  /*0140*/  IMAD.MOV.U32 R3, RZ, RZ, RZ ;  /* 0x000000ffff037224 */ /* 0x000fe200078e00ff */
[----:B0-----:R-:W-:Y:S01]  /*0150*/  ISETP.GE.AND P0, PT, R7, R2, PT ;  /* 0x000000020700720c */ /* 0x001fe20003f06270 */
[----:B------:R-:W-:-:S12]  /*0160*/  IMAD.MOV.U32 R9, RZ, RZ, R7 ;  /* 0x000000ffff097224 */ /* 0x000fd800078e0007 */
[----:B------:R-:W-:Y:S05]  /*0170*/  @P0 BRA `(.L_x_268) ;  /* 0x0000000000180947 */ /* 0x000fea0003800000 */
[----:B------:R-:W0:Y:S01]  /*0180*/  LDC.64 R4, c[0x0][0x380] ;  /* 0x0000e000ff047b82 */ /* 0x000e220000000a00 */
[----:B------:R-:W-:-:S04]  /*0190*/  VIADD R3, R7, UR9 ;  /* 0x0000000907037c36 */ /* 0x000fc80008000000 */
[----:B0-----:R-:W-:-:S05]  /*01a0*/  IMAD.WIDE.U32 R4, R3, 0x4, R4 ;  /* 0x0000000403047825 */ /* 0x001fca00078e0004 */
[----:B------:R-:W2:Y:S01]  /*01b0*/  LDG.E R0, desc[UR16][R4.64] ;  /* 0x0000001004007981 */ /* 0x000ea2000c1e1900 */
[----:B------:R-:W-:Y:S01]  /*01c0*/  VIADD R9, R7, 0x200 ;  /* 0x0000020007097836 */ /* 0x000fe20000000000 */
[----:B--2---:R-:W-:-:S07]  /*01d0*/  SHF.R.S32.HI R3, RZ, 0x1f, R0 ;  /* 0x0000001fff037819 */ /* 0x004fce0000011400 */
.L_x_268:
[----:B------:R-:W-:Y:S05]  /*01e0*/  BSYNC.RECONVERGENT B1 ;  /* 0x0000000000017941 */ /* 0x000fea0003800200 */
.L_x_267:
        /* <DEDUP_REMOVED lines=13> */
[----:B------:R-:W-:-:S03]  /*02c0*/  LOP3.LUT R8, R6, 0xfffff0, RZ, 0xc0, !PT ;  /* 0x00fffff006087812 */ /* 0x000fc600078ec0ff */
[----:B------:R-:W-:Y:S02]  /*02d0*/  IMAD.U32 R11, RZ, RZ, UR18 ;  /* 0x00000012ff0b7e24 */ /* 0x000fe4000f8e00ff */
[----:B------:R-:W-:Y:S02]  /*02e0*/  IMAD.MOV R8, RZ, RZ, -R8 ;  /* 0x000000ffff087224 */ /* 0x000fe400078e0a08 */
[----:B------:R-:W-:-:S03]  /*02f0*/  IMAD.WIDE.U32 R4, R11, 0x3800, R4 ;  /* 0x000038000b047825 */ /* 0x000fc600078e0004 */
[----:B0-----:R-:W-:-:S04]  /*0300*/  IADD3 R13, P1, PT, R4, UR4, RZ ;  /* 0x00000004040d7c10 */ /* 0x001fc8000ff3e0ff */
[----:B------:R-:W-:-:S04]  /*0310*/  IADD3 R13, P2, PT, R13, 0x4000, RZ ;  /* 0x000040000d0d7810 */ /* 0x000fc80007f5e0ff */
[----:B------:R-:W-:-:S09]  /*0320*/  IADD3.X R5, PT, PT, RZ, UR5, R5, P2, P1 ;  /* 0x00000005ff057c10 */ /* 0x000fd200097e2405 */
.L_x_273:
[----:B------:R-:W-:-:S05]  /*0330*/  IMAD.MOV.U32 R4, RZ, RZ, R13 ;  /* 0x000000ffff047224 */ /* 0x000fca00078e000d */
[----:B------:R-:W2:Y:S04]  /*0340*/  LDG.E R25, desc[UR16][R4.64+-0x4000] ;  /* 0xffc0001004197981 */ /* 0x000ea8000c1e1900 */
[----:B------:R-:W2:Y:S04]  /*0350*/  LDG.E R26, desc[UR16][R4.64+-0x3800] ;  /* 0xffc80010041a7981 */ /* 0x000ea8000c1e1900 */
[----:B------:R-:W3:Y:S04]  /*0360*/  LDG.E R23, desc[UR16][R4.64+-0x3000] ;  /* 0xffd0001004177981 */ /* 0x000ee8000c1e1900 */
[----:B------:R-:W3:Y:S04]  /*0370*/  LDG.E R22, desc[UR16][R4.64+-0x2800] ;  /* 0xffd8001004167981 */ /* 0x000ee8000c1e1900 */
[----:B------:R-:W4:Y:S04]  /*0380*/  LDG.E R20, desc[UR16][R4.64+-0x2000] ;  /* 0xffe0001004147981 */ /* 0x000f28000c1e1900 */
        /* <DEDUP_REMOVED lines=11> */
[----:B------:R-:W-:-:S02]  /*0440*/  VIADD R8, R8, 0x10 ;  /* 0x0000001008087836 */ /* 0x000fc40000000000 */
[----:B------:R-:W-:Y:S01]  /*0450*/  VIADD R9, R9, 0x2000 ;  /* 0x0000200009097836 */ /* 0x000fe20000000000 */
[--C-:B--2---:R-:W-:Y:S02]  /*0460*/  IADD3 R27, P1, P2, R26, R0, R25.reuse ;  /* 0x000000001a1b7210 */ /* 0x104fe40007a3e019 */
[----:B------:R-:W-:Y:S02]  /*0470*/  SHF.R.S32.HI R0, RZ, 0x1f, R25 ;  /* 0x0000001fff007819 */ /* 0x000fe40000011419 */
[----:B------:R-:W-:-:S04]  /*0480*/  SHF.R.S32.HI R26, RZ, 0x1f, R26 ;  /* 0x0000001fff1a7819 */ /* 0x000fc8000001141a */
[----:B------:R-:W-:Y:S02]  /*0490*/  IADD3.X R26, PT, PT, R26, R3, R0, P1, P2 ;  /* 0x000000031a1a7210 */ /* 0x000fe40000fe4400 */
[--C-:B---3--:R-:W-:Y:S02]  /*04a0*/  IADD3 R0, P1, P2, R22, R27, R23.reuse ;  /* 0x0000001b16007210 */ /* 0x108fe40007a3e017 */
[----:B------:R-:W-:Y:S02]  /*04b0*/  SHF.R.S32.HI R23, RZ, 0x1f, R23 ;  /* 0x0000001fff177819 */ /* 0x000fe40000011417 */
[----:B------:R-:W-:-:S04]  /*04c0*/  SHF.R.S32.HI R22, RZ, 0x1f, R22 ;  /* 0x0000001fff167819 */ /* 0x000fc80000011416 */
[----:B------:R-:W-:Y:S02]  /*04d0*/  IADD3.X R22, PT, PT, R22, R26, R23, P1, P2 ;  /* 0x0000001a16167210 */ /* 0x000fe40000fe4417 */
[--C-:B----4-:R-:W-:Y:S02]  /*04e0*/  IADD3 R0, P1, P2, R21, R0, R20.reuse ;  /* 0x0000000015007210 */ /* 0x110fe40007a3e014 */
[----:B------:R-:W-:Y:S02]  /*04f0*/  SHF.R.S32.HI R20, RZ, 0x1f, R20 ;  /* 0x0000001fff147819 */ /* 0x000fe40000011414 */
[----:B------:R-:W-:-:S04]  /*0500*/  SHF.R.S32.HI R21, RZ, 0x1f, R21 ;  /* 0x0000001fff157819 */ /* 0x000fc80000011415 */
[----:B------:R-:W-:Y:S02]  /*0510*/  IADD3.X R20, PT, PT, R21, R22, R20, P1, P2 ;  /* 0x0000001615147210 */ /* 0x000fe40000fe4414 */
[--C-:B-----5:R-:W-:Y:S02]  /*0520*/  IADD3 R0, P1, P2, R19, R0, R18.reuse ;  /* 0x0000000013007210 */ /* 0x120fe40007a3e012 */
[----:B------:R-:W-:Y:S02]  /*0530*/  SHF.R.S32.HI R18, RZ, 0x1f, R18 ;  /* 0x0000001fff127819 */ /* 0x000fe40000011412 */
[----:B------:R-:W-:-:S04]  /*0540*/  SHF.R.S32.HI R19, RZ, 0x1f, R19 ;  /* 0x0000001fff137819 */ /* 0x000fc80000011413 */
[----:B------:R-:W-:Y:S02]  /*0550*/  IADD3.X R18, PT, PT, R19, R20, R18, P1, P2 ;  /* 0x0000001413127210 */ /* 0x000fe40000fe4412 */
[--C-:B------:R-:W-:Y:S02]  /*0560*/  IADD3 R0, P1, P2, R17, R0, R16.reuse ;  /* 0x0000000011007210 */ /* 0x100fe40007a3e010 */
[----:B------:R-:W-:Y:S02]  /*0570*/  SHF.R.S32.HI R16, RZ, 0x1f, R16 ;  /* 0x0000001fff107819 */ /* 0x000fe40000011410 */
[----:B------:R-:W-:-:S04]  /*0580*/  SHF.R.S32.HI R17, RZ, 0x1f, R17 ;  /* 0x0000001fff117819 */ /* 0x000fc80000011411 */
[----:B------:R-:W-:Y:S02]  /*0590*/  IADD3.X R16, PT, PT, R17, R18, R16, P1, P2 ;  /* 0x0000001211107210 */ /* 0x000fe40000fe4410 */
[--C-:B------:R-:W-:Y:S02]  /*05a0*/  IADD3 R0, P1, P2, R15, R0, R14.reuse ;  /* 0x000000000f007210 */ /* 0x100fe40007a3e00e */
[----:B------:R-:W-:Y:S02]  /*05b0*/  SHF.R.S32.HI R14, RZ, 0x1f, R14 ;  /* 0x0000001fff0e7819 */ /* 0x000fe4000001140e */
[----:B------:R-:W-:Y:S02]  /*05c0*/  SHF.R.S32.HI R15, RZ, 0x1f, R15 ;  /* 0x0000001fff0f7819 */ /* 0x000fe4000001140f */
[----:B------:R-:W-:Y:S02]  /*05d0*/  SHF.R.S32.HI R3, RZ, 0x1f, R10 ;  /* 0x0000001fff037819 */ /* 0x000fe4000001140a */
[----:B------:R-:W-:-:S02]  /*05e0*/  IADD3.X R14, PT, PT, R15, R16, R14, P1, P2 ;  /* 0x000000100f0e7210 */ /* 0x000fc40000fe440e */
[--C-:B------:R-:W-:Y:S02]  /*05f0*/  IADD3 R0, P1, P2, R13, R0, R12.reuse ;  /* 0x000000000d007210 */ /* 0x100fe40007a3e00c */
[----:B------:R-:W-:Y:S02]  /*0600*/  SHF.R.S32.HI R12, RZ, 0x1f, R12 ;  /* 0x0000001fff0c7819 */ /* 0x000fe4000001140c */
[----:B------:R-:W-:-:S04]  /*0610*/  SHF.R.S32.HI R13, RZ, 0x1f, R13 ;  /* 0x0000001fff0d7819 */ /* 0x000fc8000001140d */
[----:B------:R-:W-:Y:S02]  /*0620*/  IADD3.X R12, PT, PT, R13, R14, R12, P1, P2 ;  /* 0x0000000e0d0c7210 */ /* 0x000fe40000fe440c */
[----:B------:R-:W-:Y:S02]  /*0630*/  ISETP.NE.AND P1, PT, R8, RZ, PT ;  /* 0x000000ff0800720c */ /* 0x000fe40003f25270 */
[----:B------:R-:W-:Y:S02]  /*0640*/  IADD3 R13, P4, PT, R4, 0x8000, RZ ;  /* 0x00008000040d7810 */ /* 0x000fe40007f9e0ff */
[----:B------:R-:W-:Y:S02]  /*0650*/  IADD3 R0, P2, P3, R11, R0, R10 ;  /* 0x000000000b007210 */ /* 0x000fe40007b5e00a */
[----:B------:R-:W-:Y:S01]  /*0660*/  SHF.R.S32.HI R4, RZ, 0x1f, R11 ;  /* 0x0000001fff047819 */ /* 0x000fe2000001140b */
[----:B------:R-:W-:-:S03]  /*0670*/  IMAD.X R5, RZ, RZ, R5, P4 ;  /* 0x000000ffff057224 */ /* 0x000fc600020e0605 */
[----:B------:R-:W-:-:S03]  /*0680*/  IADD3.X R3, PT, PT, R4, R12, R3, P2, P3 ;  /* 0x0000000c04037210 */ /* 0x000fc600017e6403 */
[----:B------:R-:W-:Y:S05]  /*0690*/  @P1 BRA `(.L_x_273) ;  /* 0xfffffffc00241947 */ /* 0x000fea000383ffff */
.L_x_272:
[----:B------:R-:W-:Y:S05]  /*06a0*/  BSYNC.RECONVERGENT B2 ;  /* 0x0000000000027941 */ /* 0x000fea0003800200 */
.L_x_271:
        /* <DEDUP_REMOVED lines=12> */
[----:B------:R-:W2:Y:S04]  /*0770*/  LDG.E R8, desc[UR16][R4.64+0x800] ;  /* 0x0008001004087981 */ /* 0x000ea8000c1e1900 */
[----:B------:R-:W3:Y:S04]  /*0780*/  LDG.E R10, desc[UR16][R4.64+0x1000] ;  /* 0x00100010040a7981 */ /* 0x000ee8000c1e1900 */
[----:B------:R-:W3:Y:S04]  /*0790*/  LDG.E R13, desc[UR16][R4.64+0x1800] ;  /* 0x00180010040d7981 */ /* 0x000ee8000c1e1900 */
[----:B------:R-:W4:Y:S04]  /*07a0*/  LDG.E R12, desc[UR16][R4.64+0x2000] ;  /* 0x00200010040c7981 */ /* 0x000f28000c1e1900 */
[----:B------:R-:W4:Y:S04]  /*07b0*/  LDG.E R15, desc[UR16][R4.64+0x2800] ;  /* 0x00280010040f7981 */ /* 0x000f28000c1e1900 */
[----:B------:R-:W5:Y:S04]  /*07c0*/  LDG.E R14, desc[UR16][R4.64+0x3000] ;  /* 0x00300010040e7981 */ /* 0x000f68000c1e1900 */
[----:B------:R-:W5:Y:S01]  /*07d0*/  LDG.E R17, desc[UR16][R4.64+0x3800] ;  /* 0x0038001004117981 */ /* 0x000f62000c1e1900 */
[----:B------:R-:W-:Y:S01]  /*07e0*/  VIADD R9, R9, 0x1000 ;  /* 0x0000100009097836 */ /* 0x000fe20000000000 */
[----:B--2---:R-:W-:-:S02]  /*07f0*/  IADD3 R18, P1, P2, R8, R0, R11 ;  /* 0x0000000008127210 */ /* 0x004fc40007a3e00b */
        /* <DEDUP_REMOVED lines=9> */
[----:B------:R-:W-:Y:S02]  /*0890*/  SHF.R.S32.HI R15, RZ, 0x1f, R15 ;  /* 0x0000001fff0f7819 */ /* 0x000fe4000001140f */
[--C-:B-----5:R-:W-:Y:S02]  /*08a0*/  IADD3 R0, P3, P4, R17, R0, R14.reuse ;  /* 0x0000000011007210 */ /* 0x120fe40007c7e00e */
[----:B------:R-:W-:-:S02]  /*08b0*/  SHF.R.S32.HI R3, RZ, 0x1f, R14 ;  /* 0x0000001fff037819 */ /* 0x000fc4000001140e */
[----:B------:R-:W-:Y:S02]  /*08c0*/  IADD3.X R12, PT, PT, R15, R10, R12, P1, P2 ;  /* 0x0000000a0f0c7210 */ /* 0x000fe40000fe440c */
[----:B------:R-:W-:-:S04]  /*08d0*/  SHF.R.S32.HI R4, RZ, 0x1f, R17 ;  /* 0x0000001fff047819 */ /* 0x000fc80000011411 */
[----:B------:R-:W-:-:S07]  /*08e0*/  IADD3.X R3, PT, PT, R4, R12, R3, P3, P4 ;  /* 0x0000000c04037210 */ /* 0x000fce0001fe8403 */
.L_x_275:
[----:B------:R-:W-:Y:S05]  /*08f0*/  BSYNC.RECONVERGENT B2 ;  /* 0x0000000000027941 */ /* 0x000fea0003800200 */
.L_x_274:
        /* <DEDUP_REMOVED lines=16> */
[----:B--2---:R-:W-:-:S02]  /*0a00*/  SHF.R.S32.HI R8, RZ, 0x1f, R11 ;  /* 0x0000001fff087819 */ /* 0x004fc4000001140b */
[----:B---3--:R-:W-:Y:S02]  /*0a10*/  IADD3 R0, P1, P2, R10, R0, R11 ;  /* 0x000000000a007210 */ /* 0x008fe40007a3e00b */
[----:B------:R-:W-:Y:S02]  /*0a20*/  SHF.R.S32.HI R10, RZ, 0x1f, R10 ;  /* 0x0000001fff0a7819 */ /* 0x000fe4000001140a */
[--C-:B----4-:R-:W-:Y:S02]  /*0a30*/  SHF.R.S32.HI R12, RZ, 0x1f, R13.reuse ;  /* 0x0000001fff0c7819 */ /* 0x110fe4000001140d */
[----:B------:R-:W-:Y:S02]  /*0a40*/  IADD3.X R3, PT, PT, R10, R3, R8, P1, P2 ;  /* 0x000000030a037210 */ /* 0x000fe40000fe4408 */
[----:B-----5:R-:W-:Y:S02]  /*0a50*/  IADD3 R0, P3, P4, R14, R0, R13 ;  /* 0x000000000e007210 */ /* 0x020fe40007c7e00d */
[----:B------:R-:W-:-:S04]  /*0a60*/  SHF.R.S32.HI R14, RZ, 0x1f, R14 ;  /* 0x0000001fff0e7819 */ /* 0x000fc8000001140e */
[----:B------:R-:W-:-:S07]  /*0a70*/  IADD3.X R3, PT, PT, R14, R3, R12, P3, P4 ;  /* 0x000000030e037210 */ /* 0x000fce0001fe840c */
.L_x_277:
[----:B------:R-:W-:Y:S05]  /*0a80*/  BSYNC.RECONVERGENT B2 ;  /* 0x0000000000027941 */ /* 0x000fea0003800200 */
.L_x_276:
[----:B------:R-:W-:Y:S05]  /*0a90*/  @!P0 BRA `(.L_x_270) ;  /* 0x0000000000308947 */ /* 0x000fea0003800000 */
[----:B------:R-:W0:Y:S01]  /*0aa0*/  LDC.64 R4, c[0x0][0x380] ;  /* 0x0000e000ff047b82 */ /* 0x000e220000000a00 */
[----:B------:R-:W-:Y:S02]  /*0ab0*/  IMAD.U32 R11, RZ, RZ, UR18 ;  /* 0x00000012ff0b7e24 */ /* 0x000fe4000f8e00ff */
[----:B------:R-:W-:Y:S02]  /*0ac0*/  IMAD.MOV R6, RZ, RZ, -R6 ;  /* 0x000000ffff067224 */ /* 0x000fe400078e0a06 */
[----:B0-----:R-:W-:-:S07]  /*0ad0*/  IMAD.WIDE.U32 R4, R11, 0x3800, R4 ;  /* 0x000038000b047825 */ /* 0x001fce00078e0004 */
.L_x_278:
[----:B------:R-:W-:-:S06]  /*0ae0*/  IMAD.WIDE R10, R9, 0x4, R4 ;  /* 0x00000004090a7825 */ /* 0x000fcc00078e0204 */
[----:B------:R-:W2:Y:S01]  /*0af0*/  LDG.E R10, desc[UR16][R10.64] ;  /* 0x000000100a0a7981 */ /* 0x000ea2000c1e1900 */
[----:B------:R-:W-:Y:S02]  /*0b00*/  VIADD R6, R6, 0x1 ;  /* 0x0000000106067836 */ /* 0x000fe40000000000 */
[----:B------:R-:W-:-:S03]  /*0b10*/  VIADD R9, R9, 0x200 ;  /* 0x0000020009097836 */ /* 0x000fc60000000000 */
[----:B------:R-:W-:Y:S02]  /*0b20*/  ISETP.NE.AND P0, PT, R6, RZ, PT ;  /* 0x000000ff0600720c */ /* 0x000fe40003f05270 */
[----:B--2---:R-:W-:-:S04]  /*0b30*/  IADD3 R0, P1, PT, R10, R0, RZ ;  /* 0x000000000a007210 */ /* 0x004fc80007f3e0ff */
[----:B------:R-:W-:-:S07]  /*0b40*/  LEA.HI.X.SX32 R3, R10, R3, 0x1, P1 ;  /* 0x000000030a037211 */ /* 0x000fce00008f0eff */
[----:B------:R-:W-:Y:S05]  /*0b50*/  @P0 BRA `(.L_x_278) ;  /* 0xfffffffc00e00947 */ /* 0x000fea000383ffff */
.L_x_270:
[----:B------:R-:W-:Y:S05]  /*0b60*/  BSYNC.RECONVERGENT B1 ;  /* 0x0000000000017941 */ /* 0x000fea0003800200 */
.L_x_269:
[----:B------:R-:W-:-:S13]  /*0b70*/  ISETP.GE.AND P0, PT, R2, 0x200, PT ;  /* 0x000002000200780c */ /* 0x000fda0003f06270 */
[----:B------:R-:W-:Y:S05]  /*0b80*/  @!P0 BRA `(.L_x_279) ;  /* 0x0000000400308947 */ /* 0x000fea0003800000 */
[----:B------:R-:W0:Y:S01]  /*0b90*/  S2R R6, SR_LANEID ;  /* 0x0000000000067919 */ /* 0x000e220000000000 */
[----:B------:R-:W1:Y:S04]  /*0ba0*/  SHFL.DOWN PT, R2, R0, 0x1, 0x1f ;  /* 0x08201f0000027f89 */ /* 0x000e6800000e0000 */
        /* <DEDUP_REMOVED lines=25> */
[----:B------:R-:W-:-:S02]  /*0d40*/  @!P1 MOV R4, 0x400 ;  /* 0x0000040000049802 */ /* 0x000fc40000000f00 */
[----:B0-----:R-:W-:-:S04]  /*0d50*/  SEL R0, R0, RZ, !P0 ;  /* 0x000000ff00007207 */ /* 0x001fc80004000000 */
[----:B------:R-:W-:Y:S02]  /*0d60*/  IADD3 R9, P2, PT, R0, R3, RZ ;  /* 0x0000000300097210 */ /* 0x000fe40007f5e0ff */
[----:B------:R-:W-:Y:S02]  /*0d70*/  @!P1 SHF.R.U32.HI R3, RZ, 0x2, R7 ;  /* 0x00000002ff039819 */ /* 0x000fe40000011607 */
[----:B-1----:R-:W-:Y:S01]  /*0d80*/  SEL R2, R2, RZ, !P0 ;  /* 0x000000ff02027207 */ /* 0x002fe20004000000 */
[----:B------:R-:W0:Y:S01]  /*0d90*/  SHFL.DOWN PT, R0, R9, 0x10, 0x1f ;  /* 0x0a001f0009007f89 */ /* 0x000e2200000e0000 */
[----:B------:R-:W-:-:S03]  /*0da0*/  ISETP.GT.AND P0, PT, R6, 0xf, PT ;  /* 0x0000000f0600780c */ /* 0x000fc60003f04270 */
[----:B------:R-:W-:-:S05]  /*0db0*/  IMAD.X R11, R2, 0x1, R13, P2 ;  /* 0x00000001020b7824 */ /* 0x000fca00010e060d */
[----:B------:R-:W1:Y:S01]  /*0dc0*/  SHFL.DOWN PT, R2, R11, 0x10, 0x1f ;  /* 0x0a001f000b027f89 */ /* 0x000e6200000e0000 */
[----:B--2---:R-:W-:Y:S02]  /*0dd0*/  @!P1 LEA R5, R5, R4, 0x18 ;  /* 0x0000000405059211 */ /* 0x004fe400078ec0ff */
[----:B0-----:R-:W-:-:S04]  /*0de0*/  SEL R0, R0, RZ, !P0 ;  /* 0x000000ff00007207 */ /* 0x001fc80004000000 */
[----:B------:R-:W-:Y:S02]  /*0df0*/  IADD3 R0, P2, PT, R0, R9, RZ ;  /* 0x0000000900007210 */ /* 0x000fe40007f5e0ff */
[----:B-1----:R-:W-:Y:S02]  /*0e00*/  SEL R4, R2, RZ, !P0 ;  /* 0x000000ff02047207 */ /* 0x002fe40004000000 */
[----:B------:R-:W-:Y:S02]  /*0e10*/  @!P1 LOP3.LUT R2, R3, 0xf8, RZ, 0xc0, !PT ;  /* 0x000000f803029812 */ /* 0x000fe400078ec0ff */
[----:B------:R-:W-:Y:S01]  /*0e20*/  ISETP.NE.AND P0, PT, R7, RZ, PT ;  /* 0x000000ff0700720c */ /* 0x000fe20003f05270 */
[----:B------:R-:W-:Y:S02]  /*0e30*/  IMAD.X R3, R4, 0x1, R11, P2 ;  /* 0x0000000104037824 */ /* 0x000fe400010e060b */
[----:B------:R-:W-:Y:S02]  /*0e40*/  @!P1 IMAD.IADD R5, R2, 0x1, R5 ;  /* 0x0000000102059824 */ /* 0x000fe400078e0205 */
[----:B------:R-:W-:-:S05]  /*0e50*/  @!P1 IMAD.MOV.U32 R2, RZ, RZ, R0 ;  /* 0x000000ffff029224 */ /* 0x000fca00078e0000 */
        /* <DEDUP_REMOVED lines=8> */
[----:B--2---:R-:W1:Y:S04]  /*0ee0*/  LDS.128 R4, [UR4+0x30] ;  /* 0x00003004ff047984 */ /* 0x004e680008000c00 */
[----:B------:R-:W2:Y:S04]  /*0ef0*/  LDS.128 R20, [UR4+0x40] ;  /* 0x00004004ff147984 */ /* 0x000ea80008000c00 */
[----:B------:R-:W3:Y:S04]  /*0f00*/  LDS.128 R16, [UR4+0x50] ;  /* 0x00005004ff107984 */ /* 0x000ee80008000c00 */
[----:B------:R-:W4:Y:S01]  /*0f10*/  LDS.128 R12, [UR4+0x60] ;  /* 0x00006004ff0c7984 */ /* 0x000f220008000c00 */
[----:B0-----:R-:W-:-:S04]  /*0f20*/  IADD3 R11, P1, P2, R24, R8, R0 ;  /* 0x00000008180b7210 */ /* 0x001fc80007a3e000 */
[----:B------:R-:W-:Y:S02]  /*0f30*/  IADD3.X R25, PT, PT, R25, R9, R3, P1, P2 ;  /* 0x0000000919197210 */ /* 0x000fe40000fe4403 */
[----:B-1----:R-:W-:Y:S02]  /*0f40*/  IADD3 R3, P1, P2, R4, R11, R26 ;  /* 0x0000000b04037210 */ /* 0x002fe40007a3e01a */
[----:B------:R-:W0:Y:S02]  /*0f50*/  LDS.128 R8, [UR4+0x70] ;  /* 0x00007004ff087984 */ /* 0x000e240008000c00 */
[----:B------:R-:W-:Y:S02]  /*0f60*/  IADD3.X R5, PT, PT, R5, R25, R27, P1, P2 ;  /* 0x0000001905057210 */ /* 0x000fe40000fe441b */
[----:B------:R-:W1:Y:S01]  /*0f70*/  LDS.128 R24, [UR4+0x80] ;  /* 0x00008004ff187984 */ /* 0x000e620008000c00 */
[----:B--2---:R-:W-:-:S04]  /*0f80*/  IADD3 R3, P1, P2, R20, R3, R6 ;  /* 0x0000000314037210 */ /* 0x004fc80007a3e006 */
[----:B---3--:R-:W-:Y:S02]  /*0f90*/  IADD3 R3, P3, P4, R16, R3, R22 ;  /* 0x0000000310037210 */ /* 0x008fe40007c7e016 */
[----:B------:R-:W-:Y:S02]  /*0fa0*/  IADD3.X R7, PT, PT, R21, R5, R7, P1, P2 ;  /* 0x0000000515077210 */ /* 0x000fe40000fe4407 */
[----:B----4-:R-:W-:Y:S02]  /*0fb0*/  IADD3 R3, P1, P2, R12, R3, R18 ;  /* 0x000000030c037210 */ /* 0x010fe40007a3e012 */
[----:B------:R-:W-:-:S04]  /*0fc0*/  IADD3.X R17, PT, PT, R17, R7, R23, P3, P4 ;  /* 0x0000000711117210 */ /* 0x000fc80001fe8417 */
[----:B------:R-:W-:Y:S02]  /*0fd0*/  IADD3.X R13, PT, PT, R13, R17, R19, P1, P2 ;  /* 0x000000110d0d7210 */ /* 0x000fe40000fe4413 */
[----:B0-----:R-:W-:-:S04]  /*0fe0*/  IADD3 R3, P3, P4, R8, R3, R14 ;  /* 0x0000000308037210 */ /* 0x001fc80007c7e00e */
[----:B-1----:R-:W-:Y:S02]  /*0ff0*/  IADD3 R3, P1, P2, R24, R3, R10 ;  /* 0x0000000318037210 */ /* 0x002fe40007a3e00a */
[----:B------:R-:W-:Y:S02]  /*1000*/  IADD3.X R9, PT, PT, R9, R13, R15, P3, P4 ;  /* 0x0000000d09097210 */ /* 0x000fe40001fe840f */
[----:B------:R-:W-:Y:S02]  /*1010*/  IADD3 R0, P3, PT, R3, R26, RZ ;  /* 0x0000001a03007210 */ /* 0x000fe40007f7e0ff */
[----:B------:R-:W-:-:S05]  /*1020*/  IADD3.X R3, PT, PT, R25, R9, R11, P1, P2 ;  /* 0x0000000919037210 */ /* 0x000fca0000fe440b */
[----:B------:R-:W-:Y:S01]  /*1030*/  IMAD.X R3, R3, 0x1, R27, P3 ;  /* 0x0000000103037824 */ /* 0x000fe200018e061b */
[----:B------:R-:W-:Y:S06]  /*1040*/  BRA `(.L_x_280) ;  /* 0x0000001c00607947 */ /* 0x000fec0003800000 */
.L_x_279:
[----:B------:R-:W-:-:S04]  /*1050*/  LOP3.LUT R4, R7, 0x3e0, RZ, 0xc0, !PT ;  /* 0x000003e007047812 */ /* 0x000fc800078ec0ff */
[----:B------:R-:W-:Y:S01]  /*1060*/  LOP3.LUT R9, RZ, R4, RZ, 0x33, !PT ;  /* 0x00000004ff097212 */ /* 0x000fe200078e33ff */
[----:B------:R-:W-:Y:S02]  /*1070*/  VIADD R5, R4, 0x20 ;  /* 0x0000002004057836 */ /* 0x000fe40000000000 */
[----:B------:R-:W0:Y:S03]  /*1080*/  S2R R4, SR_LANEID ;  /* 0x0000000000047919 */ /* 0x000e260000000000 */
[----:B------:R-:W-:Y:S01]  /*1090*/  ISETP.GT.AND P0, PT, R5, R2, PT ;  /* 0x000000020500720c */ /* 0x000fe20003f04270 */
[----:B------:R-:W-:-:S05]  /*10a0*/  IMAD.IADD R5, R2, 0x1, R9 ;  /* 0x0000000102057824 */ /* 0x000fca00078e0209 */
[----:B------:R-:W-:-:S05]  /*10b0*/  SEL R5, R5, 0x1f, P0 ;  /* 0x0000001f05057807 */ /* 0x000fca0000000000 */
[----:B------:R-:W1:Y:S04]  /*10c0*/  SHFL.DOWN PT, R6, R0, 0x1, R5 ;  /* 0x0820000000067989 */ /* 0x000e6800000e0005 */
        /* <DEDUP_REMOVED lines=12> */
[----:B------:R-:W-:Y:S01]  /*1190*/  IADD3 R11, P1, PT, R6, R9, RZ ;  /* 0x00000009060b7210 */ /* 0x000fe20007f3e0ff */
[----:B------:R-:W-:Y:S01]  /*11a0*/  VIADD R6, R4, 0x4 ;  /* 0x0000000404067836 */ /* 0x000fe20000000000 */
[----:B-1----:R-:W-:-:S03]  /*11b0*/  SEL R8, R8, RZ, !P0 ;  /* 0x000000ff08087207 */ /* 0x002fc60004000000 */
[----:B------:R-:W0:Y:S01]  /*11c0*/  SHFL.DOWN PT, R0, R11, 0x4, R5 ;  /* 0x088000000b007989 */ /* 0x000e2200000e0005 */
[----:B------:R-:W-:Y:S01]  /*11d0*/  ISETP.GT.AND P0, PT, R6, R5, PT ;  /* 0x000000050600720c */ /* 0x000fe20003f04270 */
[----:B------:R-:W-:Y:S02]  /*11e0*/  IMAD.X R8, R8, 0x1, R12, P1 ;  /* 0x0000000108087824 */ /* 0x000fe400008e060c */
[C---:B------:R-:W-:Y:S01]  /*11f0*/  VIADD R6, R4.reuse, 0x8 ;  /* 0x0000000804067836 */ /* 0x040fe20000000000 */
[----:B------:R-:W1:Y:S01]  /*1200*/  @!P2 S2R R12, SR_CgaCtaId ;  /* 0x00000000000ca919 */ /* 0x000e620000008800 */
[----:B------:R-:W-:Y:S01]  /*1210*/  VIADD R4, R4, 0x10 ;  /* 0x0000001004047836 */ /* 0x000fe20000000000 */
[----:B------:R-:W2:Y:S01]  /*1220*/  SHFL.DOWN PT, R3, R8, 0x4, R5 ;  /* 0x0880000008037989 */ /* 0x000ea200000e0005 */
        /* <DEDUP_REMOVED lines=9> */
[----:B------:R-:W-:Y:S02]  /*12c0*/  @!P2 MOV R9, 0x400 ;  /* 0x000004000009a802 */ /* 0x000fe40000000f00 */
[----:B--2---:R-:W-:Y:S01]  /*12d0*/  SEL R3, R3, RZ, !P0 ;  /* 0x000000ff03037207 */ /* 0x004fe20004000000 */
[----:B------:R-:W0:Y:S01]  /*12e0*/  SHFL.DOWN PT, R0, R6, 0x10, R5 ;  /* 0x0a00000006007989 */ /* 0x000e2200000e0005 */
[----:B------:R-:W-:Y:S02]  /*12f0*/  ISETP.GT.AND P0, PT, R4, R5, PT ;  /* 0x000000050400720c */ /* 0x000fe40003f04270 */
[----:B------:R-:W-:Y:S01]  /*1300*/  @!P2 SHF.R.U32.HI R4, RZ, 0x2, R7 ;  /* 0x00000002ff04a819 */ /* 0x000fe20000011607 */
[----:B------:R-:W-:Y:S01]  /*1310*/  IMAD.X R8, R3, 0x1, R10, P1 ;  /* 0x0000000103087824 */ /* 0x000fe200008e060a */
[----:B-1----:R-:W-:-:S02]  /*1320*/  @!P2 LEA R9, R12, R9, 0x18 ;  /* 0x000000090c09a211 */ /* 0x002fc400078ec0ff */
[----:B------:R-:W-:Y:S02]  /*1330*/  @!P2 LOP3.LUT R4, R4, 0xf8, RZ, 0xc0, !PT ;  /* 0x000000f80404a812 */ /* 0x000fe400078ec0ff */
[----:B------:R-:W1:Y:S03]  /*1340*/  SHFL.DOWN PT, R3, R8, 0x10, R5 ;  /* 0x0a00000008037989 */ /* 0x000e6600000e0005 */
[----:B------:R-:W-:Y:S01]  /*1350*/  @!P2 IMAD.IADD R9, R4, 0x1, R9 ;  /* 0x000000010409a824 */ /* 0x000fe200078e0209 */
[----:B0-----:R-:W-:-:S04]  /*1360*/  SEL R0, R0, RZ, !P0 ;  /* 0x000000ff00007207 */ /* 0x001fc80004000000 */
[----:B------:R-:W-:Y:S02]  /*1370*/  IADD3 R0, P1, PT, R0, R6, RZ ;  /* 0x0000000600007210 */ /* 0x000fe40007f3e0ff */
[----:B-1----:R-:W-:-:S03]  /*1380*/  SEL R3, R3, RZ, !P0 ;  /* 0x000000ff03037207 */ /* 0x002fc60004000000 */
[----:B------:R-:W-:Y:S01]  /*1390*/  @!P2 IMAD.MOV.U32 R4, RZ, RZ, R0 ;  /* 0x000000ffff04a224 */ /* 0x000fe200078e0000 */
[----:B------:R-:W-:Y:S01]  /*13a0*/  ISETP.NE.AND P0, PT, R7, RZ, PT ;  /* 0x000000ff0700720c */ /* 0x000fe20003f05270 */
[----:B------:R-:W-:-:S04]  /*13b0*/  IMAD.X R3, R3, 0x1, R8, P1 ;  /* 0x0000000103037824 */ /* 0x000fc800008e0608 */
[----:B------:R-:W-:-:S05]  /*13c0*/  @!P2 IMAD.MOV.U32 R5, RZ, RZ, R3 ;  /* 0x000000ffff05a224 */ /* 0x000fca00078e0003 */
[----:B------:R1:W-:Y:S01]  /*13d0*/  @!P2 STS.64 [R9+0x10], R4 ;  /* 0x000010040900a388 */ /* 0x0003e20000000a00 */
        /* <DEDUP_REMOVED lines=8> */
[----:B------:R-:W0:Y:S04]  /*1460*/  LDS.64 R20, [UR4+0x18] ;  /* 0x00001804ff147984 */ /* 0x000e280008000a00 */
[----:B-1----:R-:W1:Y:S04]  /*1470*/  LDS.128 R4, [UR4+0x20] ;  /* 0x00002004ff047984 */ /* 0x002e680008000c00 */
[----:B------:R-:W2:Y:S04]  /*1480*/  LDS.128 R16, [UR4+0x30] ;  /* 0x00003004ff107984 */ /* 0x000ea80008000c00 */
[----:B------:R-:W3:Y:S04]  /*1490*/  LDS.128 R8, [UR4+0x40] ;  /* 0x00004004ff087984 */ /* 0x000ee80008000c00 */
[----:B------:R-:W4:Y:S04]  /*14a0*/  LDS.128 R12, [UR4+0x50] ;  /* 0x00005004ff0c7984 */ /* 0x000f280008000c00 */
[----:B------:R-:W-:Y:S01]  /*14b0*/  LDS.128 R24, [UR4+0x70] ;  /* 0x00007004ff187984 */ /* 0x000fe20008000c00 */
[----:B0-----:R-:W-:-:S02]  /*14c0*/  SEL R22, R20, RZ, P1 ;  /* 0x000000ff14167207 */ /* 0x001fc40000800000 */
[----:B------:R-:W-:Y:S02]  /*14d0*/  SEL R20, R21, RZ, P1 ;  /* 0x000000ff15147207 */ /* 0x000fe40000800000 */
[----:B-1----:R-:W-:Y:S02]  /*14e0*/  SEL R23, R4, RZ, P2 ;  /* 0x000000ff04177207 */ /* 0x002fe40001000000 */
[----:B------:R-:W-:Y:S02]  /*14f0*/  SEL R4, R5, RZ, P2 ;  /* 0x000000ff05047207 */ /* 0x000fe40001000000 */
[C---:B------:R-:W-:Y:S02]  /*1500*/  ISETP.GT.AND P1, PT, R2.reuse, 0x60, PT ;  /* 0x000000600200780c */ /* 0x040fe40003f24270 */
[----:B------:R-:W-:Y:S02]  /*1510*/  IADD3 R22, P3, P4, R23, R22, R0 ;  /* 0x0000001617167210 */ /* 0x000fe40007c7e000 */
[----:B------:R-:W-:-:S02]  /*1520*/  ISETP.GT.AND P2, PT, R2, 0x80, PT ;  /* 0x000000800200780c */ /* 0x000fc40003f44270 */
[----:B------:R-:W-:Y:S02]  /*1530*/  SEL R21, R6, RZ, P1 ;  /* 0x000000ff06157207 */ /* 0x000fe40000800000 */
[----:B------:R-:W-:Y:S02]  /*1540*/  SEL R0, R7, RZ, P1 ;  /* 0x000000ff07007207 */ /* 0x000fe40000800000 */
[----:B------:R-:W-:Y:S02]  /*1550*/  IADD3.X R3, PT, PT, R4, R20, R3, P3, P4 ;  /* 0x0000001404037210 */ /* 0x000fe40001fe8403 */
[----:B------:R-:W0:Y:S01]  /*1560*/  LDS.128 R4, [UR4+0x60] ;  /* 0x00006004ff047984 */ /* 0x000e220008000c00 */
[----:B--2---:R-:W-:Y:S02]  /*1570*/  SEL R16, R16, RZ, P2 ;  /* 0x000000ff10107207 */ /* 0x004fe40001000000 */
[----:B------:R-:W-:Y:S02]  /*1580*/  SEL R20, R17, RZ, P2 ;  /* 0x000000ff11147207 */ /* 0x000fe40001000000 */
[----:B------:R-:W-:-:S02]  /*1590*/  IADD3 R16, P3, P4, R16, R22, R21 ;  /* 0x0000001610107210 */ /* 0x000fc40007c7e015 */
[----:B------:R-:W-:Y:S02]  /*15a0*/  ISETP.GT.AND P2, PT, R2, 0xa0, PT ;  /* 0x000000a00200780c */ /* 0x000fe40003f44270 */
[----:B------:R-:W-:Y:S02]  /*15b0*/  IADD3.X R3, PT, PT, R20, R3, R0, P3, P4 ;  /* 0x0000000314037210 */ /* 0x000fe40001fe8400 */
[----:B------:R-:W1:Y:S01]  /*15c0*/  LDS.128 R20, [UR4+0x80] ;  /* 0x00008004ff147984 */ /* 0x000e620008000c00 */
[----:B------:R-:W-:Y:S02]  /*15d0*/  ISETP.GT.AND P1, PT, R2, 0xc0, PT ;  /* 0x000000c00200780c */ /* 0x000fe40003f24270 */
[----:B------:R-:W-:Y:S02]  /*15e0*/  SEL R17, R18, RZ, P2 ;  /* 0x000000ff12117207 */ /* 0x000fe40001000000 */
[----:B---3--:R-:W-:Y:S02]  /*15f0*/  SEL R8, R8, RZ, P1 ;  /* 0x000000ff08087207 */ /* 0x008fe40000800000 */
[----:B------:R-:W-:-:S02]  /*1600*/  SEL R18, R19, RZ, P2 ;  /* 0x000000ff13127207 */ /* 0x000fc40001000000 */
[C---:B------:R-:W-:Y:S02]  /*1610*/  ISETP.GT.AND P2, PT, R2.reuse, 0xe0, PT ;  /* 0x000000e00200780c */ /* 0x040fe40003f44270 */
[----:B------:R-:W-:Y:S02]  /*1620*/  ISETP.GT.AND P3, PT, R2, 0x100, PT ;  /* 0x000001000200780c */ /* 0x000fe40003f64270 */
[----:B------:R-:W-:Y:S02]  /*1630*/  IADD3 R0, P4, P5, R8, R16, R17 ;  /* 0x0000001008007210 */ /* 0x000fe40007d9e011 */
[----:B------:R-:W-:Y:S02]  /*1640*/  SEL R16, R9, RZ, P1 ;  /* 0x000000ff09107207 */ /* 0x000fe40000800000 */
[----:B------:R-:W-:Y:S02]  /*1650*/  SEL R8, R10, RZ, P2 ;  /* 0x000000ff0a087207 */ /* 0x000fe40001000000 */
[----:B----4-:R-:W-:-:S02]  /*1660*/  SEL R9, R12, RZ, P3 ;  /* 0x000000ff0c097207 */ /* 0x010fc40001800000 */
[----:B------:R-:W-:Y:S02]  /*1670*/  ISETP.GT.AND P1, PT, R2, 0x120, PT ;  /* 0x000001200200780c */ /* 0x000fe40003f24270 */
[----:B------:R-:W-:Y:S02]  /*1680*/  SEL R11, R11, RZ, P2 ;  /* 0x000000ff0b0b7207 */ /* 0x000fe40001000000 */
[----:B------:R-:W-:Y:S02]  /*1690*/  IADD3.X R3, PT, PT, R16, R3, R18, P4, P5 ;  /* 0x0000000310037210 */ /* 0x000fe400027ea412 */
[----:B------:R-:W-:Y:S02]  /*16a0*/  SEL R10, R13, RZ, P3 ;  /* 0x000000ff0d0a7207 */ /* 0x000fe40001800000 */
[----:B------:R-:W-:Y:S02]  /*16b0*/  IADD3 R8, P3, P4, R9, R0, R8 ;  /* 0x0000000009087210 */ /* 0x000fe40007c7e008 */
[----:B------:R-:W-:-:S02]  /*16c0*/  ISETP.GT.AND P2, PT, R2, 0x140, PT ;  /* 0x000001400200780c */ /* 0x000fc40003f44270 */
[----:B------:R-:W-:Y:S02]  /*16d0*/  SEL R9, R14, RZ, P1 ;  /* 0x000000ff0e097207 */ /* 0x000fe40000800000 */
[----:B------:R-:W-:Y:S02]  /*16e0*/  SEL R14, R15, RZ, P1 ;  /* 0x000000ff0f0e7207 */ /* 0x000fe40000800000 */
[----:B------:R-:W-:Y:S02]  /*16f0*/  ISETP.GT.AND P1, PT, R2, 0x160, PT ;  /* 0x000001600200780c */ /* 0x000fe40003f24270 */
[----:B0-----:R-:W-:Y:S02]  /*1700*/  SEL R0, R4, RZ, P2 ;  /* 0x000000ff04007207 */ /* 0x001fe40001000000 */
[----:B------:R-:W-:Y:S02]  /*1710*/  ISETP.GT.AND P5, PT, R2, 0x180, PT ;  /* 0x000001800200780c */ /* 0x000fe40003fa4270 */
[----:B------:R-:W-:-:S02]  /*1720*/  IADD3.X R10, PT, PT, R10, R3, R11, P3, P4 ;  /* 0x000000030a0a7210 */ /* 0x000fc40001fe840b */
[----:B------:R-:W-:Y:S02]  /*1730*/  SEL R3, R6, RZ, P1 ;  /* 0x000000ff06037207 */ /* 0x000fe40000800000 */
[----:B------:R-:W-:Y:S02]  /*1740*/  SEL R7, R7, RZ, P1 ;  /* 0x000000ff07077207 */ /* 0x000fe40000800000 */
[----:B------:R-:W-:Y:S02]  /*1750*/  SEL R5, R5, RZ, P2 ;  /* 0x000000ff05057207 */ /* 0x000fe40001000000 */
[----:B------:R-:W-:Y:S02]  /*1760*/  IADD3 R0, P1, P3, R0, R8, R9 ;  /* 0x0000000800007210 */ /* 0x000fe40007b3e009 */
[----:B------:R-:W-:Y:S02]  /*1770*/  SEL R4, R24, RZ, P5 ;  /* 0x000000ff18047207 */ /* 0x000fe40002800000 */
[----:B------:R-:W-:-:S02]  /*1780*/  ISETP.GT.AND P2, PT, R2, 0x1c0, PT ;  /* 0x000001c00200780c */ /* 0x000fc40003f44270 */
[----:B------:R-:W-:Y:S02]  /*1790*/  IADD3.X R5, PT, PT, R5, R10, R14, P1, P3 ;  /* 0x0000000a05057210 */ /* 0x000fe40000fe640e */
[----:B------:R-:W-:Y:S02]  /*17a0*/  IADD3 R4, P3, P4, R4, R0, R3 ;  /* 0x0000000004047210 */ /* 0x000fe40007c7e003 */
[----:B------:R-:W-:Y:S02]  /*17b0*/  SEL R0, R26, RZ, P6 ;  /* 0x000000ff1a007207 */ /* 0x000fe40003000000 */
[----:B-1----:R-:W-:Y:S02]  /*17c0*/  SEL R3, R20, RZ, P2 ;  /* 0x000000ff14037207 */ /* 0x002fe40001000000 */
[----:B------:R-:W-:Y:S02]  /*17d0*/  ISETP.GT.AND P1, PT, R2, 0x1e0, PT ;  /* 0x000001e00200780c */ /* 0x000fe40003f24270 */
[----:B------:R-:W-:-:S02]  /*17e0*/  SEL R24, R25, RZ, P5 ;  /* 0x000000ff19187207 */ /* 0x000fc40002800000 */
[----:B------:R-:W-:Y:S02]  /*17f0*/  SEL R27, R27, RZ, P6 ;  /* 0x000000ff1b1b7207 */ /* 0x000fe40003000000 */
[----:B------:R-:W-:Y:S02]  /*1800*/  IADD3 R3, P5, P6, R3, R4, R0 ;  /* 0x0000000403037210 */ /* 0x000fe40007ebe000 */
[----:B------:R-:W-:Y:S02]  /*1810*/  SEL R0, R22, RZ, P1 ;  /* 0x000000ff16007207 */ /* 0x000fe40000800000 */
[----:B------:R-:W-:Y:S02]  /*1820*/  IADD3.X R4, PT, PT, R24, R5, R7, P3, P4 ;  /* 0x0000000518047210 */ /* 0x000fe40001fe8407 */
[----:B------:R-:W-:Y:S02]  /*1830*/  SEL R2, R21, RZ, P2 ;  /* 0x000000ff15027207 */ /* 0x000fe40001000000 */
[----:B------:R-:W-:-:S02]  /*1840*/  IADD3 R0, P2, PT, R0, R3, RZ ;  /* 0x0000000300007210 */ /* 0x000fc40007f5e0ff */
[----:B------:R-:W-:Y:S02]  /*1850*/  SEL R3, R23, RZ, P1 ;  /* 0x000000ff17037207 */ /* 0x000fe40000800000 */
[----:B------:R-:W-:-:S05]  /*1860*/  IADD3.X R2, PT, PT, R2, R4, R27, P5, P6 ;  /* 0x0000000402027210 */ /* 0x000fca0002fec41b */
[----:B------:R-:W-:Y:S01]  /*1870*/  IMAD.X R3, R3, 0x1, R2, P2 ;  /* 0x0000000103037824 */ /* 0x000fe200010e0602 */
[----:B------:R-:W-:Y:S06]  /*1880*/  BRA `(.L_x_280) ;  /* 0x0000001400507947 */ /* 0x000fec0003800000 */
.L_x_266:
[----:B------:R-:W0:Y:S01]  /*1890*/  S2R R2, SR_TID.X ;  /* 0x0000000000027919 */ /* 0x000e220000002100 */
[----:B------:R-:W1:Y:S01]  /*18a0*/  LDC.64 R4, c[0x0][0x380] ;  /* 0x0000e000ff047b82 */ /* 0x000e620000000a00 */
[----:B0-----:R-:W-:-:S04]  /*18b0*/  VIADD R7, R2, UR9 ;  /* 0x0000000902077c36 */ /* 0x001fc80008000000 */
[----:B-1----:R-:W-:-:S05]  /*18c0*/  IMAD.WIDE.U32 R4, R7, 0x4, R4 ;  /* 0x0000000407047825 */ /* 0x002fca00078e0004 */
[----:B------:R-:W2:Y:S04]  /*18d0*/  LDG.E R0, desc[UR16][R4.64] ;  /* 0x0000001004007981 */ /* 0x000ea8000c1e1900 */
[----:B------:R-:W3:Y:S04]  /*18e0*/  LDG.E R7, desc[UR16][R4.64+0x800] ;  /* 0x0008001004077981 */ /* 0x000ee8000c1e1900 */
[----:B------:R-:W3:Y:S04]  /*18f0*/  LDG.E R8, desc[UR16][R4.64+0x1000] ;  /* 0x0010001004087981 */ /* 0x000ee8000c1e1900 */
[----:B------:R-:W4:Y:S04]  /*1900*/  LDG.E R9, desc[UR16][R4.64+0x1800] ;  /* 0x0018001004097981 */ /* 0x000f28000c1e1900 */
[----:B------:R-:W4:Y:S04]  /*1910*/  LDG.E R10, desc[UR16][R4.64+0x2000] ;  /* 0x00200010040a7981 */ /* 0x000f28000c1e1900 */
[----:B------:R-:W5:Y:S04]  /*1920*/  LDG.E R11, desc[UR16][R4.64+0x2800] ;  /* 0x00280010040b7981 */ /* 0x000f68000c1e1900 */
[----:B------:R-:W5:Y:S01]  /*1930*/  LDG.E R12, desc[UR16][R4.64+0x3000] ;  /* 0x00300010040c7981 */ /* 0x000f62000c1e1900 */
[----:B------:R-:W-:-:S04]  /*1940*/  ISETP.GE.U32.AND P0, PT, R15, UR5, PT ;  /* 0x000000050f007c0c */ /* 0x000fc8000bf06070 */
[----:B------:R-:W-:Y:S02]  /*1950*/  ISETP.GE.U32.AND.EX P0, PT, R16, UR4, PT, P0 ;  /* 0x0000000410007c0c */ /* 0x000fe4000bf06100 */
[--C-:B--2---:R-:W-:Y:S02]  /*1960*/  SHF.R.S32.HI R13, RZ, 0x1f, R0.reuse ;  /* 0x0000001fff0d7819 */ /* 0x104fe40000011400 */
[----:B---3--:R-:W-:Y:S02]  /*1970*/  IADD3 R14, P1, P2, R8, R7, R0 ;  /* 0x00000007080e7210 */ /* 0x008fe40007a3e000 */
[----:B------:R-:W-:Y:S02]  /*1980*/  SHF.R.S32.HI R0, RZ, 0x1f, R7 ;  /* 0x0000001fff007819 */ /* 0x000fe40000011407 */
[----:B------:R-:W-:-:S04]  /*1990*/  SHF.R.S32.HI R8, RZ, 0x1f, R8 ;  /* 0x0000001fff087819 */ /* 0x000fc80000011408 */
[----:B------:R-:W-:Y:S02]  /*19a0*/  IADD3.X R8, PT, PT, R8, R0, R13, P1, P2 ;  /* 0x0000000008087210 */ /* 0x000fe40000fe440d */
[--C-:B----4-:R-:W-:Y:S02]  /*19b0*/  IADD3 R0, P1, P2, R10, R14, R9.reuse ;  /* 0x0000000e0a007210 */ /* 0x110fe40007a3e009 */
[----:B------:R-:W-:Y:S02]  /*19c0*/  SHF.R.S32.HI R9, RZ, 0x1f, R9 ;  /* 0x0000001fff097819 */ /* 0x000fe40000011409 */
[----:B------:R-:W-:Y:S02]  /*19d0*/  SHF.R.S32.HI R10, RZ, 0x1f, R10 ;  /* 0x0000001fff0a7819 */ /* 0x000fe4000001140a */
[----:B-----5:R-:W-:Y:S02]  /*19e0*/  SHF.R.S32.HI R7, RZ, 0x1f, R12 ;  /* 0x0000001fff077819 */ /* 0x020fe4000001140c */
[----:B------:R-:W-:-:S02]  /*19f0*/  IADD3.X R9, PT, PT, R10, R8, R9, P1, P2 ;  /* 0x000000080a097210 */ /* 0x000fc40000fe4409 */
[--C-:B------:R-:W-:Y:S02]  /*1a00*/  IADD3 R5, P1, P2, R12, R0, R11.reuse ;  /* 0x000000000c057210 */ /* 0x100fe40007a3e00b */
[----:B------:R-:W-:-:S04]  /*1a10*/  SHF.R.S32.HI R0, RZ, 0x1f, R11 ;  /* 0x0000001fff007819 */ /* 0x000fc8000001140b */
[----:B------:R-:W-:Y:S01]  /*1a20*/  IADD3.X R0, PT, PT, R7, R9, R0, P1, P2 ;  /* 0x0000000907007210 */ /* 0x000fe20000fe4400 */
        /* <DEDUP_REMOVED lines=14> */
[----:B------:R-:W-:-:S03]  /*1b10*/  IMAD.X R11, RZ, RZ, UR8, P1 ;  /* 0x00000008ff0b7e24 */ /* 0x000fc600088e06ff */
[----:B------:R-:W-:Y:S02]  /*1b20*/  ISETP.GT.U32.AND.EX P0, PT, R10, R7, PT, P0 ;  /* 0x000000070a00720c */ /* 0x000fe40003f04100 */
[----:B0-----:R-:W-:-:S04]  /*1b30*/  LEA R8, P2, R4, UR12, 0x2 ;  /* 0x0000000c04087c11 */ /* 0x001fc8000f8410ff */
[----:B------:R-:W-:Y:S02]  /*1b40*/  IADD3 R8, P1, PT, R8, 0x4000, RZ ;  /* 0x0000400008087810 */ /* 0x000fe40007f3e0ff */
[----:B------:R-:W-:Y:S01]  /*1b50*/  LEA.HI.X R2, R4, UR13, R11, 0x2, P2 ;  /* 0x0000000d04027c11 */ /* 0x000fe200090f140b */
[----:B------:R-:W-:Y:S01]  /*1b60*/  VIADD R4, R9, -UR9 ;  /* 0x8000000909047c36 */ /* 0x000fe20008000000 */
[----:B------:R-:W-:-:S03]  /*1b70*/  UMOV UR9, UR7 ;  /* 0x0000000700097c82 */ /* 0x000fc60008000000 */
[----:B------:R-:W-:Y:S01]  /*1b80*/  IMAD.X R9, RZ, RZ, R2, P1 ;  /* 0x000000ffff097224 */ /* 0x000fe200008e0602 */
[----:B------:R-:W-:Y:S06]  /*1b90*/  @P0 BRA `(.L_x_282) ;  /* 0x0000000000d40947 */ /* 0x000fec0003800000 */
[----:B------:R-:W0:Y:S01]  /*1ba0*/  LDC.64 R2, c[0x0][0x3b8] ;  /* 0x0000ee00ff027b82 */ /* 0x000e220000000a00 */
[----:B------:R-:W1:Y:S01]  /*1bb0*/  LDCU UR11, c[0x0][0x3c0] ;  /* 0x00007800ff0b77ac */ /* 0x000e620008000800 */
[----:B------:R-:W2:Y:S01]  /*1bc0*/  LDCU.64 UR12, c[0x0][0x380] ;  /* 0x00007000ff0c77ac */ /* 0x000ea20008000a00 */
[----:B------:R-:W-:Y:S01]  /*1bd0*/  NOP ;  /* 0x0000000000007918 */ /* 0x000fe20000000000 */
.L_x_283:
[----:B------:R-:W3:Y:S02]  /*1be0*/  S2R R6, SR_TID.X ;  /* 0x0000000000067919 */ /* 0x000ee40000002100 */
[----:B---3--:R-:W-:-:S05]  /*1bf0*/  IADD3 R6, P0, PT, R6, UR7, RZ ;  /* 0x0000000706067c10 */ /* 0x008fca000ff1e0ff */
[----:B------:R-:W-:Y:S01]  /*1c00*/  IMAD.X R11, RZ, RZ, UR8, P0 ;  /* 0x00000008ff0b7e24 */ /* 0x000fe200080e06ff */
[----:B--2---:R-:W-:-:S04]  /*1c10*/  LEA R10, P0, R6, UR12, 0x2 ;  /* 0x0000000c060a7c11 */ /* 0x004fc8000f8010ff */
[----:B------:R-:W-:-:S05]  /*1c20*/  LEA.HI.X R11, R6, UR13, R11, 0x2, P0 ;  /* 0x0000000d060b7c11 */ /* 0x000fca00080f140b */
[----:B------:R-:W2:Y:S04]  /*1c30*/  LDG.E R6, desc[UR16][R10.64] ;  /* 0x000000100a067981 */ /* 0x000ea8000c1e1900 */
[----:B------:R-:W2:Y:S04]  /*1c40*/  LDG.E R15, desc[UR16][R10.64+0x800] ;  /* 0x000800100a0f7981 */ /* 0x000ea8000c1e1900 */
[----:B------:R-:W3:Y:S04]  /*1c50*/  LDG.E R16, desc[UR16][R10.64+0x1000] ;  /* 0x001000100a107981 */ /* 0x000ee8000c1e1900 */
[----:B------:R-:W3:Y:S04]  /*1c60*/  LDG.E R17, desc[UR16][R10.64+0x1800] ;  /* 0x001800100a117981 */ /* 0x000ee8000c1e1900 */
[----:B------:R-:W4:Y:S04]  /*1c70*/  LDG.E R13, desc[UR16][R10.64+0x2000] ;  /* 0x002000100a0d7981 */ /* 0x000f28000c1e1900 */
[----:B------:R-:W5:Y:S04]  /*1c80*/  LDG.E R12, desc[UR16][R10.64+0x2800] ;  /* 0x002800100a0c7981 */ /* 0x000f68000c1e1900 */
[----:B------:R3:W5:Y:S01]  /*1c90*/  LDG.E R14, desc[UR16][R10.64+0x3000] ;  /* 0x003000100a0e7981 */ /* 0x000762000c1e1900 */
[----:B-1----:R-:W-:-:S04]  /*1ca0*/  UIMAD UR14, UR11, 0xe00, URZ ;  /* 0x00000e000b0e78a4 */ /* 0x002fc8000f8e02ff */
[----:B------:R-:W-:Y:S02]  /*1cb0*/  USHF.R.S32.HI UR15, URZ, 0x1f, UR14 ;  /* 0x0000001fff0f7899 */ /* 0x000fe4000801140e */
[----:B------:R-:W-:-:S04]  /*1cc0*/  UIADD3 UR5, UP0, UPT, UR14, UR9, URZ ;  /* 0x000000090e057290 */ /* 0x000fc8000ff1e0ff */
[----:B------:R-:W-:Y:S01]  /*1cd0*/  UIADD3.X UR6, UPT, UPT, UR15, UR10, URZ, UP0, !UPT ;  /* 0x0000000a0f067290 */ /* 0x000fe200087fe4ff */
[--C-:B--2---:R-:W-:Y:S02]  /*1ce0*/  IADD3 R19, P0, P1, R15, R5, R6.reuse ;  /* 0x000000050f137210 */ /* 0x104fe4000791e006 */
[----:B------:R-:W-:Y:S01]  /*1cf0*/  SHF.R.S32.HI R5, RZ, 0x1f, R6 ;  /* 0x0000001fff057819 */ /* 0x000fe20000011406 */
[----:B0-----:R-:W-:Y:S01]  /*1d00*/  IMAD.MOV.U32 R6, RZ, RZ, R2 ;  /* 0x000000ffff067224 */ /* 0x001fe200078e0002 */
[----:B------:R-:W-:-:S04]  /*1d10*/  SHF.R.S32.HI R15, RZ, 0x1f, R15 ;  /* 0x0000001fff0f7819 */ /* 0x000fc8000001140f */
[----:B------:R-:W-:Y:S02]  /*1d20*/  IADD3.X R15, PT, PT, R15, R0, R5, P0, P1 ;  /* 0x000000000f0f7210 */ /* 0x000fe400007e2405 */
[----:B------:R-:W-:Y:S02]  /*1d30*/  IADD3 R0, P3, PT, R6, -UR7, RZ ;  /* 0x8000000706007c10 */ /* 0x000fe4000ff7e0ff */
[--C-:B---3--:R-:W-:Y:S02]  /*1d40*/  IADD3 R5, P1, P2, R17, R19, R16.reuse ;  /* 0x0000001311057210 */ /* 0x108fe40007a3e010 */
[----:B------:R-:W-:Y:S02]  /*1d50*/  ISETP.GE.U32.AND P0, PT, R0, UR14, PT ;  /* 0x0000000e00007c0c */ /* 0x000fe4000bf06070 */
[----:B------:R-:W-:Y:S02]  /*1d60*/  IADD3.X R10, PT, PT, R3, ~UR8, RZ, P3, !PT ;  /* 0x80000008030a7c10 */ /* 0x000fe40009ffe4ff */
[----:B------:R-:W-:-:S02]  /*1d70*/  SHF.R.S32.HI R16, RZ, 0x1f, R16 ;  /* 0x0000001fff107819 */ /* 0x000fc40000011410 */
[----:B------:R-:W-:Y:S02]  /*1d80*/  ISETP.GE.U32.AND.EX P0, PT, R10, UR15, PT, P0 ;  /* 0x0000000f0a007c0c */ /* 0x000fe4000bf06100 */
[----:B------:R-:W-:Y:S02]  /*1d90*/  SHF.R.S32.HI R17, RZ, 0x1f, R17 ;  /* 0x0000001fff117819 */ /* 0x000fe40000011411 */
[--C-:B----4-:R-:W-:Y:S02]  /*1da0*/  SHF.R.S32.HI R0, RZ, 0x1f, R13.reuse ;  /* 0x0000001fff007819 */ /* 0x110fe4000001140d */
[----:B------:R-:W-:Y:S02]  /*1db0*/  IADD3.X R11, PT, PT, R17, R15, R16, P1, P2 ;  /* 0x0000000f110b7210 */ /* 0x000fe40000fe4410 */
[----:B-----5:R-:W-:Y:S02]  /*1dc0*/  IADD3 R5, P1, P2, R12, R5, R13 ;  /* 0x000000050c057210 */ /* 0x020fe40007a3e00d */
[----:B------:R-:W-:-:S02]  /*1dd0*/  SHF.R.S32.HI R12, RZ, 0x1f, R12 ;  /* 0x0000001fff0c7819 */ /* 0x000fc4000001140c */
[----:B------:R-:W-:Y:S02]  /*1de0*/  IADD3 R5, P3, PT, R14, R5, RZ ;  /* 0x000000050e057210 */ /* 0x000fe40007f7e0ff */
[----:B------:R-:W-:-:S04]  /*1df0*/  IADD3.X R11, PT, PT, R12, R11, R0, P1, P2 ;  /* 0x0000000b0c0b7210 */ /* 0x000fc80000fe4400 */
[----:B------:R-:W-:Y:S01]  /*1e00*/  LEA.HI.X.SX32 R0, R14, R11, 0x1, P3 ;  /* 0x0000000b0e007211 */ /* 0x000fe200018f0eff */
        /* <DEDUP_REMOVED lines=8> */
[----:B------:R-:W-:Y:S01]  /*1e90*/  UMOV UR9, UR5 ;  /* 0x0000000500097c82 */ /* 0x000fe20008000000 */
[----:B------:R-:W-:Y:S02]  /*1ea0*/  UMOV UR10, UR6 ;  /* 0x00000006000a7c82 */ /* 0x000fe40008000000 */
[----:B------:R-:W-:-:S05]  /*1eb0*/  IMAD.U32 R10, RZ, RZ, UR8 ;  /* 0x00000008ff0a7e24 */ /* 0x000fca000f8e00ff */
[----:B------:R-:W-:-:S13]  /*1ec0*/  ISETP.GT.U32.AND.EX P0, PT, R10, R7, PT, P0 ;  /* 0x000000070a00720c */ /* 0x000fda0003f04100 */
[----:B------:R-:W-:Y:S05]  /*1ed0*/  @!P0 BRA `(.L_x_283) ;  /* 0xfffffffc00408947 */ /* 0x000fea000383ffff */
[----:B------:R-:W-:-:S05]  /*1ee0*/  UMOV UR6, UR14 ;  /* 0x0000000e00067c82 */ /* 0x000fca0008000000 */
.L_x_282:
        /* <DEDUP_REMOVED lines=8> */
[----:B------:R-:W-:Y:S01]  /*1f70*/  UIMAD UR5, UR18, 0xe00, URZ ;  /* 0x00000e00120578a4 */ /* 0x000fe2000f8e02ff */
[----:B------:R-:W-:Y:S01]  /*1f80*/  LOP3.LUT R3, RZ, R7, RZ, 0x33, !PT ;  /* 0x00000007ff037212 */ /* 0x000fe200078e33ff */
[----:B------:R-:W-:Y:S01]  /*1f90*/  UIMAD UR14, UR4, UR11, URZ ;  /* 0x0000000b040e72a4 */ /* 0x000fe2000f8e02ff */
[----:B------:R-:W-:Y:S01]  /*1fa0*/  BSSY.RECONVERGENT B2, `(.L_x_285) ;  /* 0x0000047000027945 */ /* 0x000fe20003800200 */
[----:B------:R-:W-:-:S04]  /*1fb0*/  UIADD3 UR5, UPT, UPT, UR5, UR6, URZ ;  /* 0x0000000605057290 */ /* 0x000fc8000fffe0ff */
[----:B------:R-:W-:Y:S02]  /*1fc0*/  IMAD.U32 R11, RZ, RZ, UR14 ;  /* 0x0000000eff0b7e24 */ /* 0x000fe4000f8e00ff */
[----:B------:R-:W-:-:S05]  /*1fd0*/  IADD3 R6, PT, PT, R6, -UR5, R3 ;  /* 0x8000000506067c10 */ /* 0x000fca000fffe003 */
[----:B------:R-:W-:-:S05]  /*1fe0*/  IMAD R6, R11, -0xe00, R6 ;  /* 0xfffff2000b067824 */ /* 0x000fca00078e0206 */
[C---:B------:R-:W-:Y:S02]  /*1ff0*/  ISETP.GE.U32.AND P1, PT, R6.reuse, 0x1e00, PT ;  /* 0x00001e000600780c */ /* 0x040fe40003f26070 */
[----:B------:R-:W-:Y:S01]  /*2000*/  LEA.HI R22, R6, 0x1, RZ, 0x17 ;  /* 0x0000000106167811 */ /* 0x000fe200078fb8ff */
[----:B------:R-:W-:-:S03]  /*2010*/  IMAD.MOV.U32 R6, RZ, RZ, R7 ;  /* 0x000000ffff067224 */ /* 0x000fc600078e0007 */
[----:B------:R-:W-:-:S04]  /*2020*/  LOP3.LUT R23, R22, 0xf, RZ, 0xc0, !PT ;  /* 0x0000000f16177812 */ /* 0x000fc800078ec0ff */
[----:B------:R-:W-:-:S03]  /*2030*/  ISETP.NE.AND P0, PT, R23, RZ, PT ;  /* 0x000000ff1700720c */ /* 0x000fc60003f05270 */
[----:B------:R-:W-:Y:S10]  /*2040*/  @!P1 BRA `(.L_x_286) ;  /* 0x0000000000f09947 */ /* 0x000ff40003800000 */
[----:B------:R-:W-:Y:S01]  /*2050*/  LEA.HI R2, R4, 0x1, RZ, 0x17 ;  /* 0x0000000104027811 */ /* 0x000fe200078fb8ff */
[----:B------:R-:W-:-:S03]  /*2060*/  IMAD.MOV.U32 R6, RZ, RZ, R7 ;  /* 0x000000ffff067224 */ /* 0x000fc600078e0007 */
[----:B------:R-:W-:-:S05]  /*2070*/  LOP3.LUT R2, R2, 0xfffff0, RZ, 0xc0, !PT ;  /* 0x00fffff002027812 */ /* 0x000fca00078ec0ff */
[----:B------:R-:W-:-:S07]  /*2080*/  IMAD.MOV R7, RZ, RZ, -R2 ;  /* 0x000000ffff077224 */ /* 0x000fce00078e0a02 */
.L_x_287:
[----:B------:R-:W-:Y:S02]  /*2090*/  IMAD.MOV.U32 R2, RZ, RZ, R8 ;  /* 0x000000ffff027224 */ /* 0x000fe400078e0008 */
        /* <DEDUP_REMOVED lines=55> */
.L_x_286:
[----:B------:R-:W-:Y:S05]  /*2410*/  BSYNC.RECONVERGENT B2 ;  /* 0x0000000000027941 */ /* 0x000fea0003800200 */
.L_x_285:
        /* <DEDUP_REMOVED lines=35> */
.L_x_289:
[----:B------:R-:W-:Y:S05]  /*2650*/  BSYNC.RECONVERGENT B2 ;  /* 0x0000000000027941 */ /* 0x000fea0003800200 */
.L_x_288:
        /* <DEDUP_REMOVED lines=22> */
.L_x_291:
[----:B------:R-:W-:Y:S05]  /*27c0*/  BSYNC.RECONVERGENT B2 ;  /* 0x0000000000027941 */ /* 0x000fea0003800200 */
.L_x_290:
        /* <DEDUP_REMOVED lines=9> */
.L_x_292:
[----:B------:R-:W-:Y:S02]  /*2860*/  IMAD.MOV.U32 R2, RZ, RZ, R6 ;  /* 0x000000ffff027224 */ /* 0x000fe400078e0006 */
[----:B------:R-:W-:-:S05]  /*2870*/  IMAD.MOV.U32 R3, RZ, RZ, R7 ;  /* 0x000000ffff037224 */ /* 0x000fca00078e0007 */
[----:B------:R-:W2:Y:S01]  /*2880*/  LDG.E R2, desc[UR16][R2.64] ;  /* 0x0000001002027981 */ /* 0x000ea2000c1e1900 */
[----:B------:R-:W-:Y:S01]  /*2890*/  VIADD R4, R4, 0x1 ;  /* 0x0000000104047836 */ /* 0x000fe20000000000 */
[----:B------:R-:W-:-:S04]  /*28a0*/  IADD3 R6, P2, PT, R6, 0x800, RZ ;  /* 0x0000080006067810 */ /* 0x000fc80007f5e0ff */
[----:B------:R-:W-:Y:S01]  /*28b0*/  ISETP.NE.AND P0, PT, R4, RZ, PT ;  /* 0x000000ff0400720c */ /* 0x000fe20003f05270 */
[----:B------:R-:W-:Y:S01]  /*28c0*/  IMAD.X R7, RZ, RZ, R7, P2 ;  /* 0x000000ffff077224 */ /* 0x000fe200010e0607 */
[----:B--2---:R-:W-:-:S04]  /*28d0*/  IADD3 R5, P1, PT, R2, R5, RZ ;  /* 0x0000000502057210 */ /* 0x004fc80007f3e0ff */
[----:B------:R-:W-:-:S07]  /*28e0*/  LEA.HI.X.SX32 R0, R2, R0, 0x1, P1 ;  /* 0x0000000002007211 */ /* 0x000fce00008f0eff */
[----:B------:R-:W-:Y:S05]  /*28f0*/  @P0 BRA `(.L_x_292) ;  /* 0xfffffffc00d80947 */ /* 0x000fea000383ffff */
.L_x_284:
[----:B------:R-:W-:Y:S05]  /*2900*/  BSYNC.RECONVERGENT B1 ;  /* 0x0000000000017941 */ /* 0x000fea0003800200 */
.L_x_281:
[----:B------:R-:W0:Y:S01]  /*2910*/  S2R R6, SR_LANEID ;  /* 0x0000000000067919 */ /* 0x000e220000000000 */
[----:B------:R-:W1:Y:S04]  /*2920*/  SHFL.DOWN PT, R2, R5, 0x1, 0x1f ;  /* 0x08201f0005027f89 */ /* 0x000e6800000e0000 */
[----:B------:R-:W2:Y:S01]  /*2930*/  SHFL.DOWN PT, R3, R0, 0x1, 0x1f ;  /* 0x08201f0000037f89 */ /* 0x000ea200000e0000 */
[----:B------:R-:W3:Y:S01]  /*2940*/  S2R R8, SR_TID.X ;  /* 0x0000000000087919 */ /* 0x000ee20000002100 */
[C---:B0-----:R-:W-:Y:S02]  /*2950*/  ISETP.GT.AND P1, PT, R6.reuse, 0x1e, PT ;  /* 0x0000001e0600780c */ /* 0x041fe40003f24270 */
[----:B------:R-:W-:Y:S02]  /*2960*/  ISETP.NE.AND P2, PT, R6, RZ, PT ;  /* 0x000000ff0600720c */ /* 0x000fe40003f45270 */
[----:B-1----:R-:W-:-:S02]  /*2970*/  SEL R2, R2, RZ, !P1 ;  /* 0x000000ff02027207 */ /* 0x002fc40004800000 */
[----:B--2---:R-:W-:Y:S02]  /*2980*/  SEL R3, R3, RZ, !P1 ;  /* 0x000000ff03037207 */ /* 0x004fe40004800000 */
[----:B------:R-:W-:Y:S02]  /*2990*/  IADD3 R9, P0, PT, R5, R2, RZ ;  /* 0x0000000205097210 */ /* 0x000fe40007f1e0ff */
[----:B------:R-:W-:-:S03]  /*29a0*/  ISETP.GT.AND P1, PT, R6, 0x1d, PT ;  /* 0x0000001d0600780c */ /* 0x000fc60003f24270 */
[----:B------:R-:W-:Y:S01]  /*29b0*/  IMAD.X R4, R0, 0x1, R3, P0 ;  /* 0x0000000100047824 */ /* 0x000fe200000e0603 */
[----:B------:R-:W0:Y:S04]  /*29c0*/  SHFL.DOWN PT, R2, R9, 0x2, 0x1f ;  /* 0x08401f0009027f89 */ /* 0x000e2800000e0000 */
[----:B------:R-:W1:Y:S01]  /*29d0*/  SHFL.DOWN PT, R3, R4, 0x2, 0x1f ;  /* 0x08401f0004037f89 */ /* 0x000e6200000e0000 */
[----:B------:R-:W2:Y:S01]  /*29e0*/  @!P2 S2R R11, SR_CgaCtaId ;  /* 0x00000000000ba919 */ /* 0x000ea20000008800 */
[----:B0-----:R-:W-:-:S04]  /*29f0*/  SEL R2, R2, RZ, !P1 ;  /* 0x000000ff02027207 */ /* 0x001fc80004800000 */
[----:B------:R-:W-:Y:S02]  /*2a00*/  IADD3 R5, P0, PT, R2, R9, RZ ;  /* 0x0000000902057210 */ /* 0x000fe40007f1e0ff */
[----:B-1----:R-:W-:Y:S02]  /*2a10*/  SEL R3, R3, RZ, !P1 ;  /* 0x000000ff03037207 */ /* 0x002fe40004800000 */
[----:B------:R-:W-:Y:S01]  /*2a20*/  ISETP.GT.AND P1, PT, R6, 0x1b, PT ;  /* 0x0000001b0600780c */ /* 0x000fe20003f24270 */
[----:B------:R-:W0:Y:S02]  /*2a30*/  SHFL.DOWN PT, R0, R5, 0x4, 0x1f ;  /* 0x08801f0005007f89 */ /* 0x000e2400000e0000 */
[----:B------:R-:W-:Y:S01]  /*2a40*/  IMAD.X R7, R3, 0x1, R4, P0 ;  /* 0x0000000103077824 */ /* 0x000fe200000e0604 */
[----:B------:R-:W-:-:S04]  /*2a50*/  @!P2 MOV R4, 0x400 ;  /* 0x000004000004a802 */ /* 0x000fc80000000f00 */
[----:B------:R-:W1:Y:S01]  /*2a60*/  SHFL.DOWN PT, R2, R7, 0x4, 0x1f ;  /* 0x08801f0007027f89 */ /* 0x000e6200000e0000 */
[----:B--2---:R-:W-:Y:S02]  /*2a70*/  @!P2 LEA R11, R11, R4, 0x18 ;  /* 0x000000040b0ba211 */ /* 0x004fe400078ec0ff */
        /* <DEDUP_REMOVED lines=9> */
[----:B---3--:R-:W-:Y:S02]  /*2b10*/  @!P2 SHF.R.U32.HI R3, RZ, 0x2, R8 ;  /* 0x00000002ff03a819 */ /* 0x008fe40000011608 */
[----:B-1----:R-:W-:Y:S01]  /*2b20*/  SEL R2, R2, RZ, !P1 ;  /* 0x000000ff02027207 */ /* 0x002fe20004800000 */
[----:B------:R-:W0:Y:S01]  /*2b30*/  SHFL.DOWN PT, R0, R5, 0x10, 0x1f ;  /* 0x0a001f0005007f89 */ /* 0x000e2200000e0000 */
[----:B------:R-:W-:Y:S02]  /*2b40*/  ISETP.GT.AND P1, PT, R6, 0xf, PT ;  /* 0x0000000f0600780c */ /* 0x000fe40003f24270 */
[----:B------:R-:W-:Y:S01]  /*2b50*/  @!P2 LOP3.LUT R4, R3, 0xf8, RZ, 0xc0, !PT ;  /* 0x000000f80304a812 */ /* 0x000fe200078ec0ff */
[----:B------:R-:W-:-:S04]  /*2b60*/  IMAD.X R7, R2, 0x1, R9, P0 ;  /* 0x0000000102077824 */ /* 0x000fc800000e0609 */
[----:B------:R-:W-:Y:S01]  /*2b70*/  @!P2 IMAD.IADD R11, R4, 0x1, R11 ;  /* 0x00000001040ba824 */ /* 0x000fe200078e020b */
[----:B------:R-:W1:Y:S01]  /*2b80*/  SHFL.DOWN PT, R2, R7, 0x10, 0x1f ;  /* 0x0a001f0007027f89 */ /* 0x000e6200000e0000 */
[----:B0-----:R-:W-:-:S04]  /*2b90*/  SEL R0, R0, RZ, !P1 ;  /* 0x000000ff00007207 */ /* 0x001fc80004800000 */
[----:B------:R-:W-:Y:S02]  /*2ba0*/  IADD3 R0, P0, PT, R0, R5, RZ ;  /* 0x0000000500007210 */ /* 0x000fe40007f1e0ff */
[----:B-1----:R-:W-:-:S05]  /*2bb0*/  SEL R2, R2, RZ, !P1 ;  /* 0x000000ff02027207 */ /* 0x002fca0004800000 */
[----:B------:R-:W-:Y:S01]  /*2bc0*/  IMAD.X R3, R2, 0x1, R7, P0 ;  /* 0x0000000102037824 */ /* 0x000fe200000e0607 */
[----:B------:R-:W-:Y:S01]  /*2bd0*/  ISETP.NE.AND P0, PT, R8, RZ, PT ;  /* 0x000000ff0800720c */ /* 0x000fe20003f05270 */
[----:B------:R-:W-:-:S05]  /*2be0*/  @!P2 IMAD.MOV.U32 R2, RZ, RZ, R0 ;  /* 0x000000ffff02a224 */ /* 0x000fca00078e0000 */
[----:B------:R0:W-:Y:S01]  /*2bf0*/  @!P2 STS.64 [R11+0x10], R2 ;  /* 0x000010020b00a388 */ /* 0x0001e20000000a00 */
[----:B------:R-:W-:Y:S06]  /*2c00*/  BAR.SYNC.DEFER_BLOCKING 0x0 ;  /* 0x0000000000007b1d */ /* 0x000fec0000010000 */
[----:B------:R-:W-:Y:S05]  /*2c10*/  @P0 BRA `(.L_x_280) ;  /* 0x00000000006c0947 */ /* 0x000fea0003800000 */
[----:B------:R-:W1:Y:S01]  /*2c20*/  S2UR UR5, SR_CgaCtaId ;  /* 0x00000000000579c3 */ /* 0x000e620000008800 */
[----:B------:R-:W-:Y:S02]  /*2c30*/  UMOV UR4, 0x400 ;  /* 0x0000040000047882 */ /* 0x000fe40000000000 */
[----:B-1----:R-:W-:-:S09]  /*2c40*/  ULEA UR4, UR5, UR4, 0x18 ;  /* 0x0000000405047291 */ /* 0x002fd2000f8ec0ff */
[----:B------:R-:W-:Y:S04]  /*2c50*/  LDS.64 R8, [UR4+0x18] ;  /* 0x00001804ff087984 */ /* 0x000fe80008000a00 */
[----:B------:R-:W0:Y:S04]  /*2c60*/  LDS.128 R24, [UR4+0x20] ;  /* 0x00002004ff187984 */ /* 0x000e280008000c00 */
[----:B------:R-:W1:Y:S04]  /*2c70*/  LDS.128 R4, [UR4+0x30] ;  /* 0x00003004ff047984 */ /* 0x000e680008000c00 */
        /* <DEDUP_REMOVED lines=20> */
[----:B------:R-:W-:-:S07]  /*2dc0*/  IMAD.X R3, R3, 0x1, R27, P3 ;  /* 0x0000000103037824 */ /* 0x000fce00018e061b */
.L_x_280:
[----:B------:R-:W-:Y:S05]  /*2dd0*/  BSYNC.RECONVERGENT B0 ;  /* 0x0000000000007941 */ /* 0x000fea0003800200 */
.L_x_265:
[----:B------:R-:W-:Y:S05]  /*2de0*/  @P0 EXIT ;  /* 0x000000000000094d */ /* 0x000fea0003800000 */
[----:B------:R-:W3:Y:S01]  /*2df0*/  LDCU.64 UR4, c[0x0][0x388] ;  /* 0x00007100ff0477ac */ /* 0x000ee20008000a00 */
[----:B0-2---:R-:W-:Y:S01]  /*2e00*/  IMAD.MOV.U32 R2, RZ, RZ, R0 ;  /* 0x000000ffff027224 */ /* 0x005fe200078e0000 */
[----:B---3--:R-:W-:-:S06]  /*2e10*/  UIMAD.WIDE.U32 UR4, UR18, 0x8, UR4 ;  /* 0x00000008120478a5 */ /* 0x008fcc000f8e0004 */
[----:B-1----:R-:W-:Y:S02]  /*2e20*/  IMAD.U32 R4, RZ, RZ, UR4 ;  /* 0x00000004ff047e24 */ /* 0x002fe4000f8e00ff */
[----:B------:R-:W-:-:S05]  /*2e30*/  IMAD.U32 R5, RZ, RZ, UR5 ;  /* 0x00000005ff057e24 */ /* 0x000fca000f8e00ff */
[----:B------:R-:W-:Y:S01]  /*2e40*/  STG.E.64 desc[UR16][R4.64], R2 ;  /* 0x0000000204007986 */ /* 0x000fe2000c101b10 */
[----:B------:R-:W-:Y:S05]  /*2e50*/  EXIT ;  /* 0x000000000000794d */ /* 0x000fea0003800000 */
.L_x_293:
        /* <DEDUP_REMOVED lines=10> */
.L_x_1147:


//--------------------- .text._ZN3cub18CUB_300001_SM_10006detail6reduce28DeviceReduceSingleTileKernelINS2_10policy_hubIxyN4cuda3std3__44plusIxEEE10Policy1000EN6thrust24THRUST_300001_SM_1000_NS10device_ptrIiEEPxyS9_xxNS7_10__identityEEEvT0_T1_T2_T3_T4_T6_ --------------------------
	.section	.text._ZN3cub18CUB_300001_SM_10006detail6reduce28DeviceReduceSingleTileKernelINS2_10policy_hubIxyN4cuda3std3__44plusIxEEE10Policy1000EN6thrust24THRUST_300001_SM_1000_NS10device_ptrIiEEPxyS9_xxNS7_10__identityEEEvT0_T1_T2_T3_T4_T6_,"ax",@progbits
	.align	128
        .global         _ZN3cub18CUB_300001_SM_10006detail6reduce28DeviceReduceSingleTileKernelINS2_10policy_hubIxyN4cuda3std3__44plusIxEEE10Policy1000EN6thrust24THRUST_300001_SM_1000_NS10device_ptrIiEEPxyS9_xxNS7_10__identityEEEvT0_T1_T2_T3_T4_T6_
        .type           _ZN3cub18CUB_300001_SM_10006detail6reduce28DeviceReduceSingleTileKernelINS2_10policy_hubIxyN4cuda3std3__44plusIxEEE10Policy1000EN6thrust24THRUST_300001_SM_1000_NS10device_ptrIiEEPxyS9_xxNS7_10__identityEEEvT0_T1_T2_T3_T4_T6_,@function
        .size           _ZN3cub18CUB_300001_SM_10006detail6reduce28DeviceReduceSingleTileKernelINS2_10policy_hubIxyN4cuda3std3__44plusIxEEE10Policy1000EN6thrust24THRUST_300001_SM_1000_NS10device_ptrIiEEPxyS9_xxNS7_10__identityEEEvT0_T1_T2_T3_T4_T6_,(.L_x_1148 - _ZN3cub18CUB_300001_SM_10006detail6reduce28DeviceReduceSingleTileKernelINS2_10policy_hubIxyN4cuda3std3__44plusIxEEE10Policy1000EN6thrust24THRUST_300001_SM_1000_NS10device_ptrIiEEPxyS9_xxNS7_10__identityEEEvT0_T1_T2_T3_T4_T6_)
        .other          _ZN3cub18CUB_300001_SM_10006detail6reduce28DeviceReduceSingleTileKernelINS2_10policy_hubIxyN4cuda3std3__44plusIxEEE10Policy1000EN6thrust24THRUST_300001_SM_1000_NS10device_ptrIiEEPxyS9_xxNS7_10__identityEEEvT0_T1_T2_T3_T4_T6_,@"STO_CUDA_ENTRY STV_DEFAULT"
_ZN3cub18CUB_300001_SM_10006detail6reduce28DeviceReduceSingleTileKernelINS2_10policy_hubIxyN4cuda3std3__44plusIxEEE10Policy1000EN6thrust24THRUST_300001_SM_1000_NS10device_ptrIiEEPxyS9_xxNS7_10__identityEEEvT0_T1_T2_T3_T4_T6_:
.text._ZN3cub18CUB_300001_SM_10006detail6reduce28DeviceReduceSingleTileKernelINS2_10policy_hubIxyN4cuda3std3__44plusIxEEE10Policy1000EN6thrust24THRUST_300001_SM_1000_NS10device_ptrIiEEPxyS9_xxNS7_10__identityEEEvT0_T1_T2_T3_T4_T6_:
        /* <DEDUP_REMOVED lines=15> */
.L_x_294:
[----:B------:R-:W-:Y:S01]  /*00f0*/  ISETP.GT.U32.AND P0, PT, R16, 0xdff, PT ;  /* 0x00000dff1000780c */ /* 0x000fe20003f04070 */
[----:B------:R-:W-:Y:S03]  /*0100*/  BSSY.RECONVERGENT B0, `(.L_x_295) ;  /* 0x00002a8000007945 */ /* 0x000fe60003800200 */
[----:B------:R-:W-:-:S13]  /*0110*/  ISETP.GT.U32.AND.EX P0, PT, R0, RZ, PT, P0 ;  /* 0x000000ff0000720c */ /* 0x000fda0003f04100 */
[----:B------:R-:W-:Y:S05]  /*0120*/  @P0 BRA `(.L_x_296) ;  /* 0x0000001400e00947 */ /* 0x000fea0003800000 */
[----:B------:R-:W0:Y:S01]  /*0130*/  S2R R5, SR_TID.X ;  /* 0x0000000000057919 */ /* 0x000e220000002100 */
[----:B------:R-:W-:Y:S01]  /*0140*/  BSSY.RECONVERGENT B1, `(.L_x_297) ;  /* 0x000000b000017945 */ /* 0x000fe20003800200 */
[----:B------:R-:W-:Y:S02]  /*0150*/  IMAD.MOV.U32 R6, RZ, RZ, RZ ;  /* 0x000000ffff067224 */ /* 0x000fe400078e00ff */
[----:B------:R-:W-:Y:S01]  /*0160*/  IMAD.MOV.U32 R4, RZ, RZ, RZ ;  /* 0x000000ffff047224 */ /* 0x000fe200078e00ff */
[----:B0-----:R-:W-:Y:S01]  /*0170*/  ISETP.GE.U32.AND P0, PT, R5, R16, PT ;  /* 0x000000100500720c */ /* 0x001fe20003f06070 */
[----:B------:R-:W-:-:S12]  /*0180*/  IMAD.MOV.U32 R7, RZ, RZ, R5 ;  /* 0x000000ffff077224 */ /* 0x000fd800078e0005 */
[----:B------:R-:W-:Y:S05]  /*0190*/  @P0 BRA `(.L_x_298) ;  /* 0x0000000000140947 */ /* 0x000fea0003800000 */
[----:B------:R-:W0:Y:S02]  /*01a0*/  LDC.64 R2, c[0x0][0x380] ;  /* 0x0000e000ff027b82 */ /* 0x000e240000000a00 */
[----:B0-----:R-:W-:-:S05]  /*01b0*/  IMAD.WIDE.U32 R2, R5, 0x4, R2 ;  /* 0x0000000405027825 */ /* 0x001fca00078e0002 */
[----:B------:R-:W2:Y:S01]  /*01c0*/  LDG.E R6, desc[UR6][R2.64] ;  /* 0x0000000602067981 */ /* 0x000ea2000c1e1900 */
[----:B------:R-:W-:Y:S01]  /*01d0*/  VIADD R7, R5, 0x200 ;  /* 0x0000020005077836 */ /* 0x000fe20000000000 */
[----:B--2---:R-:W-:-:S07]  /*01e0*/  SHF.R.S32.HI R4, RZ, 0x1f, R6 ;  /* 0x0000001fff047819 */ /* 0x004fce0000011406 */
.L_x_298:
[----:B------:R-:W-:Y:S05]  /*01f0*/  BSYNC.RECONVERGENT B1 ;  /* 0x0000000000017941 */ /* 0x000fea0003800200 */
.L_x_297:
        /* <DEDUP_REMOVED lines=17> */
.L_x_303:
        /* <DEDUP_REMOVED lines=17> */
[----:B------:R-:W-:Y:S01]  /*0420*/  VIADD R7, R7, 0x2000 ;  /* 0x0000200007077836 */ /* 0x000fe20000000000 */
[----:B0-----:R-:W-:-:S05]  /*0430*/  IADD3 R2, P4, PT, R2, 0x8000, RZ ;  /* 0x0000800002027810 */ /* 0x001fca0007f9e0ff */
[----:B------:R-:W-:Y:S01]  /*0440*/  IMAD.X R3, RZ, RZ, R3, P4 ;  /* 0x000000ffff037224 */ /* 0x000fe200020e0603 */
        /* <DEDUP_REMOVED lines=30> */
[----:B------:R-:W-:Y:S02]  /*0630*/  IADD3 R6, P2, P3, R11, R6, R10 ;  /* 0x000000060b067210 */ /* 0x000fe40007b5e00a */
[----:B------:R-:W-:-:S04]  /*0640*/  SHF.R.S32.HI R11, RZ, 0x1f, R11 ;  /* 0x0000001fff0b7819 */ /* 0x000fc8000001140b */
[----:B------:R-:W-:-:S05]  /*0650*/  IADD3.X R4, PT, PT, R11, R12, R4, P2, P3 ;  /* 0x0000000c0b047210 */ /* 0x000fca00017e6404 */
[----:B------:R-:W-:Y:S05]  /*0660*/  @P1 BRA `(.L_x_303) ;  /* 0xfffffffc00281947 */ /* 0x000fea000383ffff */
.L_x_302:
[----:B------:R-:W-:Y:S05]  /*0670*/  BSYNC.RECONVERGENT B2 ;  /* 0x0000000000027941 */ /* 0x000fea0003800200 */
.L_x_301:
        /* <DEDUP_REMOVED lines=33> */
.L_x_305:
[----:B------:R-:W-:Y:S05]  /*0890*/  BSYNC.RECONVERGENT B2 ;  /* 0x0000000000027941 */ /* 0x000fea0003800200 */
.L_x_304:
        /* <DEDUP_REMOVED lines=11> */
[----:B------:R-:W3:Y:S01]  /*0950*/  LDG.E R12, desc[UR6][R2.64+0x1800] ;  /* 0x00180006020c7981 */ /* 0x000ee2000c1e1900 */
[----:B------:R-:W-:Y:S01]  /*0960*/  VIADD R7, R7, 0x800 ;  /* 0x0000080007077836 */ /* 0x000fe20000000000 */
[----:B--2---:R-:W-:-:S02]  /*0970*/  IADD3 R6, P0, P2, R8, R6, R9 ;  /* 0x0000000608067210 */ /* 0x004fc40007a1e009 */
[----:B------:R-:W-:Y:S02]  /*0980*/  SHF.R.S32.HI R9, RZ, 0x1f, R9 ;  /* 0x0000001fff097819 */ /* 0x000fe40000011409 */
[----:B------:R-:W-:Y:S02]  /*0990*/  SHF.R.S32.HI R8, RZ, 0x1f, R8 ;  /* 0x0000001fff087819 */ /* 0x000fe40000011408 */
[--C-:B---3--:R-:W-:Y:S02]  /*09a0*/  IADD3 R6, P3, P4, R12, R6, R11.reuse ;  /* 0x000000060c067210 */ /* 0x108fe40007c7e00b */
[----:B------:R-:W-:Y:S02]  /*09b0*/  SHF.R.S32.HI R11, RZ, 0x1f, R11 ;  /* 0x0000001fff0b7819 */ /* 0x000fe4000001140b */
[----:B------:R-:W-:Y:S02]  /*09c0*/  IADD3.X R4, PT, PT, R8, R4, R9, P0, P2 ;  /* 0x0000000408047210 */ /* 0x000fe400007e4409 */
[----:B------:R-:W-:-:S04]  /*09d0*/  SHF.R.S32.HI R12, RZ, 0x1f, R12 ;  /* 0x0000001fff0c7819 */ /* 0x000fc8000001140c */
[----:B------:R-:W-:-:S07]  /*09e0*/  IADD3.X R4, PT, PT, R12, R4, R11, P3, P4 ;  /* 0x000000040c047210 */ /* 0x000fce0001fe840b */
.L_x_307:
[----:B------:R-:W-:Y:S05]  /*09f0*/  BSYNC.RECONVERGENT B2 ;  /* 0x0000000000027941 */ /* 0x000fea0003800200 */
.L_x_306:
[----:B------:R-:W-:Y:S05]  /*0a00*/  @!P1 BRA `(.L_x_300) ;  /* 0x0000000000289947 */ /* 0x000fea0003800000 */
[----:B------:R-:W0:Y:S01]  /*0a10*/  LDC.64 R8, c[0x0][0x380] ;  /* 0x0000e000ff087b82 */ /* 0x000e220000000a00 */
[----:B------:R-:W-:-:S07]  /*0a20*/  IMAD.MOV R10, RZ, RZ, -R10 ;  /* 0x000000ffff0a7224 */ /* 0x000fce00078e0a0a */
.L_x_308:
[----:B0-----:R-:W-:-:S06]  /*0a30*/  IMAD.WIDE R2, R7, 0x4, R8 ;  /* 0x0000000407027825 */ /* 0x001fcc00078e0208 */
[----:B------:R-:W2:Y:S01]  /*0a40*/  LDG.E R3, desc[UR6][R2.64] ;  /* 0x0000000602037981 */ /* 0x000ea2000c1e1900 */
[----:B------:R-:W-:Y:S02]  /*0a50*/  VIADD R10, R10, 0x1 ;  /* 0x000000010a0a7836 */ /* 0x000fe40000000000 */
[----:B------:R-:W-:-:S03]  /*0a60*/  VIADD R7, R7, 0x200 ;  /* 0x0000020007077836 */ /* 0x000fc60000000000 */
[----:B------:R-:W-:Y:S02]  /*0a70*/  ISETP.NE.AND P0, PT, R10, RZ, PT ;  /* 0x000000ff0a00720c */ /* 0x000fe40003f05270 */
[----:B--2---:R-:W-:-:S04]  /*0a80*/  IADD3 R6, P1, PT, R3, R6, RZ ;  /* 0x0000000603067210 */ /* 0x004fc80007f3e0ff */
[----:B------:R-:W-:-:S07]  /*0a90*/  LEA.HI.X.SX32 R4, R3, R4, 0x1, P1 ;  /* 0x0000000403047211 */ /* 0x000fce00008f0eff */
[----:B------:R-:W-:Y:S05]  /*0aa0*/  @P0 BRA `(.L_x_308) ;  /* 0xfffffffc00e00947 */ /* 0x000fea000383ffff */
.L_x_300:
[----:B------:R-:W-:Y:S05]  /*0ab0*/  BSYNC.RECONVERGENT B1 ;  /* 0x0000000000017941 */ /* 0x000fea0003800200 */
.L_x_299:
[----:B------:R-:W-:-:S04]  /*0ac0*/  ISETP.GE.U32.AND P0, PT, R16, 0x200, PT ;  /* 0x000002001000780c */ /* 0x000fc80003f06070 */
[----:B------:R-:W-:-:S13]  /*0ad0*/  ISETP.GE.U32.AND.EX P0, PT, R0, RZ, PT, P0 ;  /* 0x000000ff0000720c */ /* 0x000fda0003f06100 */
[----:B------:R-:W-:Y:S05]  /*0ae0*/  @!P0 BRA `(.L_x_309) ;  /* 0x00000004002c8947 */ /* 0x000fea0003800000 */
[----:B------:R-:W0:Y:S01]  /*0af0*/  S2R R8, SR_LANEID ;  /* 0x0000000000087919 */ /* 0x000e220000000000 */
[----:B------:R-:W-:Y:S01]  /*0b00*/  ISETP.NE.AND P5, PT, R5, RZ, PT ;  /* 0x000000ff0500720c */ /* 0x000fe20003fa5270 */
        /* <DEDUP_REMOVED lines=39> */
[----:B-1----:R-:W-:-:S03]  /*0d80*/  SEL R3, R3, RZ, !P0 ;  /* 0x000000ff03037207 */ /* 0x002fc60004000000 */
        /* <DEDUP_REMOVED lines=9> */
[----:B-1----:R-:W0:Y:S04]  /*0e20*/  LDS.128 R4, [UR4+0x20] ;  /* 0x00002004ff047984 */ /* 0x002e280008000c00 */
[----:B------:R-:W1:Y:S04]  /*0e30*/  LDS.128 R8, [UR4+0x30] ;  /* 0x00003004ff087984 */ /* 0x000e680008000c00 */
[----:B------:R-:W2:Y:S04]  /*0e40*/  LDS.128 R12, [UR4+0x40] ;  /* 0x00004004ff0c7984 */ /* 0x000ea80008000c00 */
[----:B------:R-:W3:Y:S04]  /*0e50*/  LDS.128 R16, [UR4+0x50] ;  /* 0x00005004ff107984 */ /* 0x000ee80008000c00 */
[----:B------:R-:W4:Y:S04]  /*0e60*/  LDS.128 R20, [UR4+0x60] ;  /* 0x00006004ff147984 */ /* 0x000f280008000c00 */
[----:B------:R-:W5:Y:S04]  /*0e70*/  LDS.128 R24, [UR4+0x70] ;  /* 0x00007004ff187984 */ /* 0x000f680008000c00 */
[----:B------:R-:W5:Y:S01]  /*0e80*/  LDS.128 R28, [UR4+0x80] ;  /* 0x00008004ff1c7984 */ /* 0x000f620008000c00 */
[----:B0-----:R-:W-:-:S04]  /*0e90*/  IADD3 R35, P0, P1, R4, R32, R2 ;  /* 0x0000002004237210 */ /* 0x001fc8000791e002 */
[----:B-1----:R-:W-:Y:S02]  /*0ea0*/  IADD3 R35, P2, P3, R8, R35, R6 ;  /* 0x0000002308237210 */ /* 0x002fe40007b5e006 */
[----:B------:R-:W-:Y:S02]  /*0eb0*/  IADD3.X R5, PT, PT, R5, R33, R3, P0, P1 ;  /* 0x0000002105057210 */ /* 0x000fe400007e2403 */
[----:B--2---:R-:W-:Y:S02]  /*0ec0*/  IADD3 R3, P0, P1, R12, R35, R10 ;  /* 0x000000230c037210 */ /* 0x004fe4000791e00a */
[----:B------:R-:W-:Y:S02]  /*0ed0*/  IADD3.X R7, PT, PT, R9, R5, R7, P2, P3 ;  /* 0x0000000509077210 */ /* 0x000fe400017e6407 */
[----:B---3--:R-:W-:Y:S02]  /*0ee0*/  IADD3 R3, P2, P3, R16, R3, R14 ;  /* 0x0000000310037210 */ /* 0x008fe40007b5e00e */
[----:B------:R-:W-:-:S02]  /*0ef0*/  IADD3.X R11, PT, PT, R13, R7, R11, P0, P1 ;  /* 0x000000070d0b7210 */ /* 0x000fc400007e240b */
[----:B----4-:R-:W-:Y:S02]  /*0f00*/  IADD3 R3, P0, P1, R20, R3, R18 ;  /* 0x0000000314037210 */ /* 0x010fe4000791e012 */
[----:B------:R-:W-:Y:S02]  /*0f10*/  IADD3.X R15, PT, PT, R17, R11, R15, P2, P3 ;  /* 0x0000000b110f7210 */ /* 0x000fe400017e640f */
[----:B-----5:R-:W-:Y:S02]  /*0f20*/  IADD3 R3, P2, P3, R24, R3, R22 ;  /* 0x0000000318037210 */ /* 0x020fe40007b5e016 */
[----:B------:R-:W-:Y:S02]  /*0f30*/  IADD3.X R19, PT, PT, R21, R15, R19, P0, P1 ;  /* 0x0000000f15137210 */ /* 0x000fe400007e2413 */
[----:B------:R-:W-:Y:S02]  /*0f40*/  IADD3 R3, P0, P1, R28, R3, R26 ;  /* 0x000000031c037210 */ /* 0x000fe4000791e01a */
[----:B------:R-:W-:-:S02]  /*0f50*/  IADD3.X R23, PT, PT, R25, R19, R23, P2, P3 ;  /* 0x0000001319177210 */ /* 0x000fc400017e6417 */
[----:B------:R-:W-:Y:S02]  /*0f60*/  IADD3 R2, P2, PT, R3, R30, RZ ;  /* 0x0000001e03027210 */ /* 0x000fe40007f5e0ff */
[----:B------:R-:W-:-:S05]  /*0f70*/  IADD3.X R3, PT, PT, R29, R23, R27, P0, P1 ;  /* 0x000000171d037210 */ /* 0x000fca00007e241b */
[----:B------:R-:W-:Y:S01]  /*0f80*/  IMAD.X R3, R3, 0x1, R31, P2 ;  /* 0x0000000103037824 */ /* 0x000fe200010e061f */
[----:B------:R-:W-:Y:S06]  /*0f90*/  BRA `(.L_x_310) ;  /* 0x0000001800f87947 */ /* 0x000fec0003800000 */
.L_x_309:
[C---:B------:R-:W-:Y:S02]  /*0fa0*/  LOP3.LUT R2, R5.reuse, 0x3e0, RZ, 0xc0, !PT ;  /* 0x000003e005027812 */ /* 0x040fe400078ec0ff */
[----:B------:R-:W-:Y:S02]  /*0fb0*/  ISETP.NE.AND P5, PT, R5, RZ, PT ;  /* 0x000000ff0500720c */ /* 0x000fe40003fa5270 */
[----:B------:R-:W-:Y:S01]  /*0fc0*/  LOP3.LUT R7, RZ, R2, RZ, 0x33, !PT ;  /* 0x00000002ff077212 */ /* 0x000fe200078e33ff */
[----:B------:R-:W-:Y:S02]  /*0fd0*/  VIADD R3, R2, 0x20 ;  /* 0x0000002002037836 */ /* 0x000fe40000000000 */
[----:B------:R-:W0:Y:S02]  /*0fe0*/  S2R R2, SR_LANEID ;  /* 0x0000000000027919 */ /* 0x000e240000000000 */
[----:B------:R-:W-:Y:S01]  /*0ff0*/  IMAD.IADD R7, R7, 0x1, R16 ;  /* 0x0000000107077824 */ /* 0x000fe200078e0210 */
[----:B------:R-:W-:-:S04]  /*1000*/  ISETP.GT.U32.AND P0, PT, R3, R16, PT ;  /* 0x000000100300720c */ /* 0x000fc80003f04070 */
        /* <DEDUP_REMOVED lines=8> */
[----:B------:R-:W-:Y:S01]  /*1090*/  IADD3 R14, P0, PT, R6, R3, RZ ;  /* 0x00000003060e7210 */ /* 0x000fe20007f1e0ff */
[----:B------:R-:W-:-:S04]  /*10a0*/  VIADD R6, R2, 0x4 ;  /* 0x0000000402067836 */ /* 0x000fc80000000000 */
[----:B------:R-:W-:Y:S01]  /*10b0*/  IMAD.X R9, R4, 0x1, R9, P0 ;  /* 0x0000000104097824 */ /* 0x000fe200000e0609 */
[----:B------:R-:W0:Y:S01]  /*10c0*/  SHFL.DOWN PT, R3, R14, 0x2, R7 ;  /* 0x084000000e037989 */ /* 0x000e2200000e0007 */
[----:B------:R-:W-:-:S03]  /*10d0*/  ISETP.GT.AND P0, PT, R10, R7, PT ;  /* 0x000000070a00720c */ /* 0x000fc60003f04270 */
[----:B------:R-:W1:Y:S01]  /*10e0*/  SHFL.DOWN PT, R8, R9, 0x2, R7 ;  /* 0x0840000009087989 */ /* 0x000e6200000e0007 */
[----:B------:R-:W2:Y:S01]  /*10f0*/  @!P2 S2R R11, SR_CgaCtaId ;  /* 0x00000000000ba919 */ /* 0x000ea20000008800 */
[----:B0-----:R-:W-:-:S04]  /*1100*/  SEL R3, R3, RZ, !P0 ;  /* 0x000000ff03037207 */ /* 0x001fc80004000000 */
[----:B------:R-:W-:Y:S02]  /*1110*/  IADD3 R12, P1, PT, R3, R14, RZ ;  /* 0x0000000e030c7210 */ /* 0x000fe40007f3e0ff */
[----:B-1----:R-:W-:Y:S02]  /*1120*/  SEL R8, R8, RZ, !P0 ;  /* 0x000000ff08087207 */ /* 0x002fe40004000000 */
[----:B------:R-:W-:Y:S01]  /*1130*/  ISETP.GT.AND P0, PT, R6, R7, PT ;  /* 0x000000070600720c */ /* 0x000fe20003f04270 */
[----:B------:R-:W0:Y:S01]  /*1140*/  SHFL.DOWN PT, R3, R12, 0x4, R7 ;  /* 0x088000000c037989 */ /* 0x000e2200000e0007 */
[----:B------:R-:W-:Y:S02]  /*1150*/  VIADD R6, R2, 0x8 ;  /* 0x0000000802067836 */ /* 0x000fe40000000000 */
[----:B------:R-:W-:Y:S02]  /*1160*/  IMAD.X R8, R8, 0x1, R9, P1 ;  /* 0x0000000108087824 */ /* 0x000fe400008e0609 */
[----:B------:R-:W-:-:S03]  /*1170*/  VIADD R2, R2, 0x10 ;  /* 0x0000001002027836 */ /* 0x000fc60000000000 */
[----:B------:R-:W1:Y:S01]  /*1180*/  SHFL.DOWN PT, R4, R8, 0x4, R7 ;  /* 0x0880000008047989 */ /* 0x000e6200000e0007 */
[----:B0-----:R-:W-:-:S04]  /*1190*/  SEL R3, R3, RZ, !P0 ;  /* 0x000000ff03037207 */ /* 0x001fc80004000000 */
[----:B------:R-:W-:Y:S02]  /*11a0*/  IADD3 R10, P1, PT, R3, R12, RZ ;  /* 0x0000000c030a7210 */ /* 0x000fe40007f3e0ff */
[----:B-1----:R-:W-:-:S03]  /*11b0*/  SEL R4, R4, RZ, !P0 ;  /* 0x000000ff04047207 */ /* 0x002fc60004000000 */
[----:B------:R-:W0:Y:S01]  /*11c0*/  SHFL.DOWN PT, R3, R10, 0x8, R7 ;  /* 0x090000000a037989 */ /* 0x000e2200000e0007 */
[----:B------:R-:W-:Y:S01]  /*11d0*/  ISETP.GT.AND P0, PT, R6, R7, PT ;  /* 0x000000070600720c */ /* 0x000fe20003f04270 */
[----:B------:R-:W-:-:S05]  /*11e0*/  IMAD.X R9, R4, 0x1, R8, P1 ;  /* 0x0000000104097824 */ /* 0x000fca00008e0608 */
[----:B------:R-:W1:Y:S01]  /*11f0*/  SHFL.DOWN PT, R4, R9, 0x8, R7 ;  /* 0x0900000009047989 */ /* 0x000e6200000e0007 */
[----:B0-----:R-:W-:-:S04]  /*1200*/  SEL R3, R3, RZ, !P0 ;  /* 0x000000ff03037207 */ /* 0x001fc80004000000 */
[----:B------:R-:W-:Y:S02]  /*1210*/  IADD3 R6, P1, PT, R3, R10, RZ ;  /* 0x0000000a03067210 */ /* 0x000fe40007f3e0ff */
[----:B-1----:R-:W-:-:S03]  /*1220*/  SEL R4, R4, RZ, !P0 ;  /* 0x000000ff04047207 */ /* 0x002fc60004000000 */
[----:B------:R-:W0:Y:S01]  /*1230*/  SHFL.DOWN PT, R3, R6, 0x10, R7 ;  /* 0x0a00000006037989 */ /* 0x000e2200000e0007 */
[----:B------:R-:W-:Y:S02]  /*1240*/  ISETP.GT.AND P0, PT, R2, R7, PT ;  /* 0x000000070200720c */ /* 0x000fe40003f04270 */
[----:B------:R-:W-:Y:S01]  /*1250*/  @!P2 MOV R2, 0x400 ;  /* 0x000004000002a802 */ /* 0x000fe20000000f00 */
[----:B------:R-:W-:Y:S01]  /*1260*/  IMAD.X R8, R4, 0x1, R9, P1 ;  /* 0x0000000104087824 */ /* 0x000fe200008e0609 */
[----:B------:R-:W-:Y:S02]  /*1270*/  @!P2 SHF.R.U32.HI R9, RZ, 0x2, R5 ;  /* 0x00000002ff09a819 */ /* 0x000fe40000011605 */
[----:B--2---:R-:W-:Y:S02]  /*1280*/  @!P2 LEA R10, R11, R2, 0x18 ;  /* 0x000000020b0aa211 */ /* 0x004fe400078ec0ff */
[----:B------:R-:W1:Y:S01]  /*1290*/  SHFL.DOWN PT, R4, R8, 0x10, R7 ;  /* 0x0a00000008047989 */ /* 0x000e6200000e0007 */
[----:B------:R-:W-:-:S05]  /*12a0*/  @!P2 LOP3.LUT R9, R9, 0xf8, RZ, 0xc0, !PT ;  /* 0x000000f80909a812 */ /* 0x000fca00078ec0ff */
[----:B------:R-:W-:Y:S01]  /*12b0*/  @!P2 IMAD.IADD R9, R9, 0x1, R10 ;  /* 0x000000010909a824 */ /* 0x000fe200078e020a */
[----:B0-----:R-:W-:-:S04]  /*12c0*/  SEL R3, R3, RZ, !P0 ;  /* 0x000000ff03037207 */ /* 0x001fc80004000000 */
[----:B------:R-:W-:Y:S02]  /*12d0*/  IADD3 R2, P1, PT, R3, R6, RZ ;  /* 0x0000000603027210 */ /* 0x000fe40007f3e0ff */
[----:B-1----:R-:W-:-:S05]  /*12e0*/  SEL R4, R4, RZ, !P0 ;  /* 0x000000ff04047207 */ /* 0x002fca0004000000 */
[----:B------:R-:W-:-:S05]  /*12f0*/  IMAD.X R3, R4, 0x1, R8, P1 ;  /* 0x0000000104037824 */ /* 0x000fca00008e0608 */
[----:B------:R0:W-:Y:S01]  /*1300*/  @!P2 STS.64 [R9+0x10], R2 ;  /* 0x000010020900a388 */ /* 0x0001e20000000a00 */
[----:B------:R-:W-:Y:S06]  /*1310*/  BAR.SYNC.DEFER_BLOCKING 0x0 ;  /* 0x0000000000007b1d */ /* 0x000fec0000010000 */
[----:B------:R-:W-:Y:S05]  /*1320*/  @P5 BRA `(.L_x_310) ;  /* 0x0000001800145947 */ /* 0x000fea0003800000 */
[----:B------:R-:W1:Y:S01]  /*1330*/  S2UR UR5, SR_CgaCtaId ;  /* 0x00000000000579c3 */ /* 0x000e620000008800 */
[----:B------:R-:W-:Y:S01]  /*1340*/  UMOV UR4, 0x400 ;  /* 0x0000040000047882 */ /* 0x000fe20000000000 */
[C---:B------:R-:W-:Y:S02]  /*1350*/  ISETP.GT.U32.AND P0, PT, R16.reuse, 0x20, PT ;  /* 0x000000201000780c */ /* 0x040fe40003f04070 */
[----:B------:R-:W-:Y:S02]  /*1360*/  ISETP.GT.U32.AND P1, PT, R16, 0x40, PT ;  /* 0x000000401000780c */ /* 0x000fe40003f24070 */
[----:B------:R-:W-:Y:S02]  /*1370*/  ISETP.GT.U32.AND.EX P0, PT, R0, RZ, PT, P0 ;  /* 0x000000ff0000720c */ /* 0x000fe40003f04100 */
[----:B------:R-:W-:Y:S02]  /*1380*/  ISETP.GT.U32.AND P2, PT, R16, 0x60, PT ;  /* 0x000000601000780c */ /* 0x000fe40003f44070 */
[----:B------:R-:W-:-:S02]  /*1390*/  ISETP.GT.U32.AND.EX P1, PT, R0, RZ, PT, P1 ;  /* 0x000000ff0000720c */ /* 0x000fc40003f24110 */
[----:B------:R-:W-:-:S04]  /*13a0*/  ISETP.GT.U32.AND P6, PT, R16, 0x140, PT ;  /* 0x000001401000780c */ /* 0x000fc80003fc4070 */
[----:B------:R-:W-:Y:S01]  /*13b0*/  ISETP.GT.U32.AND.EX P6, PT, R0, RZ, PT, P6 ;  /* 0x000000ff0000720c */ /* 0x000fe20003fc4160 */
[----:B-1----:R-:W-:-:S09]  /*13c0*/  ULEA UR4, UR5, UR4, 0x18 ;  /* 0x0000000405047291 */ /* 0x002fd2000f8ec0ff */
[----:B------:R-:W1:Y:S04]  /*13d0*/  LDS.64 R18, [UR4+0x18] ;  /* 0x00001804ff127984 */ /* 0x000e680008000a00 */
[----:B------:R-:W2:Y:S04]  /*13e0*/  LDS.128 R20, [UR4+0x20] ;  /* 0x00002004ff147984 */ /* 0x000ea80008000c00 */
[----:B------:R-:W3:Y:S04]  /*13f0*/  LDS.128 R4, [UR4+0x30] ;  /* 0x00003004ff047984 */ /* 0x000ee80008000c00 */
[----:B0-----:R-:W0:Y:S04]  /*1400*/  LDS.128 R8, [UR4+0x40] ;  /* 0x00004004ff087984 */ /* 0x001e280008000c00 */
[----:B------:R-:W4:Y:S01]  /*1410*/  LDS.128 R12, [UR4+0x50] ;  /* 0x00005004ff0c7984 */ /* 0x000f220008000c00 */
[----:B-1----:R-:W-:-:S02]  /*1420*/  SEL R25, R18, RZ, P0 ;  /* 0x000000ff12197207 */ /* 0x002fc40000000000 */
[----:B------:R-:W-:Y:S02]  /*1430*/  SEL R29, R19, RZ, P0 ;  /* 0x000000ff131d7207 */ /* 0x000fe40000000000 */
[----:B------:R-:W-:Y:S02]  /*1440*/  ISETP.GT.U32.AND.EX P0, PT, R0, RZ, PT, P2 ;  /* 0x000000ff0000720c */ /* 0x000fe40003f04120 */
[----:B--2---:R-:W-:Y:S02]  /*1450*/  SEL R19, R20, RZ, P1 ;  /* 0x000000ff14137207 */ /* 0x004fe40000800000 */
[----:B------:R-:W-:Y:S02]  /*1460*/  SEL R24, R21, RZ, P1 ;  /* 0x000000ff15187207 */ /* 0x000fe40000800000 */
[----:B------:R-:W-:Y:S02]  /*1470*/  ISETP.GT.U32.AND P1, PT, R16, 0x80, PT ;  /* 0x000000801000780c */ /* 0x000fe40003f24070 */
[----:B------:R-:W-:-:S02]  /*1480*/  SEL R18, R22, RZ, P0 ;  /* 0x000000ff16127207 */ /* 0x000fc40000000000 */
[----:B------:R-:W-:Y:S02]  /*1490*/  SEL R17, R23, RZ, P0 ;  /* 0x000000ff17117207 */ /* 0x000fe40000000000 */
[----:B------:R-:W-:Y:S01]  /*14a0*/  IADD3 R2, P2, P3, R19, R25, R2 ;  /* 0x0000001913027210 */ /* 0x000fe20007b5e002 */
[----:B------:R-:W1:Y:S01]  /*14b0*/  LDS.128 R20, [UR4+0x60] ;  /* 0x00006004ff147984 */ /* 0x000e620008000c00 */
[----:B------:R-:W-:Y:S02]  /*14c0*/  ISETP.GT.U32.AND.EX P0, PT, R0, RZ, PT, P1 ;  /* 0x000000ff0000720c */ /* 0x000fe40003f04110 */
[----:B------:R-:W-:Y:S02]  /*14d0*/  ISETP.GT.U32.AND P1, PT, R16, 0xa0, PT ;  /* 0x000000a01000780c */ /* 0x000fe40003f24070 */
[----:B------:R-:W-:Y:S02]  /*14e0*/  IADD3.X R29, PT, PT, R24, R29, R3, P2, P3 ;  /* 0x0000001d181d7210 */ /* 0x000fe400017e6403 */
[----:B---3--:R-:W-:Y:S01]  /*14f0*/  SEL R19, R4, RZ, P0 ;  /* 0x000000ff04137207 */ /* 0x008fe20000000000 */
[----:B------:R-:W2:Y:S01]  /*1500*/  LDS.128 R24, [UR4+0x70] ;  /* 0x00007004ff187984 */ /* 0x000ea20008000c00 */
[----:B------:R-:W-:-:S02]  /*1510*/  SEL R28, R5, RZ, P0 ;  /* 0x000000ff051c7207 */ /* 0x000fc40000000000 */
[----:B------:R-:W-:Y:S02]  /*1520*/  ISETP.GT.U32.AND.EX P0, PT, R0, RZ, PT, P1 ;  /* 0x000000ff0000720c */ /* 0x000fe40003f04110 */
[----:B------:R-:W-:Y:S02]  /*1530*/  IADD3 R19, P2, P3, R19, R2, R18 ;  /* 0x0000000213137210 */ /* 0x000fe40007b5e012 */
[----:B------:R-:W-:Y:S02]  /*1540*/  SEL R3, R6, RZ, P0 ;  /* 0x000000ff06037207 */ /* 0x000fe40000000000 */
[----:B------:R-:W-:Y:S02]  /*1550*/  SEL R18, R7, RZ, P0 ;  /* 0x000000ff07127207 */ /* 0x000fe40000000000 */
[----:B------:R-:W3:Y:S01]  /*1560*/  LDS.128 R4, [UR4+0x80] ;  /* 0x00008004ff047984 */ /* 0x000ee20008000c00 */
[----:B------:R-:W-:Y:S02]  /*1570*/  ISETP.GT.U32.AND P1, PT, R16, 0xc0, PT ;  /* 0x000000c01000780c */ /* 0x000fe40003f24070 */
[----:B------:R-:W-:-:S02]  /*1580*/  IADD3.X R28, PT, PT, R28, R29, R17, P2, P3 ;  /* 0x0000001d1c1c7210 */ /* 0x000fc400017e6411 */
[----:B------:R-:W-:Y:S02]  /*1590*/  ISETP.GT.U32.AND.EX P0, PT, R0, RZ, PT, P1 ;  /* 0x000000ff0000720c */ /* 0x000fe40003f04110 */
[C---:B------:R-:W-:Y:S02]  /*15a0*/  ISETP.GT.U32.AND P1, PT, R16.reuse, 0xe0, PT ;  /* 0x000000e01000780c */ /* 0x040fe40003f24070 */
[----:B------:R-:W-:Y:S02]  /*15b0*/  ISETP.GT.U32.AND P2, PT, R16, 0x100, PT ;  /* 0x000001001000780c */ /* 0x000fe40003f44070 */
[----:B0-----:R-:W-:Y:S02]  /*15c0*/  SEL R2, R8, RZ, P0 ;  /* 0x000000ff08027207 */ /* 0x001fe40000000000 */
[----:B------:R-:W-:Y:S02]  /*15d0*/  SEL R17, R9, RZ, P0 ;  /* 0x000000ff09117207 */ /* 0x000fe40000000000 */
[----:B------:R-:W-:-:S02]  /*15e0*/  ISETP.GT.U32.AND.EX P0, PT, R0, RZ, PT, P1 ;  /* 0x000000ff0000720c */ /* 0x000fc40003f04110 */
[----:B------:R-:W-:Y:S02]  /*15f0*/  ISETP.GT.U32.AND.EX P1, PT, R0, RZ, PT, P2 ;  /* 0x000000ff0000720c */ /* 0x000fe40003f24120 */
[----:B------:R-:W-:Y:S02]  /*1600*/  ISETP.GT.U32.AND P2, PT, R16, 0x120, PT ;  /* 0x000001201000780c */ /* 0x000fe40003f44070 */
[----:B------:R-:W-:Y:S02]  /*1610*/  IADD3 R2, P3, P4, R2, R19, R3 ;  /* 0x0000001302027210 */ /* 0x000fe40007c7e003 */
[----:B------:R-:W-:Y:S02]  /*1620*/  SEL R3, R10, RZ, P0 ;  /* 0x000000ff0a037207 */ /* 0x000fe40000000000 */
[----:B------:R-:W-:Y:S02]  /*1630*/  SEL R9, R11, RZ, P0 ;  /* 0x000000ff0b097207 */ /* 0x000fe40000000000 */
[----:B------:R-:W-:-:S02]  /*1640*/  ISETP.GT.U32.AND.EX P0, PT, R0, RZ, PT, P2 ;  /* 0x000000ff0000720c */ /* 0x000fc40003f04120 */
[----:B----4-:R-:W-:Y:S02]  /*1650*/  SEL R8, R12, RZ, P1 ;  /* 0x000000ff0c087207 */ /* 0x010fe40000800000 */
[----:B------:R-:W-:Y:S02]  /*1660*/  IADD3.X R12, PT, PT, R17, R28, R18, P3, P4 ;  /* 0x0000001c110c7210 */ /* 0x000fe40001fe8412 */
[----:B------:R-:W-:Y:S02]  /*1670*/  SEL R11, R14, RZ, P0 ;  /* 0x000000ff0e0b7207 */ /* 0x000fe40000000000 */
[----:B------:R-:W-:Y:S02]  /*1680*/  ISETP.GT.U32.AND P4, PT, R16, 0x160, PT ;  /* 0x000001601000780c */ /* 0x000fe40003f84070 */
[----:B------:R-:W-:Y:S02]  /*1690*/  SEL R10, R13, RZ, P1 ;  /* 0x000000ff0d0a7207 */ /* 0x000fe40000800000 */
[----:B------:R-:W-:-:S02]  /*16a0*/  SEL R14, R15, RZ, P0 ;  /* 0x000000ff0f0e7207 */ /* 0x000fc40000000000 */
[----:B------:R-:W-:Y:S02]  /*16b0*/  IADD3 R8, P1, P2, R8, R2, R3 ;  /* 0x0000000208087210 */ /* 0x000fe40007a3e003 */
[----:B------:R-:W-:Y:S02]  /*16c0*/  ISETP.GT.U32.AND P0, PT, R16, 0x180, PT ;  /* 0x000001801000780c */ /* 0x000fe40003f04070 */
[----:B------:R-:W-:Y:S02]  /*16d0*/  ISETP.GT.U32.AND.EX P4, PT, R0, RZ, PT, P4 ;  /* 0x000000ff0000720c */ /* 0x000fe40003f84140 */
[----:B-1----:R-:W-:Y:S02]  /*16e0*/  SEL R2, R20, RZ, P6 ;  /* 0x000000ff14027207 */ /* 0x002fe40003000000 */
[----:B------:R-:W-:Y:S02]  /*16f0*/  IADD3.X R10, PT, PT, R10, R12, R9, P1, P2 ;  /* 0x0000000c0a0a7210 */ /* 0x000fe40000fe4409 */
[----:B------:R-:W-:-:S02]  /*1700*/  ISETP.GT.U32.AND.EX P0, PT, R0, RZ, PT, P0 ;  /* 0x000000ff0000720c */ /* 0x000fc40003f04100 */
[C---:B------:R-:W-:Y:S02]  /*1710*/  ISETP.GT.U32.AND P3, PT, R16.reuse, 0x1a0, PT ;  /* 0x000001a01000780c */ /* 0x040fe40003f64070 */
[----:B------:R-:W-:Y:S02]  /*1720*/  ISETP.GT.U32.AND P1, PT, R16, 0x1c0, PT ;  /* 0x000001c01000780c */ /* 0x000fe40003f24070 */
[----:B------:R-:W-:Y:S02]  /*1730*/  SEL R9, R21, RZ, P6 ;  /* 0x000000ff15097207 */ /* 0x000fe40003000000 */
[----:B------:R-:W-:Y:S02]  /*1740*/  SEL R3, R22, RZ, P4 ;  /* 0x000000ff16037207 */ /* 0x000fe40002000000 */
[----:B------:R-:W-:Y:S02]  /*1750*/  SEL R23, R23, RZ, P4 ;  /* 0x000000ff17177207 */ /* 0x000fe40002000000 */
[----:B------:R-:W-:-:S02]  /*1760*/  IADD3 R2, P6, P4, R2, R8, R11 ;  /* 0x0000000802027210 */ /* 0x000fc40007cde00b */
[----:B--2---:R-:W-:Y:S02]  /*1770*/  SEL R8, R24, RZ, P0 ;  /* 0x000000ff18087207 */ /* 0x004fe40000000000 */
[C---:B------:R-:W-:Y:S02]  /*1780*/  ISETP.GT.U32.AND.EX P3, PT, R0.reuse, RZ, PT, P3 ;  /* 0x000000ff0000720c */ /* 0x040fe40003f64130 */
[----:B------:R-:W-:Y:S02]  /*1790*/  ISETP.GT.U32.AND.EX P1, PT, R0, RZ, PT, P1 ;  /* 0x000000ff0000720c */ /* 0x000fe40003f24110 */
[----:B------:R-:W-:Y:S02]  /*17a0*/  ISETP.GT.U32.AND P2, PT, R16, 0x1e0, PT ;  /* 0x000001e01000780c */ /* 0x000fe40003f44070 */
[----:B------:R-:W-:Y:S02]  /*17b0*/  IADD3.X R9, PT, PT, R9, R10, R14, P6, P4 ;  /* 0x0000000a09097210 */ /* 0x000fe400037e840e */
[----:B------:R-:W-:-:S02]  /*17c0*/  IADD3 R8, P6, P4, R8, R2, R3 ;  /* 0x0000000208087210 */ /* 0x000fc40007cde003 */
[----:B------:R-:W-:Y:S02]  /*17d0*/  SEL R2, R26, RZ, P3 ;  /* 0x000000ff1a027207 */ /* 0x000fe40001800000 */
[----:B---3--:R-:W-:Y:S02]  /*17e0*/  SEL R3, R4, RZ, P1 ;  /* 0x000000ff04037207 */ /* 0x008fe40000800000 */
[----:B------:R-:W-:Y:S02]  /*17f0*/  ISETP.GT.U32.AND.EX P2, PT, R0, RZ, PT, P2 ;  /* 0x000000ff0000720c */ /* 0x000fe40003f44120 */
[----:B------:R-:W-:Y:S02]  /*1800*/  SEL R4, R25, RZ, P0 ;  /* 0x000000ff19047207 */ /* 0x000fe40000000000 */
[----:B------:R-:W-:Y:S02]  /*1810*/  SEL R27, R27, RZ, P3 ;  /* 0x000000ff1b1b7207 */ /* 0x000fe40001800000 */
[----:B------:R-:W-:-:S02]  /*1820*/  IADD3 R3, P0, P3, R3, R8, R2 ;  /* 0x0000000803037210 */ /* 0x000fc40007b1e002 */
[----:B------:R-:W-:Y:S02]  /*1830*/  SEL R2, R6, RZ, P2 ;  /* 0x000000ff06027207 */ /* 0x000fe40001000000 */
[----:B------:R-:W-:Y:S02]  /*1840*/  IADD3.X R4, PT, PT, R4, R9, R23, P6, P4 ;  /* 0x0000000904047210 */ /* 0x000fe400037e8417 */
[----:B------:R-:W-:Y:S02]  /*1850*/  SEL R0, R5, RZ, P1 ;  /* 0x000000ff05007207 */ /* 0x000fe40000800000 */
[----:B------:R-:W-:Y:S02]  /*1860*/  IADD3 R2, P1, PT, R2, R3, RZ ;  /* 0x0000000302027210 */ /* 0x000fe40007f3e0ff */
[----:B------:R-:W-:Y:S02]  /*1870*/  SEL R3, R7, RZ, P2 ;  /* 0x000000ff07037207 */ /* 0x000fe40001000000 */
[----:B------:R-:W-:-:S05]  /*1880*/  IADD3.X R0, PT, PT, R0, R4, R27, P0, P3 ;  /* 0x0000000400007210 */ /* 0x000fca00007e641b */
[----:B------:R-:W-:Y:S01]  /*1890*/  IMAD.X R3, R3, 0x1, R0, P1 ;  /* 0x0000000103037824 */ /* 0x000fe200008e0600 */
[----:B------:R-:W-:Y:S06]  /*18a0*/  BRA `(.L_x_310) ;  /* 0x0000001000b47947 */ /* 0x000fec0003800000 */
.L_x_296:
[----:B------:R-:W0:Y:S01]  /*18b0*/  S2R R4, SR_TID.X ;  /* 0x0000000000047919 */ /* 0x000e220000002100 */
[----:B------:R-:W0:Y:S02]  /*18c0*/  LDC.64 R2, c[0x0][0x380] ;  /* 0x0000e000ff027b82 */ /* 0x000e240000000a00 */
[----:B0-----:R-:W-:-:S05]  /*18d0*/  IMAD.WIDE.U32 R2, R4, 0x4, R2 ;  /* 0x0000000404027825 */ /* 0x001fca00078e0002 */
[----:B------:R-:W2:Y:S04]  /*18e0*/  LDG.E R5, desc[UR6][R2.64] ;  /* 0x0000000602057981 */ /* 0x000ea8000c1e1900 */
[----:B------:R-:W3:Y:S04]  /*18f0*/  LDG.E R6, desc[UR6][R2.64+0x800] ;  /* 0x0008000602067981 */ /* 0x000ee8000c1e1900 */
[----:B------:R-:W3:Y:S04]  /*1900*/  LDG.E R7, desc[UR6][R2.64+0x1000] ;  /* 0x0010000602077981 */ /* 0x000ee8000c1e1900 */
[----:B------:R-:W4:Y:S04]  /*1910*/  LDG.E R9, desc[UR6][R2.64+0x1800] ;  /* 0x0018000602097981 */ /* 0x000f28000c1e1900 */
[----:B------:R-:W4:Y:S04]  /*1920*/  LDG.E R10, desc[UR6][R2.64+0x2000] ;  /* 0x00200006020a7981 */ /* 0x000f28000c1e1900 */
[----:B------:R-:W5:Y:S04]  /*1930*/  LDG.E R11, desc[UR6][R2.64+0x2800] ;  /* 0x00280006020b7981 */ /* 0x000f68000c1e1900 */
[----:B------:R-:W5:Y:S01]  /*1940*/  LDG.E R12, desc[UR6][R2.64+0x3000] ;  /* 0x00300006020c7981 */ /* 0x000f62000c1e1900 */
[----:B------:R-:W-:-:S02]  /*1950*/  IADD3 R8, P3, PT, R16, -0xe00, RZ ;  /* 0xfffff20010087810 */ /* 0x000fc40007f7e0ff */
[--C-:B--2---:R-:W-:Y:S02]  /*1960*/  SHF.R.S32.HI R13, RZ, 0x1f, R5.reuse ;  /* 0x0000001fff0d7819 */ /* 0x104fe40000011405 */
[----:B---3--:R-:W-:Y:S02]  /*1970*/  IADD3 R5, P0, P1, R7, R6, R5 ;  /* 0x0000000607057210 */ /* 0x008fe4000791e005 */
[----:B------:R-:W-:Y:S02]  /*1980*/  SHF.R.S32.HI R6, RZ, 0x1f, R6 ;  /* 0x0000001fff067819 */ /* 0x000fe40000011406 */
[----:B------:R-:W-:-:S04]  /*1990*/  SHF.R.S32.HI R7, RZ, 0x1f, R7 ;  /* 0x0000001fff077819 */ /* 0x000fc80000011407 */
[----:B------:R-:W-:Y:S01]  /*19a0*/  IADD3.X R13, PT, PT, R7, R6, R13, P0, P1 ;  /* 0x00000006070d7210 */ /* 0x000fe200007e240d */
[----:B------:R-:W-:Y:S01]  /*19b0*/  IMAD.MOV.U32 R7, RZ, RZ, 0xe00 ;  /* 0x00000e00ff077424 */ /* 0x000fe200078e00ff */
[--C-:B----4-:R-:W-:Y:S02]  /*19c0*/  IADD3 R5, P1, P2, R10, R5, R9.reuse ;  /* 0x000000050a057210 */ /* 0x110fe40007a3e009 */
[----:B------:R-:W-:Y:S02]  /*19d0*/  SHF.R.S32.HI R6, RZ, 0x1f, R10 ;  /* 0x0000001fff067819 */ /* 0x000fe4000001140a */
[----:B------:R-:W-:Y:S02]  /*19e0*/  ISETP.GE.U32.AND P0, PT, R8, 0xe00, PT ;  /* 0x00000e000800780c */ /* 0x000fe40003f06070 */
[----:B------:R-:W-:Y:S02]  /*19f0*/  IADD3.X R10, PT, PT, R0, -0x1, RZ, P3, !PT ;  /* 0xffffffff000a7810 */ /* 0x000fe40001ffe4ff */
[----:B------:R-:W-:-:S02]  /*1a00*/  SHF.R.S32.HI R9, RZ, 0x1f, R9 ;  /* 0x0000001fff097819 */ /* 0x000fc40000011409 */
[----:B------:R-:W-:Y:S02]  /*1a10*/  ISETP.GE.U32.AND.EX P0, PT, R10, RZ, PT, P0 ;  /* 0x000000ff0a00720c */ /* 0x000fe40003f06100 */
[----:B------:R-:W-:Y:S02]  /*1a20*/  IADD3.X R13, PT, PT, R6, R13, R9, P1, P2 ;  /* 0x0000000d060d7210 */ /* 0x000fe40000fe4409 */
[--C-:B-----5:R-:W-:Y:S02]  /*1a30*/  IADD3 R5, P1, P2, R12, R5, R11.reuse ;  /* 0x000000050c057210 */ /* 0x120fe40007a3e00b */
[----:B------:R-:W-:Y:S02]  /*1a40*/  SHF.R.S32.HI R6, RZ, 0x1f, R11 ;  /* 0x0000001fff067819 */ /* 0x000fe4000001140b */
[----:B------:R-:W-:-:S04]  /*1a50*/  SHF.R.S32.HI R9, RZ, 0x1f, R12 ;  /* 0x0000001fff097819 */ /* 0x000fc8000001140c */
[----:B------:R-:W-:Y:S01]  /*1a60*/  IADD3.X R6, PT, PT, R9, R13, R6, P1, P2 ;  /* 0x0000000d09067210 */ /* 0x000fe20000fe4406 */
[----:B------:R-:W-:Y:S01]  /*1a70*/  IMAD.MOV.U32 R9, RZ, RZ, RZ ;  /* 0x000000ffff097224 */ /* 0x000fe200078e00ff */
[----:B------:R-:W-:Y:S06]  /*1a80*/  @!P0 BRA `(.L_x_311) ;  /* 0x0000000000948947 */ /* 0x000fec0003800000 */
[----:B------:R-:W0:Y:S01]  /*1a90*/  LDC.64 R16, c[0x0][0x390] ;  /* 0x0000e400ff107b82 */ /* 0x000e220000000a00 */
[----:B------:R-:W-:Y:S02]  /*1aa0*/  IMAD.MOV.U32 R7, RZ, RZ, 0xe00 ;  /* 0x00000e00ff077424 */ /* 0x000fe400078e00ff */
[----:B------:R-:W-:-:S07]  /*1ab0*/  IMAD.MOV.U32 R9, RZ, RZ, RZ ;  /* 0x000000ffff097224 */ /* 0x000fce00078e00ff */
.L_x_313:
[----:B------:R-:W-:-:S04]  /*1ac0*/  LEA R12, P0, R7, R2, 0x2 ;  /* 0x00000002070c7211 */ /* 0x000fc800078010ff */
[----:B------:R-:W-:-:S05]  /*1ad0*/  LEA.HI.X R13, R7, R3, R9, 0x2, P0 ;  /* 0x00000003070d7211 */ /* 0x000fca00000f1409 */
[----:B------:R-:W2:Y:S04]  /*1ae0*/  LDG.E R0, desc[UR6][R12.64] ;  /* 0x000000060c007981 */ /* 0x000ea8000c1e1900 */
[----:B------:R-:W2:Y:S04]  /*1af0*/  LDG.E R11, desc[UR6][R12.64+0x800] ;  /* 0x000800060c0b7981 */ /* 0x000ea8000c1e1900 */
[----:B------:R-:W3:Y:S04]  /*1b00*/  LDG.E R14, desc[UR6][R12.64+0x1000] ;  /* 0x001000060c0e7981 */ /* 0x000ee8000c1e1900 */
[----:B------:R-:W3:Y:S04]  /*1b10*/  LDG.E R15, desc[UR6][R12.64+0x1800] ;  /* 0x001800060c0f7981 */ /* 0x000ee8000c1e1900 */
[----:B------:R-:W4:Y:S04]  /*1b20*/  LDG.E R18, desc[UR6][R12.64+0x2000] ;  /* 0x002000060c127981 */ /* 0x000f28000c1e1900 */
[----:B------:R-:W4:Y:S04]  /*1b30*/  LDG.E R19, desc[UR6][R12.64+0x2800] ;  /* 0x002800060c137981 */ /* 0x000f28000c1e1900 */
[----:B------:R-:W5:Y:S01]  /*1b40*/  LDG.E R20, desc[UR6][R12.64+0x3000] ;  /* 0x003000060c147981 */ /* 0x000f62000c1e1900 */
[----:B--2---:R-:W-:-:S02]  /*1b50*/  IADD3 R21, P0, P1, R11, R5, R0 ;  /* 0x000000050b157210 */ /* 0x004fc4000791e000 */
[----:B------:R-:W-:Y:S01]  /*1b60*/  SHF.R.S32.HI R5, RZ, 0x1f, R0 ;  /* 0x0000001fff057819 */ /* 0x000fe20000011400 */
[----:B0-----:R-:W-:Y:S01]  /*1b70*/  IMAD.MOV.U32 R0, RZ, RZ, R17 ;  /* 0x000000ffff007224 */ /* 0x001fe200078e0011 */
[----:B------:R-:W-:-:S04]  /*1b80*/  SHF.R.S32.HI R11, RZ, 0x1f, R11 ;  /* 0x0000001fff0b7819 */ /* 0x000fc8000001140b */
[----:B------:R-:W-:Y:S02]  /*1b90*/  IADD3.X R11, PT, PT, R11, R6, R5, P0, P1 ;  /* 0x000000060b0b7210 */ /* 0x000fe400007e2405 */
[--C-:B---3--:R-:W-:Y:S02]  /*1ba0*/  IADD3 R6, P1, P2, R15, R21, R14.reuse ;  /* 0x000000150f067210 */ /* 0x108fe40007a3e00e */
[----:B------:R-:W-:Y:S02]  /*1bb0*/  IADD3 R5, P3, PT, -R7, R16, RZ ;  /* 0x0000001007057210 */ /* 0x000fe40007f7e1ff */
[----:B------:R-:W-:Y:S02]  /*1bc0*/  SHF.R.S32.HI R14, RZ, 0x1f, R14 ;  /* 0x0000001fff0e7819 */ /* 0x000fe4000001140e */
[----:B------:R-:W-:Y:S02]  /*1bd0*/  SHF.R.S32.HI R15, RZ, 0x1f, R15 ;  /* 0x0000001fff0f7819 */ /* 0x000fe4000001140f */
[----:B------:R-:W-:-:S02]  /*1be0*/  ISETP.GE.U32.AND P0, PT, R5, 0xe00, PT ;  /* 0x00000e000500780c */ /* 0x000fc40003f06070 */
[----:B------:R-:W-:Y:S01]  /*1bf0*/  IADD3.X R14, PT, PT, R15, R11, R14, P1, P2 ;  /* 0x0000000b0f0e7210 */ /* 0x000fe20000fe440e */
[----:B------:R-:W-:Y:S01]  /*1c00*/  IMAD.X R11, R0, 0x1, ~R9, P3 ;  /* 0x00000001000b7824 */ /* 0x000fe200018e0e09 */
[--C-:B----4-:R-:W-:Y:S02]  /*1c10*/  IADD3 R5, P1, P2, R19, R6, R18.reuse ;  /* 0x0000000613057210 */ /* 0x110fe40007a3e012 */
[----:B------:R-:W-:Y:S02]  /*1c20*/  SHF.R.S32.HI R18, RZ, 0x1f, R18 ;  /* 0x0000001fff127819 */ /* 0x000fe40000011412 */
[----:B------:R-:W-:Y:S02]  /*1c30*/  ISETP.GE.U32.AND.EX P0, PT, R11, RZ, PT, P0 ;  /* 0x000000ff0b00720c */ /* 0x000fe40003f06100 */
[----:B------:R-:W-:Y:S02]  /*1c40*/  SHF.R.S32.HI R19, RZ, 0x1f, R19 ;  /* 0x0000001fff137819 */ /* 0x000fe40000011413 */
[----:B-----5:R-:W-:-:S02]  /*1c50*/  IADD3 R5, P3, PT, R20, R5, RZ ;  /* 0x0000000514057210 */ /* 0x020fc40007f7e0ff */
[----:B------:R-:W-:-:S04]  /*1c60*/  IADD3.X R19, PT, PT, R19, R14, R18, P1, P2 ;  /* 0x0000000e13137210 */ /* 0x000fc80000fe4412 */
[----:B------:R-:W-:-:S03]  /*1c70*/  LEA.HI.X.SX32 R6, R20, R19, 0x1, P3 ;  /* 0x0000001314067211 */ /* 0x000fc600018f0eff */
[----:B------:R-:W-:Y:S05]  /*1c80*/  @!P0 BRA `(.L_x_312) ;  /* 0x0000000800948947 */ /* 0x000fea0003800000 */
[----:B------:R-:W-:-:S05]  /*1c90*/  IADD3 R7, P0, PT, R7, 0xe00, RZ ;  /* 0x00000e0007077810 */ /* 0x000fca0007f1e0ff */
[----:B------:R-:W-:Y:S01]  /*1ca0*/  IMAD.X R9, RZ, RZ, R9, P0 ;  /* 0x000000ffff097224 */ /* 0x000fe200000e0609 */
[----:B------:R-:W-:-:S04]  /*1cb0*/  ISETP.GT.U32.AND P0, PT, R7, R8, PT ;  /* 0x000000080700720c */ /* 0x000fc80003f04070 */
[----:B------:R-:W-:-:S13]  /*1cc0*/  ISETP.GT.U32.AND.EX P0, PT, R9, R10, PT, P0 ;  /* 0x0000000a0900720c */ /* 0x000fda0003f04100 */
[----:B------:R-:W-:Y:S05]  /*1cd0*/  @!P0 BRA `(.L_x_313) ;  /* 0xfffffffc00788947 */ /* 0x000fea000383ffff */
.L_x_311:
        /* <DEDUP_REMOVED lines=25> */
.L_x_317:
        /* <DEDUP_REMOVED lines=54> */
.L_x_316:
[----:B------:R-:W-:Y:S05]  /*21d0*/  BSYNC.RECONVERGENT B2 ;  /* 0x0000000000027941 */ /* 0x000fea0003800200 */
.L_x_315:
        /* <DEDUP_REMOVED lines=36> */
.L_x_319:
[----:B------:R-:W-:Y:S05]  /*2420*/  BSYNC.RECONVERGENT B2 ;  /* 0x0000000000027941 */ /* 0x000fea0003800200 */
.L_x_318:
        /* <DEDUP_REMOVED lines=24> */
.L_x_321:
[----:B------:R-:W-:Y:S05]  /*25b0*/  BSYNC.RECONVERGENT B2 ;  /* 0x0000000000027941 */ /* 0x000fea0003800200 */
.L_x_320:
[----:B------:R-:W-:Y:S05]  /*25c0*/  @!P0 BRA `(.L_x_314) ;  /* 0x0000000000408947 */ /* 0x000fea0003800000 */
[----:B------:R-:W0:Y:S01]  /*25d0*/  LDCU.64 UR4, c[0x0][0x380] ;  /* 0x00007000ff0477ac */ /* 0x000e220008000a00 */
[----:B------:R-:W-:Y:S01]  /*25e0*/  IADD3 R8, P0, PT, R0, R7, RZ ;  /* 0x0000000700087210 */ /* 0x000fe20007f1e0ff */
[----:B------:R-:W-:-:S04]  /*25f0*/  IMAD.MOV R0, RZ, RZ, -R10 ;  /* 0x000000ffff007224 */ /* 0x000fc800078e0a0a */
[----:B------:R-:W-:Y:S01]  /*2600*/  IMAD.X R9, RZ, RZ, R9, P0 ;  /* 0x000000ffff097224 */ /* 0x000fe200000e0609 */
[----:B0-----:R-:W-:-:S04]  /*2610*/  LEA R7, P1, R8, UR4, 0x2 ;  /* 0x0000000408077c11 */ /* 0x001fc8000f8210ff */
[----:B------:R-:W-:-:S09]  /*2620*/  LEA.HI.X R8, R8, UR5, R9, 0x2, P1 ;  /* 0x0000000508087c11 */ /* 0x000fd200088f1409 */
.L_x_322:
        /* <DEDUP_REMOVED lines=10> */
.L_x_314:
[----:B------:R-:W-:Y:S05]  /*26d0*/  BSYNC.RECONVERGENT B1 ;  /* 0x0000000000017941 */ /* 0x000fea0003800200 */
.L_x_312:
[----:B------:R-:W0:Y:S01]  /*26e0*/  S2R R8, SR_LANEID ;  /* 0x0000000000087919 */ /* 0x000e220000000000 */
[----:B------:R-:W-:Y:S01]  /*26f0*/  ISETP.NE.AND P5, PT, R4, RZ, PT ;  /* 0x000000ff0400720c */ /* 0x000fe20003fa5270 */
        /* <DEDUP_REMOVED lines=28> */
[----:B------:R-:W-:Y:S02]  /*28c0*/  @!P2 SHF.R.U32.HI R7, RZ, 0x2, R4 ;  /* 0x00000002ff07a819 */ /* 0x000fe40000011604 */
[----:B-1----:R-:W-:Y:S01]  /*28d0*/  SEL R2, R2, RZ, !P1 ;  /* 0x000000ff02027207 */ /* 0x002fe20004800000 */
[----:B------:R-:W0:Y:S01]  /*28e0*/  SHFL.DOWN PT, R0, R5, 0x10, 0x1f ;  /* 0x0a001f0005007f89 */ /* 0x000e2200000e0000 */
[----:B------:R-:W-:Y:S02]  /*28f0*/  ISETP.GT.AND P1, PT, R8, 0xf, PT ;  /* 0x0000000f0800780c */ /* 0x000fe40003f24270 */
[----:B------:R-:W-:Y:S01]  /*2900*/  @!P2 LOP3.LUT R7, R7, 0xf8, RZ, 0xc0, !PT ;  /* 0x000000f80707a812 */ /* 0x000fe200078ec0ff */
[----:B------:R-:W-:Y:S01]  /*2910*/  IMAD.X R6, R2, 0x1, R9, P0 ;  /* 0x0000000102067824 */ /* 0x000fe200000e0609 */
[----:B------:R-:W-:-:S04]  /*2920*/  @!P2 MOV R2, 0x400 ;  /* 0x000004000002a802 */ /* 0x000fc80000000f00 */
[----:B------:R-:W1:Y:S01]  /*2930*/  SHFL.DOWN PT, R3, R6, 0x10, 0x1f ;  /* 0x0a001f0006037f89 */ /* 0x000e6200000e0000 */
[----:B--2---:R-:W-:-:S05]  /*2940*/  @!P2 LEA R8, R11, R2, 0x18 ;  /* 0x000000020b08a211 */ /* 0x004fca00078ec0ff */
        /* <DEDUP_REMOVED lines=12> */
[----:B--2---:R-:W0:Y:S04]  /*2a10*/  LDS.128 R4, [UR4+0x20] ;  /* 0x00002004ff047984 */ /* 0x004e280008000c00 */
        /* <DEDUP_REMOVED lines=21> */
[----:B------:R-:W-:-:S07]  /*2b70*/  IMAD.X R3, R3, 0x1, R31, P2 ;  /* 0x0000000103037824 */ /* 0x000fce00010e061f */
.L_x_310:
[----:B------:R-:W-:Y:S05]  /*2b80*/  BSYNC.RECONVERGENT B0 ;  /* 0x0000000000007941 */ /* 0x000fea0003800200 */
.L_x_295:
[----:B------:R-:W-:Y:S05]  /*2b90*/  @P5 EXIT ;  /* 0x000000000000594d */ /* 0x000fea0003800000 */
[----:B------:R-:W0:Y:S01]  /*2ba0*/  LDCU.64 UR4, c[0x0][0x3a0] ;  /* 0x00007400ff0477ac */ /* 0x000e220008000a00 */
[----:B------:R-:W3:Y:S01]  /*2bb0*/  LDC.64 R4, c[0x0][0x388] ;  /* 0x0000e200ff047b82 */ /* 0x000ee20000000a00 */
[----:B012---:R-:W-:-:S04]  /*2bc0*/  IADD3 R2, P0, PT, R2, UR4, RZ ;  /* 0x0000000402027c10 */ /* 0x007fc8000ff1e0ff */
[----:B------:R-:W-:-:S05]  /*2bd0*/  IADD3.X R3, PT, PT, R3, UR5, RZ, P0, !PT ;  /* 0x0000000503037c10 */ /* 0x000fca00087fe4ff */
[----:B---3--:R-:W-:Y:S01]  /*2be0*/  STG.E.64 desc[UR6][R4.64], R2 ;  /* 0x0000000204007986 */ /* 0x008fe2000c101b06 */
[----:B------:R-:W-:Y:S05]  /*2bf0*/  EXIT ;  /* 0x000000000000794d */ /* 0x000fea0003800000 */
.L_x_323:
        /* <DEDUP_REMOVED lines=16> */
.L_x_1148:


//--------------------- .text._ZN3cub18CUB_300001_SM_10006detail6reduce28DeviceReduceSingleTileKernelINS2_10policy_hubIxjN4cuda3std3__44plusIxEEE10Policy1000EPxSC_iS9_xxNS7_10__identityEEEvT0_T1_T2_T3_T4_T6_ --------------------------
	.section	.text._ZN3cub18CUB_300001_SM_10006detail6reduce28DeviceReduceSingleTileKernelINS2_10policy_hubIxjN4cuda3std3__44plusIxEEE10Policy1000EPxSC_iS9_xxNS7_10__identityEEEvT0_T1_T2_T3_T4_T6_,"ax",@progbits
	.align	128
        .global         _ZN3cub18CUB_300001_SM_10006detail6reduce28DeviceReduceSingleTileKernelINS2_10policy_hubIxjN4cuda3std3__44plusIxEEE10Policy1000EPxSC_iS9_xxNS7_10__identityEEEvT0_T1_T2_T3_T4_T6_
        .type           _ZN3cub18CUB_300001_SM_10006detail6reduce28DeviceReduceSingleTileKernelINS2_10policy_hubIxjN4cuda3std3__44plusIxEEE10Policy1000EPxSC_iS9_xxNS7_10__identityEEEvT0_T1_T2_T3_T4_T6_,@function
        .size           _ZN3cub18CUB_300001_SM_10006detail6reduce28DeviceReduceSingleTileKernelINS2_10policy_hubIxjN4cuda3std3__44plusIxEEE10Policy1000EPxSC_iS9_xxNS7_10__identityEEEvT0_T1_T2_T3_T4_T6_,(.L_x_1149 - _ZN3cub18CUB_300001_SM_10006detail6reduce28DeviceReduceSingleTileKernelINS2_10policy_hubIxjN4cuda3std3__44plusIxEEE10Policy1000EPxSC_iS9_xxNS7_10__identityEEEvT0_T1_T2_T3_T4_T6_)
        .other          _ZN3cub18CUB_300001_SM_10006detail6reduce28DeviceReduceSingleTileKernelINS2_10policy_hubIxjN4cuda3std3__44plusIxEEE10Policy1000EPxSC_iS9_xxNS7_10__identityEEEvT0_T1_T2_T3_T4_T6_,@"STO_CUDA_ENTRY STV_DEFAULT"
_ZN3cub18CUB_300001_SM_10006detail6reduce28DeviceReduceSingleTileKernelINS2_10policy_hubIxjN4cuda3std3__44plusIxEEE10Policy1000EPxSC_iS9_xxNS7_10__identityEEEvT0_T1_T2_T3_T4_T6_:
.text._ZN3cub18CUB_300001_SM_10006detail6reduce28DeviceReduceSingleTileKernelINS2_10policy_hubIxjN4cuda3std3__44plusIxEEE10Policy1000EPxSC_iS9_xxNS7_10__identityEEEvT0_T1_T2_T3_T4_T6_:
        /* <DEDUP_REMOVED lines=13> */
.L_x_324:
        /* <DEDUP_REMOVED lines=13> */
.L_x_328:
[----:B------:R-:W-:Y:S05]  /*01a0*/  BSYNC.RECONVERGENT B1 ;  /* 0x0000000000017941 */ /* 0x000fea0003800200 */
.L_x_327:
        /* <DEDUP_REMOVED lines=17> */
.L_x_333:
        /* <DEDUP_REMOVED lines=11> */
.L_x_332:
[----:B------:R-:W-:Y:S05]  /*0370*/  BSYNC.RECONVERGENT B2 ;  /* 0x0000000000027941 */ /* 0x000fea0003800200 */
.L_x_331:
        /* <DEDUP_REMOVED lines=8> */
.L_x_336:
        /* <DEDUP_REMOVED lines=43> */
.L_x_335:
[----:B------:R-:W-:Y:S05]  /*06b0*/  BSYNC.RECONVERGENT B2 ;  /* 0x0000000000027941 */ /* 0x000fea0003800200 */
.L_x_334:
        /* <DEDUP_REMOVED lines=26> */
.L_x_338:
[----:B------:R-:W-:Y:S05]  /*0860*/  BSYNC.RECONVERGENT B2 ;  /* 0x0000000000027941 */ /* 0x000fea0003800200 */
.L_x_337:
        /* <DEDUP_REMOVED lines=12> */
.L_x_330:
[----:B------:R-:W-:Y:S05]  /*0930*/  BSYNC.RECONVERGENT B1 ;  /* 0x0000000000017941 */ /* 0x000fea0003800200 */
.L_x_329:
        /* <DEDUP_REMOVED lines=77> */
.L_x_339:
        /* <DEDUP_REMOVED lines=130> */
.L_x_326:
        /* <DEDUP_REMOVED lines=25> */
.L_x_343:
        /* <DEDUP_REMOVED lines=24> */
.L_x_341:
        /* <DEDUP_REMOVED lines=19> */
.L_x_347:
        /* <DEDUP_REMOVED lines=9> */
.L_x_346:
[----:B------:R-:W-:Y:S05]  /*1b00*/  BSYNC.RECONVERGENT B2 ;  /* 0x0000000000027941 */ /* 0x000fea0003800200 */
.L_x_345:
        /* <DEDUP_REMOVED lines=16> */
.L_x_350:
        /* <DEDUP_REMOVED lines=45> */
.L_x_349:
[----:B------:R-:W-:Y:S05]  /*1ee0*/  BSYNC.RECONVERGENT B2 ;  /* 0x0000000000027941 */ /* 0x000fea0003800200 */
.L_x_348:
        /* <DEDUP_REMOVED lines=30> */
.L_x_352:
[----:B------:R-:W-:Y:S05]  /*20d0*/  BSYNC.RECONVERGENT B2 ;  /* 0x0000000000027941 */ /* 0x000fea0003800200 */
.L_x_351:
        /* <DEDUP_REMOVED lines=11> */
.L_x_344:
[----:B------:R-:W-:Y:S05]  /*2190*/  BSYNC.RECONVERGENT B1 ;  /* 0x0000000000017941 */ /* 0x000fea0003800200 */
.L_x_342:
        /* <DEDUP_REMOVED lines=74> */
.L_x_340:
[----:B------:R-:W-:Y:S05]  /*2640*/  BSYNC.RECONVERGENT B0 ;  /* 0x0000000000007941 */ /* 0x000fea0003800200 */
.L_x_325:
[----:B------:R-:W-:Y:S05]  /*2650*/  @P0 EXIT ;  /* 0x000000000000094d */ /* 0x000fea0003800000 */
[----:B------:R-:W0:Y:S01]  /*2660*/  LDCU.64 UR4, c[0x0][0x398] ;  /* 0x00007300ff0477ac */ /* 0x000e220008000a00 */
[----:B------:R-:W3:Y:S01]  /*2670*/  LDC.64 R4, c[0x0][0x388] ;  /* 0x0000e200ff047b82 */ /* 0x000ee20000000a00 */
[----:B012---:R-:W-:-:S04]  /*2680*/  IADD3 R2, P0, PT, R2, UR4, RZ ;  /* 0x0000000402027c10 */ /* 0x007fc8000ff1e0ff */
[----:B------:R-:W-:-:S05]  /*2690*/  IADD3.X R3, PT, PT, R3, UR5, RZ, P0, !PT ;  /* 0x0000000503037c10 */ /* 0x000fca00087fe4ff */
[----:B---3--:R-:W-:Y:S01]  /*26a0*/  STG.E.64 desc[UR6][R4.64], R2 ;  /* 0x0000000204007986 */ /* 0x008fe2000c101b06 */
[----:B------:R-:W-:Y:S05]  /*26b0*/  EXIT ;  /* 0x000000000000794d */ /* 0x000fea0003800000 */
.L_x_353:
        /* <DEDUP_REMOVED lines=12> */
.L_x_1149:


//--------------------- .text._ZN3cub18CUB_300001_SM_10006detail6reduce18DeviceReduceKernelINS2_10policy_hubIxjN4cuda3std3__44plusIxEEE10Policy1000EN6thrust24THRUST_300001_SM_1000_NS10device_ptrIiEEjS9_xNS7_10__identityEEEvT0_PT3_T1_NS0_13GridEvenShareISK_EET2_T4_ --------------------------
	.section	.text._ZN3cub18CUB_300001_SM_10006detail6reduce18DeviceReduceKernelINS2_10policy_hubIxjN4cuda3std3__44plusIxEEE10Policy1000EN6thrust24THRUST_300001_SM_1000_NS10device_ptrIiEEjS9_xNS7_10__identityEEEvT0_PT3_T1_NS0_13GridEvenShareISK_EET2_T4_,"ax",@progbits
	.align	128
        .global         _ZN3cub18CUB_300001_SM_10006detail6reduce18DeviceReduceKernelINS2_10policy_hubIxjN4cuda3std3__44plusIxEEE10Policy1000EN6thrust24THRUST_300001_SM_1000_NS10device_ptrIiEEjS9_xNS7_10__identityEEEvT0_PT3_T1_NS0_13GridEvenShareISK_EET2_T4_
        .type           _ZN3cub18CUB_300001_SM_10006detail6reduce18DeviceReduceKernelINS2_10policy_hubIxjN4cuda3std3__44plusIxEEE10Policy1000EN6thrust24THRUST_300001_SM_1000_NS10device_ptrIiEEjS9_xNS7_10__identityEEEvT0_PT3_T1_NS0_13GridEvenShareISK_EET2_T4_,@function
        .size           _ZN3cub18CUB_300001_SM_10006detail6reduce18DeviceReduceKernelINS2_10policy_hubIxjN4cuda3std3__44plusIxEEE10Policy1000EN6thrust24THRUST_300001_SM_1000_NS10device_ptrIiEEjS9_xNS7_10__identityEEEvT0_PT3_T1_NS0_13GridEvenShareISK_EET2_T4_,(.L_x_1150 - _ZN3cub18CUB_300001_SM_10006detail6reduce18DeviceReduceKernelINS2_10policy_hubIxjN4cuda3std3__44plusIxEEE10Policy1000EN6thrust24THRUST_300001_SM_1000_NS10device_ptrIiEEjS9_xNS7_10__identityEEEvT0_PT3_T1_NS0_13GridEvenShareISK_EET2_T4_)
        .other          _ZN3cub18CUB_300001_SM_10006detail6reduce18DeviceReduceKernelINS2_10policy_hubIxjN4cuda3std3__44plusIxEEE10Policy1000EN6thrust24THRUST_300001_SM_1000_NS10device_ptrIiEEjS9_xNS7_10__identityEEEvT0_PT3_T1_NS0_13GridEvenShareISK_EET2_T4_,@"STO_CUDA_ENTRY STV_DEFAULT"
_ZN3cub18CUB_300001_SM_10006detail6reduce18DeviceReduceKernelINS2_10policy_hubIxjN4cuda3std3__44plusIxEEE10Policy1000EN6thrust24THRUST_300001_SM_1000_NS10device_ptrIiEEjS9_xNS7_10__identityEEEvT0_PT3_T1_NS0_13GridEvenShareISK_EET2_T4_:
.text._ZN3cub18CUB_300001_SM_10006detail6reduce18DeviceReduceKernelINS2_10policy_hubIxjN4cuda3std3__44plusIxEEE10Policy1000EN6thrust24THRUST_300001_SM_1000_NS10device_ptrIiEEjS9_xNS7_10__identityEEEvT0_PT3_T1_NS0_13GridEvenShareISK_EET2_T4_:
[----:B------:R-:W-:Y:S01]  /*0000*/  LDC R1, c[0x0][0x37c] ;  /* 0x0000df00ff017b82 */ /* 0x000fe20000000800 */
[----:B------:R-:W0:Y:S07]  /*0010*/  S2R R0, SR_CTAID.X ;  /* 0x0000000000007919 */ /* 0x000e2e0000002500 */
[----:B------:R-:W1:Y:S01]  /*0020*/  LDC.64 R8, c[0x0][0x3a8] ;  /* 0x0000ea00ff087b82 */ /* 0x000e620000000a00 */
[----:B------:R-:W2:Y:S01]  /*0030*/  LDCU.64 UR6, c[0x0][0x358] ;  /* 0x00006b00ff0677ac */ /* 0x000ea20008000a00 */
[----:B------:R-:W-:Y:S01]  /*0040*/  BSSY.RECONVERGENT B0, `(.L_x_354) ;  /* 0x0000306000007945 */ /* 0x000fe20003800200 */
[----:B-1----:R-:W-:-:S02]  /*0050*/  IMAD R11, R9, 0xe00, RZ ;  /* 0x00000e00090b7824 */ /* 0x002fc400078e02ff */
[----:B0-----:R-:W-:-:S05]  /*0060*/  IMAD R28, R0, -0xe00, R8 ;  /* 0xfffff200001c7824 */ /* 0x001fca00078e0208 */
[----:B------:R-:W-:-:S13]  /*0070*/  ISETP.GT.U32.AND P0, PT, R28, 0xdff, PT ;  /* 0x00000dff1c00780c */ /* 0x000fda0003f04070 */
[----:B--2---:R-:W-:Y:S05]  /*0080*/  @P0 BRA `(.L_x_355) ;  /* 0x0000001800840947 */ /* 0x004fea0003800000 */
[----:B------:R-:W0:Y:S01]  /*0090*/  S2R R5, SR_TID.X ;  /* 0x0000000000057919 */ /* 0x000e220000002100 */
[----:B------:R-:W-:Y:S01]  /*00a0*/  BSSY.RECONVERGENT B1, `(.L_x_356) ;  /* 0x000000c000017945 */ /* 0x000fe20003800200 */
[----:B------:R-:W-:Y:S02]  /*00b0*/  IMAD.MOV.U32 R24, RZ, RZ, RZ ;  /* 0x000000ffff187224 */ /* 0x000fe400078e00ff */
        /* <DEDUP_REMOVED lines=9> */
[----:B--2---:R-:W-:-:S07]  /*0150*/  SHF.R.S32.HI R6, RZ, 0x1f, R24 ;  /* 0x0000001fff067819 */ /* 0x004fce0000011418 */
.L_x_357:
[----:B------:R-:W-:Y:S05]  /*0160*/  BSYNC.RECONVERGENT B1 ;  /* 0x0000000000017941 */ /* 0x000fea0003800200 */
.L_x_356:
        /* <DEDUP_REMOVED lines=17> */
.L_x_363:
[C---:B------:R-:W-:Y:S02]  /*0280*/  VIADD R27, R2.reuse, 0x200 ;  /* 0x00000200021b7836 */ /* 0x040fe40000000000 */
[----:B0-----:R-:W-:-:S04]  /*0290*/  IMAD.WIDE.U32 R12, R2, 0x4, R10 ;  /* 0x00000004020c7825 */ /* 0x001fc800078e000a */
[--C-:B------:R-:W-:Y:S01]  /*02a0*/  IMAD.WIDE.U32 R26, R27, 0x4, R10.reuse ;  /* 0x000000041b1a7825 */ /* 0x100fe200078e000a */
[----:B------:R0:W2:Y:S03]  /*02b0*/  LDG.E R19, desc[UR6][R12.64] ;  /* 0x000000060c137981 */ /* 0x0000a6000c1e1900 */
[C---:B------:R-:W-:Y:S01]  /*02c0*/  VIADD R17, R2.reuse, 0x400 ;  /* 0x0000040002117836 */ /* 0x040fe20000000000 */
[----:B------:R1:W3:Y:S01]  /*02d0*/  LDG.E R23, desc[UR6][R26.64] ;  /* 0x000000061a177981 */ /* 0x0002e2000c1e1900 */
[----:B------:R-:W-:Y:S02]  /*02e0*/  VIADD R15, R2, 0x600 ;  /* 0x00000600020f7836 */ /* 0x000fe40000000000 */
[----:B------:R-:W-:-:S04]  /*02f0*/  IMAD.WIDE.U32 R16, R17, 0x4, R10 ;  /* 0x0000000411107825 */ /* 0x000fc800078e000a */
[--C-:B------:R-:W-:Y:S01]  /*0300*/  IMAD.WIDE.U32 R14, R15, 0x4, R10.reuse ;  /* 0x000000040f0e7825 */ /* 0x100fe200078e000a */
[----:B------:R-:W4:Y:S04]  /*0310*/  LDG.E R7, desc[UR6][R16.64] ;  /* 0x0000000610077981 */ /* 0x000f28000c1e1900 */
[----:B------:R5:W4:Y:S01]  /*0320*/  LDG.E R22, desc[UR6][R14.64] ;  /* 0x000000060e167981 */ /* 0x000b22000c1e1900 */
[C---:B------:R-:W-:Y:S02]  /*0330*/  VIADD R9, R2.reuse, 0x800 ;  /* 0x0000080002097836 */ /* 0x040fe40000000000 */
[----:B------:R-:W-:Y:S02]  /*0340*/  VIADD R21, R2, 0xa00 ;  /* 0x00000a0002157836 */ /* 0x000fe40000000000 */
[----:B0-----:R-:W-:-:S04]  /*0350*/  IMAD.WIDE.U32 R12, R9, 0x4, R10 ;  /* 0x00000004090c7825 */ /* 0x001fc800078e000a */
[--C-:B------:R-:W-:Y:S01]  /*0360*/  IMAD.WIDE.U32 R20, R21, 0x4, R10.reuse ;  /* 0x0000000415147825 */ /* 0x100fe200078e000a */
[----:B------:R0:W4:Y:S03]  /*0370*/  LDG.E R27, desc[UR6][R12.64] ;  /* 0x000000060c1b7981 */ /* 0x000126000c1e1900 */
[C---:B-1----:R-:W-:Y:S01]  /*0380*/  VIADD R26, R2.reuse, 0x1000 ;  /* 0x00001000021a7836 */ /* 0x042fe20000000000 */
[----:B------:R-:W4:Y:S01]  /*0390*/  LDG.E R9, desc[UR6][R20.64] ;  /* 0x0000000614097981 */ /* 0x000f22000c1e1900 */
[C---:B------:R-:W-:Y:S02]  /*03a0*/  VIADD R29, R2.reuse, 0xe00 ;  /* 0x00000e00021d7836 */ /* 0x040fe40000000000 */
[----:B------:R-:W-:Y:S02]  /*03b0*/  VIADD R25, R2, 0xc00 ;  /* 0x00000c0002197836 */ /* 0x000fe40000000000 */
[----:B-----5:R-:W-:-:S04]  /*03c0*/  IMAD.WIDE.U32 R14, R29, 0x4, R10 ;  /* 0x000000041d0e7825 */ /* 0x020fc800078e000a */
[--C-:B0-----:R-:W-:Y:S02]  /*03d0*/  IMAD.WIDE.U32 R12, R26, 0x4, R10.reuse ;  /* 0x000000041a0c7825 */ /* 0x101fe400078e000a */
[----:B------:R-:W5:Y:S02]  /*03e0*/  LDG.E R26, desc[UR6][R14.64] ;  /* 0x000000060e1a7981 */ /* 0x000f64000c1e1900 */
[----:B------:R-:W-:-:S05]  /*03f0*/  IMAD.WIDE.U32 R16, R25, 0x4, R10 ;  /* 0x0000000419107825 */ /* 0x000fca00078e000a */
[----:B------:R0:W5:Y:S02]  /*0400*/  LDG.E R25, desc[UR6][R16.64] ;  /* 0x0000000610197981 */ /* 0x000164000c1e1900 */
[----:B0-----:R-:W-:-:S04]  /*0410*/  VIADD R17, R2, 0x1800 ;  /* 0x0000180002117836 */ /* 0x001fc80000000000 */
[----:B------:R-:W-:-:S06]  /*0420*/  IMAD.WIDE.U32 R16, R17, 0x4, R10 ;  /* 0x0000000411107825 */ /* 0x000fcc00078e000a */
[----:B------:R-:W5:Y:S01]  /*0430*/  LDG.E R16, desc[UR6][R16.64] ;  /* 0x0000000610107981 */ /* 0x000f62000c1e1900 */
[--C-:B--2---:R-:W-:Y:S02]  /*0440*/  SHF.R.S32.HI R29, RZ, 0x1f, R19.reuse ;  /* 0x0000001fff1d7819 */ /* 0x104fe40000011413 */
[----:B---3--:R-:W-:Y:S02]  /*0450*/  IADD3 R24, P0, P1, R23, R24, R19 ;  /* 0x0000001817187210 */ /* 0x008fe4000791e013 */
[----:B------:R-:W-:Y:S01]  /*0460*/  SHF.R.S32.HI R20, RZ, 0x1f, R23 ;  /* 0x0000001fff147819 */ /* 0x000fe20000011417 */
[----:B------:R-:W-:Y:S01]  /*0470*/  VIADD R23, R2, 0x1200 ;  /* 0x0000120002177836 */ /* 0x000fe20000000000 */
[----:B------:R0:W2:Y:S02]  /*0480*/  LDG.E R19, desc[UR6][R12.64] ;  /* 0x000000060c137981 */ /* 0x0000a4000c1e1900 */
[----:B0-----:R-:W-:Y:S01]  /*0490*/  IADD3.X R12, PT, PT, R20, R6, R29, P0, P1 ;  /* 0x00000006140c7210 */ /* 0x001fe200007e241d */
[----:B------:R-:W-:Y:S01]  /*04a0*/  IMAD.WIDE.U32 R20, R23, 0x4, R10 ;  /* 0x0000000417147825 */ /* 0x000fe200078e000a */
[----:B----4-:R-:W-:-:S02]  /*04b0*/  IADD3 R6, P0, P1, R22, R24, R7 ;  /* 0x0000001816067210 */ /* 0x010fc4000791e007 */
[----:B------:R-:W-:Y:S01]  /*04c0*/  SHF.R.S32.HI R7, RZ, 0x1f, R7 ;  /* 0x0000001fff077819 */ /* 0x000fe20000011407 */
[C---:B------:R-:W-:Y:S01]  /*04d0*/  VIADD R23, R2.reuse, 0x1400 ;  /* 0x0000140002177836 */ /* 0x040fe20000000000 */
[----:B------:R-:W-:Y:S01]  /*04e0*/  SHF.R.S32.HI R22, RZ, 0x1f, R22 ;  /* 0x0000001fff167819 */ /* 0x000fe20000011416 */
[----:B------:R-:W-:Y:S01]  /*04f0*/  VIADD R29, R2, 0x1600 ;  /* 0x00001600021d7836 */ /* 0x000fe20000000000 */
[----:B------:R-:W2:Y:S02]  /*0500*/  LDG.E R24, desc[UR6][R20.64] ;  /* 0x0000000614187981 */ /* 0x000ea4000c1e1900 */
[----:B------:R-:W-:Y:S01]  /*0510*/  IADD3.X R7, PT, PT, R22, R12, R7, P0, P1 ;  /* 0x0000000c16077210 */ /* 0x000fe200007e2407 */
[----:B------:R-:W-:-:S04]  /*0520*/  IMAD.WIDE.U32 R12, R23, 0x4, R10 ;  /* 0x00000004170c7825 */ /* 0x000fc800078e000a */
[--C-:B------:R-:W-:Y:S02]  /*0530*/  IMAD.WIDE.U32 R14, R29, 0x4, R10.reuse ;  /* 0x000000041d0e7825 */ /* 0x100fe400078e000a */
[----:B------:R0:W3:Y:S02]  /*0540*/  LDG.E R29, desc[UR6][R12.64] ;  /* 0x000000060c1d7981 */ /* 0x0000e4000c1e1900 */
[----:B------:R-:W-:Y:S02]  /*0550*/  VIADD R23, R2, 0x1a00 ;  /* 0x00001a0002177836 */ /* 0x000fe40000000000 */
[----:B------:R-:W3:Y:S02]  /*0560*/  LDG.E R14, desc[UR6][R14.64] ;  /* 0x000000060e0e7981 */ /* 0x000ee4000c1e1900 */
[----:B0-----:R-:W-:-:S06]  /*0570*/  IMAD.WIDE.U32 R12, R23, 0x4, R10 ;  /* 0x00000004170c7825 */ /* 0x001fcc00078e000a */
[----:B------:R0:W4:Y:S01]  /*0580*/  LDG.E R13, desc[UR6][R12.64] ;  /* 0x000000060c0d7981 */ /* 0x000122000c1e1900 */
[C---:B------:R-:W-:Y:S02]  /*0590*/  VIADD R21, R2.reuse, 0x1c00 ;  /* 0x00001c0002157836 */ /* 0x040fe40000000000 */
[----:B------:R-:W-:Y:S02]  /*05a0*/  VIADD R23, R2, 0x1e00 ;  /* 0x00001e0002177836 */ /* 0x000fe40000000000 */
[----:B------:R-:W-:-:S04]  /*05b0*/  IMAD.WIDE.U32 R20, R21, 0x4, R10 ;  /* 0x0000000415147825 */ /* 0x000fc800078e000a */
[----:B------:R-:W-:Y:S02]  /*05c0*/  IMAD.WIDE.U32 R22, R23, 0x4, R10 ;  /* 0x0000000417167825 */ /* 0x000fe400078e000a */
[----:B------:R-:W4:Y:S04]  /*05d0*/  LDG.E R20, desc[UR6][R20.64] ;  /* 0x0000000614147981 */ /* 0x000f28000c1e1900 */
[----:B------:R-:W4:Y:S01]  /*05e0*/  LDG.E R23, desc[UR6][R22.64] ;  /* 0x0000000616177981 */ /* 0x000f22000c1e1900 */
[--C-:B0-----:R-:W-:Y:S02]  /*05f0*/  IADD3 R12, P0, P1, R9, R6, R27.reuse ;  /* 0x00000006090c7210 */ /* 0x101fe4000791e01b */
[----:B------:R-:W-:Y:S02]  /*0600*/  SHF.R.S32.HI R6, RZ, 0x1f, R27 ;  /* 0x0000001fff067819 */ /* 0x000fe4000001141b */
[----:B------:R-:W-:-:S04]  /*0610*/  SHF.R.S32.HI R9, RZ, 0x1f, R9 ;  /* 0x0000001fff097819 */ /* 0x000fc80000011409 */
[----:B------:R-:W-:Y:S02]  /*0620*/  IADD3.X R7, PT, PT, R9, R7, R6, P0, P1 ;  /* 0x0000000709077210 */ /* 0x000fe400007e2406 */
[--C-:B-----5:R-:W-:Y:S02]  /*0630*/  IADD3 R6, P0, P1, R26, R12, R25.reuse ;  /* 0x0000000c1a067210 */ /* 0x120fe4000791e019 */
[----:B------:R-:W-:Y:S02]  /*0640*/  SHF.R.S32.HI R25, RZ, 0x1f, R25 ;  /* 0x0000001fff197819 */ /* 0x000fe40000011419 */
[----:B------:R-:W-:-:S04]  /*0650*/  SHF.R.S32.HI R26, RZ, 0x1f, R26 ;  /* 0x0000001fff1a7819 */ /* 0x000fc8000001141a */
[----:B------:R-:W-:Y:S01]  /*0660*/  IADD3.X R25, PT, PT, R26, R7, R25, P0, P1 ;  /* 0x000000071a197210 */ /* 0x000fe200007e2419 */
[----:B------:R-:W-:Y:S02]  /*0670*/  VIADD R18, R18, 0x10 ;  /* 0x0000001012127836 */ /* 0x000fe40000000000 */
[----:B------:R-:W-:Y:S02]  /*0680*/  VIADD R8, R8, 0x2000 ;  /* 0x0000200008087836 */ /* 0x000fe40000000000 */
        /* <DEDUP_REMOVED lines=13> */
[----:B------:R-:W-:Y:S02]  /*0760*/  ISETP.NE.AND P0, PT, R18, RZ, PT ;  /* 0x000000ff1200720c */ /* 0x000fe40003f05270 */
[--C-:B------:R-:W-:Y:S02]  /*0770*/  SHF.R.S32.HI R6, RZ, 0x1f, R20.reuse ;  /* 0x0000001fff067819 */ /* 0x100fe40000011414 */
[----:B------:R-:W-:Y:S02]  /*0780*/  IADD3 R24, P1, P2, R23, R24, R20 ;  /* 0x0000001817187210 */ /* 0x000fe40007a3e014 */
[----:B------:R-:W-:-:S04]  /*0790*/  SHF.R.S32.HI R23, RZ, 0x1f, R23 ;  /* 0x0000001fff177819 */ /* 0x000fc80000011417 */
[----:B------:R-:W-:-:S03]  /*07a0*/  IADD3.X R6, PT, PT, R23, R13, R6, P1, P2 ;  /* 0x0000000d17067210 */ /* 0x000fc60000fe4406 */
[----:B------:R-:W-:Y:S05]  /*07b0*/  @P0 BRA `(.L_x_363) ;  /* 0xfffffff800b00947 */ /* 0x000fea000383ffff */
[----:B------:R-:W-:Y:S05]  /*07c0*/  BSYNC.RECONVERGENT B3 ;  /* 0x0000000000037941 */ /* 0x000fea0003800200 */
.L_x_362:
[----:B------:R-:W-:-:S07]  /*07d0*/  VIADD R7, R8, 0xfffff000 ;  /* 0xfffff00008077836 */ /* 0x000fce0000000000 */
.L_x_361:
[----:B------:R-:W-:Y:S05]  /*07e0*/  BSYNC.RECONVERGENT B2 ;  /* 0x0000000000027941 */ /* 0x000fea0003800200 */
.L_x_360:
        /* <DEDUP_REMOVED lines=13> */
[----:B------:R-:W-:Y:S02]  /*08c0*/  VIADD R15, R27, 0xa00 ;  /* 0x00000a001b0f7836 */ /* 0x000fe40000000000 */
[----:B0-----:R-:W-:-:S04]  /*08d0*/  IMAD.WIDE.U32 R20, R21, 0x4, R8 ;  /* 0x0000000415147825 */ /* 0x001fc800078e0008 */
[--C-:B------:R-:W-:Y:S02]  /*08e0*/  IMAD.WIDE.U32 R16, R27, 0x4, R8.reuse ;  /* 0x000000041b107825 */ /* 0x100fe400078e0008 */
[----:B------:R-:W2:Y:S02]  /*08f0*/  LDG.E R20, desc[UR6][R20.64] ;  /* 0x0000000614147981 */ /* 0x000ea4000c1e1900 */
[--C-:B------:R-:W-:Y:S02]  /*0900*/  IMAD.WIDE.U32 R10, R11, 0x4, R8.reuse ;  /* 0x000000040b0a7825 */ /* 0x100fe400078e0008 */
[----:B------:R0:W2:Y:S02]  /*0910*/  LDG.E R19, desc[UR6][R16.64] ;  /* 0x0000000610137981 */ /* 0x0000a4000c1e1900 */
[----:B------:R-:W-:Y:S02]  /*0920*/  IMAD.WIDE.U32 R22, R23, 0x4, R8 ;  /* 0x0000000417167825 */ /* 0x000fe400078e0008 */
[----:B------:R-:W3:Y:S02]  /*0930*/  LDG.E R10, desc[UR6][R10.64] ;  /* 0x000000060a0a7981 */ /* 0x000ee4000c1e1900 */
[----:B------:R-:W-:-:S02]  /*0940*/  VIADD R25, R27, 0xc00 ;  /* 0x00000c001b197836 */ /* 0x000fc40000000000 */
[----:B------:R-:W3:Y:S01]  /*0950*/  LDG.E R23, desc[UR6][R22.64] ;  /* 0x0000000616177981 */ /* 0x000ee2000c1e1900 */
[----:B------:R-:W-:Y:S02]  /*0960*/  VIADD R27, R27, 0xe00 ;  /* 0x00000e001b1b7836 */ /* 0x000fe40000000000 */
[----:B------:R-:W-:-:S04]  /*0970*/  IMAD.WIDE.U32 R12, R13, 0x4, R8 ;  /* 0x000000040d0c7825 */ /* 0x000fc800078e0008 */
[--C-:B------:R-:W-:Y:S02]  /*0980*/  IMAD.WIDE.U32 R14, R15, 0x4, R8.reuse ;  /* 0x000000040f0e7825 */ /* 0x100fe400078e0008 */
[----:B------:R-:W4:Y:S02]  /*0990*/  LDG.E R12, desc[UR6][R12.64] ;  /* 0x000000060c0c7981 */ /* 0x000f24000c1e1900 */
[--C-:B0-----:R-:W-:Y:S02]  /*09a0*/  IMAD.WIDE.U32 R16, R25, 0x4, R8.reuse ;  /* 0x0000000419107825 */ /* 0x101fe400078e0008 */
[----:B------:R-:W4:Y:S02]  /*09b0*/  LDG.E R15, desc[UR6][R14.64] ;  /* 0x000000060e0f7981 */ /* 0x000f24000c1e1900 */
[----:B------:R-:W-:Y:S02]  /*09c0*/  IMAD.WIDE.U32 R8, R27, 0x4, R8 ;  /* 0x000000041b087825 */ /* 0x000fe400078e0008 */
        /* <DEDUP_REMOVED lines=14> */
[--C-:B-----5:R-:W-:Y:S02]  /*0ab0*/  SHF.R.S32.HI R6, RZ, 0x1f, R16.reuse ;  /* 0x0000001fff067819 */ /* 0x120fe40000011410 */
[----:B------:R-:W-:-:S02]  /*0ac0*/  IADD3 R24, P3, P4, R9, R24, R16 ;  /* 0x0000001809187210 */ /* 0x000fc40007c7e010 */
[----:B------:R-:W-:Y:S02]  /*0ad0*/  IADD3.X R12, PT, PT, R15, R10, R12, P1, P2 ;  /* 0x0000000a0f0c7210 */ /* 0x000fe40000fe440c */
[----:B------:R-:W-:-:S04]  /*0ae0*/  SHF.R.S32.HI R9, RZ, 0x1f, R9 ;  /* 0x0000001fff097819 */ /* 0x000fc80000011409 */
[----:B------:R-:W-:-:S07]  /*0af0*/  IADD3.X R6, PT, PT, R9, R12, R6, P3, P4 ;  /* 0x0000000c09067210 */ /* 0x000fce0001fe8406 */
.L_x_365:
[----:B------:R-:W-:Y:S05]  /*0b00*/  BSYNC.RECONVERGENT B2 ;  /* 0x0000000000027941 */ /* 0x000fea0003800200 */
.L_x_364:
        /* <DEDUP_REMOVED lines=20> */
[----:B--2---:R-:W-:-:S02]  /*0c50*/  SHF.R.S32.HI R17, RZ, 0x1f, R13 ;  /* 0x0000001fff117819 */ /* 0x004fc4000001140d */
[----:B---3--:R-:W-:Y:S02]  /*0c60*/  IADD3 R24, P0, P2, R10, R24, R13 ;  /* 0x000000180a187210 */ /* 0x008fe40007a1e00d */
[----:B------:R-:W-:Y:S02]  /*0c70*/  SHF.R.S32.HI R2, RZ, 0x1f, R10 ;  /* 0x0000001fff027819 */ /* 0x000fe4000001140a */
[----:B----4-:R-:W-:Y:S02]  /*0c80*/  SHF.R.S32.HI R19, RZ, 0x1f, R15 ;  /* 0x0000001fff137819 */ /* 0x010fe4000001140f */
[----:B------:R-:W-:Y:S02]  /*0c90*/  IADD3.X R2, PT, PT, R2, R6, R17, P0, P2 ;  /* 0x0000000602027210 */ /* 0x000fe400007e4411 */
[----:B-----5:R-:W-:Y:S02]  /*0ca0*/  IADD3 R24, P3, P4, R8, R24, R15 ;  /* 0x0000001808187210 */ /* 0x020fe40007c7e00f */
[----:B------:R-:W-:-:S04]  /*0cb0*/  SHF.R.S32.HI R6, RZ, 0x1f, R8 ;  /* 0x0000001fff067819 */ /* 0x000fc80000011408 */
[----:B------:R-:W-:-:S07]  /*0cc0*/  IADD3.X R6, PT, PT, R6, R2, R19, P3, P4 ;  /* 0x0000000206067210 */ /* 0x000fce0001fe8413 */
.L_x_367:
[----:B------:R-:W-:Y:S05]  /*0cd0*/  BSYNC.RECONVERGENT B2 ;  /* 0x0000000000027941 */ /* 0x000fea0003800200 */
.L_x_366:
[----:B------:R-:W-:Y:S05]  /*0ce0*/  @!P1 BRA `(.L_x_359) ;  /* 0x00000000002c9947 */ /* 0x000fea0003800000 */
[----:B------:R-:W0:Y:S01]  /*0cf0*/  LDC.64 R8, c[0x0][0x380] ;  /* 0x0000e000ff087b82 */ /* 0x000e220000000a00 */
[----:B------:R-:W-:Y:S02]  /*0d00*/  IMAD R7, R0, 0xe00, R7 ;  /* 0x00000e0000077824 */ /* 0x000fe400078e0207 */
[----:B------:R-:W-:-:S07]  /*0d10*/  IMAD.MOV R4, RZ, RZ, -R3 ;  /* 0x000000ffff047224 */ /* 0x000fce00078e0a03 */
.L_x_368:
[----:B0-----:R-:W-:-:S06]  /*0d20*/  IMAD.WIDE.U32 R2, R7, 0x4, R8 ;  /* 0x0000000407027825 */ /* 0x001fcc00078e0008 */
[----:B------:R-:W2:Y:S01]  /*0d30*/  LDG.E R3, desc[UR6][R2.64] ;  /* 0x0000000602037981 */ /* 0x000ea2000c1e1900 */
[----:B------:R-:W-:Y:S02]  /*0d40*/  VIADD R4, R4, 0x1 ;  /* 0x0000000104047836 */ /* 0x000fe40000000000 */
[----:B------:R-:W-:-:S03]  /*0d50*/  VIADD R7, R7, 0x200 ;  /* 0x0000020007077836 */ /* 0x000fc60000000000 */
[----:B------:R-:W-:Y:S02]  /*0d60*/  ISETP.NE.AND P0, PT, R4, RZ, PT ;  /* 0x000000ff0400720c */ /* 0x000fe40003f05270 */
[----:B--2---:R-:W-:-:S04]  /*0d70*/  IADD3 R24, P1, PT, R3, R24, RZ ;  /* 0x0000001803187210 */ /* 0x004fc80007f3e0ff */
[----:B------:R-:W-:-:S07]  /*0d80*/  LEA.HI.X.SX32 R6, R3, R6, 0x1, P1 ;  /* 0x0000000603067211 */ /* 0x000fce00008f0eff */
[----:B------:R-:W-:Y:S05]  /*0d90*/  @P0 BRA `(.L_x_368) ;  /* 0xfffffffc00e00947 */ /* 0x000fea000383ffff */
.L_x_359:
[----:B------:R-:W-:Y:S05]  /*0da0*/  BSYNC.RECONVERGENT B1 ;  /* 0x0000000000017941 */ /* 0x000fea0003800200 */
.L_x_358:
[----:B------:R-:W-:-:S13]  /*0db0*/  ISETP.GE.U32.AND P0, PT, R28, 0x200, PT ;  /* 0x000002001c00780c */ /* 0x000fda0003f06070 */
        /* <DEDUP_REMOVED lines=23> */
[C---:B------:R-:W-:Y:S01]  /*0f30*/  ISETP.GT.AND P0, PT, R10.reuse, 0x17, PT ;  /* 0x000000170a00780c */ /* 0x040fe20003f04270 */
[----:B------:R-:W-:Y:S01]  /*0f40*/  IMAD.X R4, R3, 0x1, R6, P1 ;  /* 0x0000000103047824 */ /* 0x000fe200008e0606 */
[----:B------:R-:W-:-:S04]  /*0f50*/  ISETP.NE.AND P1, PT, R10, RZ, PT ;  /* 0x000000ff0a00720c */ /* 0x000fc80003f25270 */
[----:B------:R-:W1:Y:S09]  /*0f60*/  SHFL.DOWN PT, R3, R4, 0x8, 0x1f ;  /* 0x09001f0004037f89 */ /* 0x000e7200000e0000 */
[----:B------:R-:W2:Y:S01]  /*0f70*/  @!P1 S2R R7, SR_CgaCtaId ;  /* 0x0000000000079919 */ /* 0x000ea20000008800 */
[----:B------:R-:W-:-:S02]  /*0f80*/  @!P1 MOV R6, 0x400 ;  /* 0x0000040000069802 */ /* 0x000fc40000000f00 */
[----:B0-----:R-:W-:-:S04]  /*0f90*/  SEL R2, R2, RZ, !P0 ;  /* 0x000000ff02027207 */ /* 0x001fc80004000000 */
[----:B------:R-:W-:Y:S02]  /*0fa0*/  IADD3 R9, P2, PT, R2, R11, RZ ;  /* 0x0000000b02097210 */ /* 0x000fe40007f5e0ff */
[----:B-1----:R-:W-:-:S03]  /*0fb0*/  SEL R3, R3, RZ, !P0 ;  /* 0x000000ff03037207 */ /* 0x002fc60004000000 */
[----:B------:R-:W0:Y:S01]  /*0fc0*/  SHFL.DOWN PT, R2, R9, 0x10, 0x1f ;  /* 0x0a001f0009027f89 */ /* 0x000e2200000e0000 */
[----:B------:R-:W-:Y:S01]  /*0fd0*/  ISETP.GT.AND P0, PT, R10, 0xf, PT ;  /* 0x0000000f0a00780c */ /* 0x000fe20003f04270 */
[----:B------:R-:W-:Y:S01]  /*0fe0*/  IMAD.X R8, R3, 0x1, R4, P2 ;  /* 0x0000000103087824 */ /* 0x000fe200010e0604 */
[----:B------:R-:W-:-:S04]  /*0ff0*/  @!P1 SHF.R.U32.HI R4, RZ, 0x2, R5 ;  /* 0x00000002ff049819 */ /* 0x000fc80000011605 */
[----:B------:R-:W1:Y:S01]  /*1000*/  SHFL.DOWN PT, R3, R8, 0x10, 0x1f ;  /* 0x0a001f0008037f89 */ /* 0x000e6200000e0000 */
[----:B------:R-:W-:Y:S02]  /*1010*/  @!P1 LOP3.LUT R4, R4, 0xf8, RZ, 0xc0, !PT ;  /* 0x000000f804049812 */ /* 0x000fe400078ec0ff */
[----:B--2---:R-:W-:-:S05]  /*1020*/  @!P1 LEA R7, R7, R6, 0x18 ;  /* 0x0000000607079211 */ /* 0x004fca00078ec0ff */
[----:B------:R-:W-:Y:S01]  /*1030*/  @!P1 IMAD.IADD R7, R4, 0x1, R7 ;  /* 0x0000000104079824 */ /* 0x000fe200078e0207 */
[----:B0-----:R-:W-:-:S04]  /*1040*/  SEL R2, R2, RZ, !P0 ;  /* 0x000000ff02027207 */ /* 0x001fc80004000000 */
[----:B------:R-:W-:Y:S02]  /*1050*/  IADD3 R2, P2, PT, R2, R9, RZ ;  /* 0x0000000902027210 */ /* 0x000fe40007f5e0ff */
[----:B-1----:R-:W-:Y:S02]  /*1060*/  SEL R3, R3, RZ, !P0 ;  /* 0x000000ff03037207 */ /* 0x002fe40004000000 */
[----:B------:R-:W-:-:S03]  /*1070*/  ISETP.NE.AND P0, PT, R5, RZ, PT ;  /* 0x000000ff0500720c */ /* 0x000fc60003f05270 */
        /* <DEDUP_REMOVED lines=9> */
[----:B-1----:R-:W1:Y:S04]  /*1110*/  LDS.128 R4, [UR4+0x30] ;  /* 0x00003004ff047984 */ /* 0x002e680008000c00 */
        /* <DEDUP_REMOVED lines=22> */
.L_x_369:
[----:B------:R-:W-:-:S04]  /*1280*/  LOP3.LUT R2, R5, 0x3e0, RZ, 0xc0, !PT ;  /* 0x000003e005027812 */ /* 0x000fc800078ec0ff */
        /* <DEDUP_REMOVED lines=16> */
[----:B------:R-:W-:Y:S01]  /*1390*/  ISETP.GT.AND P0, PT, R8, R7, PT ;  /* 0x000000070800720c */ /* 0x000fe20003f04270 */
[----:B------:R-:W-:Y:S02]  /*13a0*/  VIADD R6, R2, 0x4 ;  /* 0x0000000402067836 */ /* 0x000fe40000000000 */
[----:B------:R-:W1:Y:S01]  /*13b0*/  SHFL.DOWN PT, R4, R9, 0x2, R7 ;  /* 0x0840000009047989 */ /* 0x000e6200000e0007 */
        /* <DEDUP_REMOVED lines=14> */
[----:B------:R-:W-:Y:S02]  /*14a0*/  IMAD.X R9, R4, 0x1, R11, P1 ;  /* 0x0000000104097824 */ /* 0x000fe400008e060b */
[----:B------:R-:W1:Y:S03]  /*14b0*/  @!P2 S2R R11, SR_CgaCtaId ;  /* 0x00000000000ba919 */ /* 0x000e660000008800 */
[----:B------:R-:W2:Y:S01]  /*14c0*/  SHFL.DOWN PT, R4, R9, 0x8, R7 ;  /* 0x0900000009047989 */ /* 0x000ea200000e0007 */
[----:B0-----:R-:W-:-:S04]  /*14d0*/  SEL R3, R3, RZ, !P0 ;  /* 0x000000ff03037207 */ /* 0x001fc80004000000 */
[----:B------:R-:W-:-:S05]  /*14e0*/  IADD3 R6, P1, PT, R3, R10, RZ ;  /* 0x0000000a03067210 */ /* 0x000fca0007f3e0ff */
[----:B------:R-:W0:Y:S01]  /*14f0*/  SHFL.DOWN PT, R3, R6, 0x10, R7 ;  /* 0x0a00000006037989 */ /* 0x000e2200000e0007 */
[----:B--2---:R-:W-:Y:S02]  /*1500*/  SEL R4, R4, RZ, !P0 ;  /* 0x000000ff04047207 */ /* 0x004fe40004000000 */
[----:B------:R-:W-:Y:S02]  /*1510*/  ISETP.GT.AND P0, PT, R2, R7, PT ;  /* 0x000000070200720c */ /* 0x000fe40003f04270 */
[----:B------:R-:W-:Y:S01]  /*1520*/  @!P2 MOV R2, 0x400 ;  /* 0x000004000002a802 */ /* 0x000fe20000000f00 */
[----:B------:R-:W-:Y:S01]  /*1530*/  IMAD.X R8, R4, 0x1, R9, P1 ;  /* 0x0000000104087824 */ /* 0x000fe200008e0609 */
[----:B------:R-:W-:Y:S02]  /*1540*/  @!P2 SHF.R.U32.HI R9, RZ, 0x2, R5 ;  /* 0x00000002ff09a819 */ /* 0x000fe40000011605 */
[----:B-1----:R-:W-:Y:S02]  /*1550*/  @!P2 LEA R10, R11, R2, 0x18 ;  /* 0x000000020b0aa211 */ /* 0x002fe400078ec0ff */
[----:B------:R-:W1:Y:S01]  /*1560*/  SHFL.DOWN PT, R4, R8, 0x10, R7 ;  /* 0x0a00000008047989 */ /* 0x000e6200000e0007 */
[----:B------:R-:W-:-:S05]  /*1570*/  @!P2 LOP3.LUT R9, R9, 0xf8, RZ, 0xc0, !PT ;  /* 0x000000f80909a812 */ /* 0x000fca00078ec0ff */
        /* <DEDUP_REMOVED lines=9> */
[----:B------:R-:W1:Y:S01]  /*1610*/  S2UR UR5, SR_CgaCtaId ;  /* 0x00000000000579c3 */ /* 0x000e620000008800 */
[----:B------:R-:W-:Y:S01]  /*1620*/  UMOV UR4, 0x400 ;  /* 0x0000040000047882 */ /* 0x000fe20000000000 */
[C---:B------:R-:W-:Y:S02]  /*1630*/  ISETP.GT.U32.AND P1, PT, R28.reuse, 0x20, PT ;  /* 0x000000201c00780c */ /* 0x040fe40003f24070 */
[C---:B------:R-:W-:Y:S02]  /*1640*/  ISETP.GT.U32.AND P2, PT, R28.reuse, 0x40, PT ;  /* 0x000000401c00780c */ /* 0x040fe40003f44070 */
[C---:B------:R-:W-:Y:S02]  /*1650*/  ISETP.GT.U32.AND P3, PT, R28.reuse, 0x80, PT ;  /* 0x000000801c00780c */ /* 0x040fe40003f64070 */
[C---:B------:R-:W-:Y:S02]  /*1660*/  ISETP.GT.U32.AND P5, PT, R28.reuse, 0x180, PT ;  /* 0x000001801c00780c */ /* 0x040fe40003fa4070 */
[----:B------:R-:W-:Y:S01]  /*1670*/  ISETP.GT.U32.AND P6, PT, R28, 0x1a0, PT ;  /* 0x000001a01c00780c */ /* 0x000fe20003fc4070 */
[----:B-1----:R-:W-:-:S09]  /*1680*/  ULEA UR4, UR5, UR4, 0x18 ;  /* 0x0000000405047291 */ /* 0x002fd2000f8ec0ff */
[----:B------:R-:W1:Y:S04]  /*1690*/  LDS.64 R12, [UR4+0x18] ;  /* 0x00001804ff0c7984 */ /* 0x000e680008000a00 */
[----:B------:R-:W2:Y:S04]  /*16a0*/  LDS.128 R16, [UR4+0x20] ;  /* 0x00002004ff107984 */ /* 0x000ea80008000c00 */
[----:B------:R-:W3:Y:S04]  /*16b0*/  LDS.128 R4, [UR4+0x30] ;  /* 0x00003004ff047984 */ /* 0x000ee80008000c00 */
[----:B0-----:R-:W0:Y:S04]  /*16c0*/  LDS.128 R8, [UR4+0x40] ;  /* 0x00004004ff087984 */ /* 0x001e280008000c00 */
[----:B------:R-:W-:Y:S01]  /*16d0*/  LDS.128 R24, [UR4+0x80] ;  /* 0x00008004ff187984 */ /* 0x000fe20008000c00 */
[----:B-1----:R-:W-:-:S02]  /*16e0*/  SEL R22, R12, RZ, P1 ;  /* 0x000000ff0c167207 */ /* 0x002fc40000800000 */
[----:B------:R-:W-:Y:S02]  /*16f0*/  SEL R23, R13, RZ, P1 ;  /* 0x000000ff0d177207 */ /* 0x000fe40000800000 */
[----:B--2---:R-:W-:Y:S01]  /*1700*/  SEL R21, R16, RZ, P2 ;  /* 0x000000ff10157207 */ /* 0x004fe20001000000 */
[----:B------:R-:W1:Y:S01]  /*1710*/  LDS.128 R12, [UR4+0x50] ;  /* 0x00005004ff0c7984 */ /* 0x000e620008000c00 */
[----:B------:R-:W-:Y:S02]  /*1720*/  ISETP.GT.U32.AND P1, PT, R28, 0x60, PT ;  /* 0x000000601c00780c */ /* 0x000fe40003f24070 */
[----:B------:R-:W-:Y:S02]  /*1730*/  SEL R20, R17, RZ, P2 ;  /* 0x000000ff11147207 */ /* 0x000fe40001000000 */
[----:B------:R-:W-:Y:S02]  /*1740*/  IADD3 R16, P2, P4, R21, R22, R2 ;  /* 0x0000001615107210 */ /* 0x000fe40007c5e002 */
[----:B------:R-:W-:-:S02]  /*1750*/  SEL R17, R18, RZ, P1 ;  /* 0x000000ff12117207 */ /* 0x000fc40000800000 */
[----:B---3--:R-:W-:Y:S02]  /*1760*/  SEL R4, R4, RZ, P3 ;  /* 0x000000ff04047207 */ /* 0x008fe40001800000 */
[----:B------:R-:W-:Y:S02]  /*1770*/  IADD3.X R20, PT, PT, R20, R23, R3, P2, P4 ;  /* 0x0000001714147210 */ /* 0x000fe400017e8403 */
[----:B------:R-:W-:Y:S02]  /*1780*/  SEL R3, R5, RZ, P3 ;  /* 0x000000ff05037207 */ /* 0x000fe40001800000 */
[----:B------:R-:W-:Y:S02]  /*1790*/  SEL R2, R19, RZ, P1 ;  /* 0x000000ff13027207 */ /* 0x000fe40000800000 */
[----:B------:R-:W-:Y:S02]  /*17a0*/  IADD3 R4, P3, P4, R4, R16, R17 ;  /* 0x0000001004047210 */ /* 0x000fe40007c7e011 */
[----:B------:R-:W2:Y:S01]  /*17b0*/  LDS.128 R16, [UR4+0x60] ;  /* 0x00006004ff107984 */ /* 0x000ea20008000c00 */
[----:B------:R-:W-:-:S02]  /*17c0*/  ISETP.GT.U32.AND P1, PT, R28, 0xa0, PT ;  /* 0x000000a01c00780c */ /* 0x000fc40003f24070 */
[----:B------:R-:W-:Y:S02]  /*17d0*/  IADD3.X R3, PT, PT, R3, R20, R2, P3, P4 ;  /* 0x0000001403037210 */ /* 0x000fe40001fe8402 */
[----:B------:R-:W3:Y:S01]  /*17e0*/  LDS.128 R20, [UR4+0x70] ;  /* 0x00007004ff147984 */ /* 0x000ee20008000c00 */
[----:B------:R-:W-:Y:S02]  /*17f0*/  ISETP.GT.U32.AND P2, PT, R28, 0xc0, PT ;  /* 0x000000c01c00780c */ /* 0x000fe40003f44070 */
[----:B------:R-:W-:Y:S02]  /*1800*/  SEL R5, R6, RZ, P1 ;  /* 0x000000ff06057207 */ /* 0x000fe40000800000 */
[----:B0-----:R-:W-:Y:S02]  /*1810*/  SEL R2, R8, RZ, P2 ;  /* 0x000000ff08027207 */ /* 0x001fe40001000000 */
[----:B------:R-:W-:Y:S02]  /*1820*/  SEL R7, R7, RZ, P1 ;  /* 0x000000ff07077207 */ /* 0x000fe40000800000 */
[----:B------:R-:W-:-:S02]  /*1830*/  ISETP.GT.U32.AND P1, PT, R28, 0xe0, PT ;  /* 0x000000e01c00780c */ /* 0x000fc40003f24070 */
[----:B------:R-:W-:Y:S02]  /*1840*/  IADD3 R2, P3, P4, R2, R4, R5 ;  /* 0x0000000402027210 */ /* 0x000fe40007c7e005 */
[----:B------:R-:W-:Y:S02]  /*1850*/  SEL R6, R9, RZ, P2 ;  /* 0x000000ff09067207 */ /* 0x000fe40001000000 */
[----:B------:R-:W-:Y:S02]  /*1860*/  ISETP.GT.U32.AND P2, PT, R28, 0x100, PT ;  /* 0x000001001c00780c */ /* 0x000fe40003f44070 */
[----:B------:R-:W-:Y:S02]  /*1870*/  SEL R4, R10, RZ, P1 ;  /* 0x000000ff0a047207 */ /* 0x000fe40000800000 */
[----:B------:R-:W-:Y:S02]  /*1880*/  SEL R10, R11, RZ, P1 ;  /* 0x000000ff0b0a7207 */ /* 0x000fe40000800000 */
[----:B------:R-:W-:-:S02]  /*1890*/  ISETP.GT.U32.AND P1, PT, R28, 0x120, PT ;  /* 0x000001201c00780c */ /* 0x000fc40003f24070 */
[----:B------:R-:W-:Y:S02]  /*18a0*/  IADD3.X R6, PT, PT, R6, R3, R7, P3, P4 ;  /* 0x0000000306067210 */ /* 0x000fe40001fe8407 */
[----:B-1----:R-:W-:Y:S02]  /*18b0*/  SEL R3, R12, RZ, P2 ;  /* 0x000000ff0c037207 */ /* 0x002fe40001000000 */
[----:B------:R-:W-:Y:S02]  /*18c0*/  SEL R7, R13, RZ, P2 ;  /* 0x000000ff0d077207 */ /* 0x000fe40001000000 */
[----:B------:R-:W-:Y:S02]  /*18d0*/  ISETP.GT.U32.AND P2, PT, R28, 0x140, PT ;  /* 0x000001401c00780c */ /* 0x000fe40003f44070 */
[----:B------:R-:W-:Y:S02]  /*18e0*/  SEL R5, R14, RZ, P1 ;  /* 0x000000ff0e057207 */ /* 0x000fe40000800000 */
[----:B------:R-:W-:-:S02]  /*18f0*/  SEL R15, R15, RZ, P1 ;  /* 0x000000ff0f0f7207 */ /* 0x000fc40000800000 */
[----:B------:R-:W-:Y:S02]  /*1900*/  ISETP.GT.U32.AND P1, PT, R28, 0x160, PT ;  /* 0x000001601c00780c */ /* 0x000fe40003f24070 */
[----:B------:R-:W-:Y:S02]  /*1910*/  IADD3 R4, P3, P4, R3, R2, R4 ;  /* 0x0000000203047210 */ /* 0x000fe40007c7e004 */
[----:B--2---:R-:W-:Y:S02]  /*1920*/  SEL R2, R16, RZ, P2 ;  /* 0x000000ff10027207 */ /* 0x004fe40001000000 */
[----:B------:R-:W-:Y:S02]  /*1930*/  SEL R3, R18, RZ, P1 ;  /* 0x000000ff12037207 */ /* 0x000fe40000800000 */
[----:B------:R-:W-:Y:S02]  /*1940*/  IADD3.X R7, PT, PT, R7, R6, R10, P3, P4 ;  /* 0x0000000607077210 */ /* 0x000fe40001fe840a */
[----:B------:R-:W-:-:S02]  /*1950*/  SEL R18, R19, RZ, P1 ;  /* 0x000000ff13127207 */ /* 0x000fc40000800000 */
[----:B------:R-:W-:Y:S02]  /*1960*/  SEL R6, R17, RZ, P2 ;  /* 0x000000ff11067207 */ /* 0x000fe40001000000 */
[----:B------:R-:W-:Y:S02]  /*1970*/  IADD3 R2, P1, P3, R2, R4, R5 ;  /* 0x0000000402027210 */ /* 0x000fe40007b3e005 */
[----:B---3--:R-:W-:Y:S02]  /*1980*/  SEL R4, R20, RZ, P5 ;  /* 0x000000ff14047207 */ /* 0x008fe40002800000 */
[----:B------:R-:W-:Y:S02]  /*1990*/  ISETP.GT.U32.AND P2, PT, R28, 0x1c0, PT ;  /* 0x000001c01c00780c */ /* 0x000fe40003f44070 */
[----:B------:R-:W-:Y:S02]  /*19a0*/  IADD3.X R6, PT, PT, R6, R7, R15, P1, P3 ;  /* 0x0000000706067210 */ /* 0x000fe40000fe640f */
[----:B------:R-:W-:-:S02]  /*19b0*/  IADD3 R4, P3, P4, R4, R2, R3 ;  /* 0x0000000204047210 */ /* 0x000fc40007c7e003 */
[----:B------:R-:W-:Y:S02]  /*19c0*/  SEL R2, R22, RZ, P6 ;  /* 0x000000ff16027207 */ /* 0x000fe40003000000 */
[----:B------:R-:W-:Y:S02]  /*19d0*/  SEL R3, R24, RZ, P2 ;  /* 0x000000ff18037207 */ /* 0x000fe40001000000 */
[----:B------:R-:W-:Y:S02]  /*19e0*/  ISETP.GT.U32.AND P1, PT, R28, 0x1e0, PT ;  /* 0x000001e01c00780c */ /* 0x000fe40003f24070 */
        /* <DEDUP_REMOVED lines=11> */
.L_x_355:
[----:B------:R-:W0:Y:S01]  /*1aa0*/  S2R R5, SR_TID.X ;  /* 0x0000000000057919 */ /* 0x000e220000002100 */
[----:B------:R-:W1:Y:S01]  /*1ab0*/  LDC.64 R2, c[0x0][0x380] ;  /* 0x0000e000ff027b82 */ /* 0x000e620000000a00 */
[----:B0-----:R-:W-:-:S04]  /*1ac0*/  IMAD R7, R0, 0xe00, R5 ;  /* 0x00000e0000077824 */ /* 0x001fc800078e0205 */
        /* <DEDUP_REMOVED lines=8> */
[----:B--2---:R-:W-:-:S02]  /*1b50*/  SHF.R.S32.HI R14, RZ, 0x1f, R4 ;  /* 0x0000001fff0e7819 */ /* 0x004fc40000011404 */
[----:B---3--:R-:W-:Y:S02]  /*1b60*/  IADD3 R4, P0, P1, R6, R7, R4 ;  /* 0x0000000706047210 */ /* 0x008fe4000791e004 */
[----:B------:R-:W-:Y:S02]  /*1b70*/  SHF.R.S32.HI R7, RZ, 0x1f, R7 ;  /* 0x0000001fff077819 */ /* 0x000fe40000011407 */
[----:B------:R-:W-:-:S04]  /*1b80*/  SHF.R.S32.HI R6, RZ, 0x1f, R6 ;  /* 0x0000001fff067819 */ /* 0x000fc80000011406 */
[----:B------:R-:W-:Y:S02]  /*1b90*/  IADD3.X R6, PT, PT, R6, R7, R14, P0, P1 ;  /* 0x0000000706067210 */ /* 0x000fe400007e240e */
[----:B------:R-:W-:Y:S02]  /*1ba0*/  ISETP.GE.U32.AND P0, PT, R28, R11, PT ;  /* 0x0000000b1c00720c */ /* 0x000fe40003f06070 */
[--C-:B----4-:R-:W-:Y:S02]  /*1bb0*/  IADD3 R4, P1, P2, R13, R4, R10.reuse ;  /* 0x000000040d047210 */ /* 0x110fe40007a3e00a */
[----:B------:R-:W-:Y:S02]  /*1bc0*/  SHF.R.S32.HI R10, RZ, 0x1f, R10 ;  /* 0x0000001fff0a7819 */ /* 0x000fe4000001140a */
[----:B------:R-:W-:-:S04]  /*1bd0*/  SHF.R.S32.HI R13, RZ, 0x1f, R13 ;  /* 0x0000001fff0d7819 */ /* 0x000fc8000001140d */
[----:B------:R-:W-:Y:S02]  /*1be0*/  IADD3.X R13, PT, PT, R13, R6, R10, P1, P2 ;  /* 0x000000060d0d7210 */ /* 0x000fe40000fe440a */
[--C-:B-----5:R-:W-:Y:S02]  /*1bf0*/  IADD3 R4, P1, P2, R15, R4, R12.reuse ;  /* 0x000000040f047210 */ /* 0x120fe40007a3e00c */
[----:B------:R-:W-:Y:S02]  /*1c00*/  SHF.R.S32.HI R10, RZ, 0x1f, R12 ;  /* 0x0000001fff0a7819 */ /* 0x000fe4000001140c */
[----:B------:R-:W-:-:S04]  /*1c10*/  SHF.R.S32.HI R15, RZ, 0x1f, R15 ;  /* 0x0000001fff0f7819 */ /* 0x000fc8000001140f */
[----:B------:R-:W-:Y:S01]  /*1c20*/  IADD3.X R10, PT, PT, R15, R13, R10, P1, P2 ;  /* 0x0000000d0f0a7210 */ /* 0x000fe20000fe440a */
[----:B------:R-:W-:Y:S06]  /*1c30*/  @!P0 BRA `(.L_x_371) ;  /* 0x0000000c00f08947 */ /* 0x000fec0003800000 */
[----:B------:R-:W-:Y:S01]  /*1c40*/  IMAD.IADD R9, R0, 0x1, R9 ;  /* 0x0000000100097824 */ /* 0x000fe200078e0209 */
[----:B------:R-:W-:Y:S01]  /*1c50*/  LOP3.LUT R2, RZ, R5, RZ, 0x33, !PT ;  /* 0x00000005ff027212 */ /* 0x000fe200078e33ff */
[----:B------:R-:W-:Y:S01]  /*1c60*/  VIADD R14, R8, 0xfffff200 ;  /* 0xfffff200080e7836 */ /* 0x000fe20000000000 */
[----:B------:R-:W0:Y:S01]  /*1c70*/  LDCU.64 UR8, c[0x0][0x380] ;  /* 0x00007000ff0877ac */ /* 0x000e220008000a00 */
[----:B------:R-:W-:Y:S01]  /*1c80*/  IMAD R9, R9, 0xe00, RZ ;  /* 0x00000e0009097824 */ /* 0x000fe200078e02ff */
[----:B------:R-:W-:Y:S01]  /*1c90*/  IADD3 R3, PT, PT, -R11, R8, R2 ;  /* 0x000000080b037210 */ /* 0x000fe20007ffe102 */
[----:B------:R-:W-:Y:S02]  /*1ca0*/  UMOV UR4, URZ ;  /* 0x000000ff00047c82 */ /* 0x000fe40008000000 */
[----:B------:R-:W-:Y:S01]  /*1cb0*/  IMAD.MOV.U32 R6, RZ, RZ, R9 ;  /* 0x000000ffff067224 */ /* 0x000fe200078e0009 */
[C---:B------:R-:W-:Y:S01]  /*1cc0*/  ISETP.GT.U32.AND P0, PT, R9.reuse, R14, PT ;  /* 0x0000000e0900720c */ /* 0x040fe20003f04070 */
[----:B------:R-:W-:Y:S01]  /*1cd0*/  IMAD R3, R0, -0xe00, R3 ;  /* 0xfffff20000037824 */ /* 0x000fe200078e0203 */
[----:B------:R-:W-:Y:S01]  /*1ce0*/  IADD3 R2, PT, PT, R9, 0x1000, R5 ;  /* 0x0000100009027810 */ /* 0x000fe20007ffe005 */
[----:B------:R-:W-:-:S10]  /*1cf0*/  IMAD.MOV.U32 R7, RZ, RZ, R9 ;  /* 0x000000ffff077224 */ /* 0x000fd400078e0009 */
[----:B0-----:R-:W-:Y:S05]  /*1d00*/  @P0 BRA `(.L_x_372) ;  /* 0x0000000000900947 */ /* 0x001fea0003800000 */
.L_x_373:
[----:B------:R-:W-:-:S05]  /*1d10*/  IADD3 R8, P0, PT, R5, R7, RZ ;  /* 0x0000000705087210 */ /* 0x000fca0007f1e0ff */
[----:B------:R-:W-:Y:S01]  /*1d20*/  IMAD.X R13, RZ, RZ, RZ, P0 ;  /* 0x000000ffff0d7224 */ /* 0x000fe200000e06ff */
[----:B------:R-:W-:-:S04]  /*1d30*/  LEA R12, P0, R8, UR8, 0x2 ;  /* 0x00000008080c7c11 */ /* 0x000fc8000f8010ff */
[----:B------:R-:W-:Y:S02]  /*1d40*/  LEA.HI.X R13, R8, UR9, R13, 0x2, P0 ;  /* 0x00000009080d7c11 */ /* 0x000fe400080f140d */
[----:B------:R-:W0:Y:S03]  /*1d50*/  LDC R8, c[0x0][0x3a8] ;  /* 0x0000ea00ff087b82 */ /* 0x000e260000000800 */
[----:B------:R-:W2:Y:S04]  /*1d60*/  LDG.E R17, desc[UR6][R12.64] ;  /* 0x000000060c117981 */ /* 0x000ea8000c1e1900 */
[----:B------:R-:W2:Y:S04]  /*1d70*/  LDG.E R19, desc[UR6][R12.64+0x800] ;  /* 0x000800060c137981 */ /* 0x000ea8000c1e1900 */
[----:B------:R-:W3:Y:S04]  /*1d80*/  LDG.E R20, desc[UR6][R12.64+0x1000] ;  /* 0x001000060c147981 */ /* 0x000ee8000c1e1900 */
[----:B------:R-:W3:Y:S04]  /*1d90*/  LDG.E R21, desc[UR6][R12.64+0x1800] ;  /* 0x001800060c157981 */ /* 0x000ee8000c1e1900 */
[----:B------:R-:W4:Y:S04]  /*1da0*/  LDG.E R18, desc[UR6][R12.64+0x2000] ;  /* 0x002000060c127981 */ /* 0x000f28000c1e1900 */
[----:B------:R-:W4:Y:S04]  /*1db0*/  LDG.E R15, desc[UR6][R12.64+0x2800] ;  /* 0x002800060c0f7981 */ /* 0x000f28000c1e1900 */
[----:B------:R4:W5:Y:S01]  /*1dc0*/  LDG.E R16, desc[UR6][R12.64+0x3000] ;  /* 0x003000060c107981 */ /* 0x000962000c1e1900 */
[----:B--2---:R-:W-:-:S02]  /*1dd0*/  IADD3 R4, P0, P1, R19, R4, R17 ;  /* 0x0000000413047210 */ /* 0x004fc4000791e011 */
[----:B------:R-:W-:Y:S02]  /*1de0*/  SHF.R.S32.HI R17, RZ, 0x1f, R17 ;  /* 0x0000001fff117819 */ /* 0x000fe40000011411 */
[----:B------:R-:W-:-:S04]  /*1df0*/  SHF.R.S32.HI R19, RZ, 0x1f, R19 ;  /* 0x0000001fff137819 */ /* 0x000fc80000011413 */
[----:B------:R-:W-:Y:S02]  /*1e00*/  IADD3.X R17, PT, PT, R19, R10, R17, P0, P1 ;  /* 0x0000000a13117210 */ /* 0x000fe400007e2411 */
[--C-:B---3--:R-:W-:Y:S01]  /*1e10*/  IADD3 R10, P0, P1, R21, R4, R20.reuse ;  /* 0x00000004150a7210 */ /* 0x108fe2000791e014 */
[----:B0-----:R-:W-:Y:S01]  /*1e20*/  IMAD.IADD R4, R8, 0x1, -R7 ;  /* 0x0000000108047824 */ /* 0x001fe200078e0a07 */
[----:B------:R-:W-:Y:S02]  /*1e30*/  SHF.R.S32.HI R20, RZ, 0x1f, R20 ;  /* 0x0000001fff147819 */ /* 0x000fe40000011414 */
[----:B------:R-:W-:-:S04]  /*1e40*/  SHF.R.S32.HI R21, RZ, 0x1f, R21 ;  /* 0x0000001fff157819 */ /* 0x000fc80000011415 */
[----:B------:R-:W-:Y:S02]  /*1e50*/  IADD3.X R20, PT, PT, R21, R17, R20, P0, P1 ;  /* 0x0000001115147210 */ /* 0x000fe400007e2414 */
[----:B------:R-:W-:Y:S02]  /*1e60*/  ISETP.GE.U32.AND P0, PT, R4, R11, PT ;  /* 0x0000000b0400720c */ /* 0x000fe40003f06070 */
[--C-:B----4-:R-:W-:Y:S02]  /*1e70*/  IADD3 R13, P1, P2, R15, R10, R18.reuse ;  /* 0x0000000a0f0d7210 */ /* 0x110fe40007a3e012 */
[----:B------:R-:W-:Y:S02]  /*1e80*/  SHF.R.S32.HI R18, RZ, 0x1f, R18 ;  /* 0x0000001fff127819 */ /* 0x000fe40000011412 */
[----:B------:R-:W-:Y:S02]  /*1e90*/  SHF.R.S32.HI R15, RZ, 0x1f, R15 ;  /* 0x0000001fff0f7819 */ /* 0x000fe4000001140f */
[----:B-----5:R-:W-:-:S02]  /*1ea0*/  IADD3 R4, P3, PT, R16, R13, RZ ;  /* 0x0000000d10047210 */ /* 0x020fc40007f7e0ff */
[----:B------:R-:W-:-:S04]  /*1eb0*/  IADD3.X R15, PT, PT, R15, R20, R18, P1, P2 ;  /* 0x000000140f0f7210 */ /* 0x000fc80000fe4412 */
[----:B------:R-:W-:Y:S01]  /*1ec0*/  LEA.HI.X.SX32 R10, R16, R15, 0x1, P3 ;  /* 0x0000000f100a7211 */ /* 0x000fe200018f0eff */
[----:B------:R-:W-:Y:S06]  /*1ed0*/  @!P0 BRA `(.L_x_371) ;  /* 0x0000000c00488947 */ /* 0x000fec0003800000 */
[C---:B------:R-:W-:Y:S01]  /*1ee0*/  IMAD.IADD R7, R11.reuse, 0x1, R7 ;  /* 0x000000010b077824 */ /* 0x040fe200078e0207 */
[----:B------:R-:W-:Y:S01]  /*1ef0*/  UIADD3 UR4, UPT, UPT, UR4, 0x1, URZ ;  /* 0x0000000104047890 */ /* 0x000fe2000fffe0ff */
[----:B------:R-:W-:Y:S02]  /*1f00*/  IMAD.IADD R6, R11, 0x1, R6 ;  /* 0x000000010b067824 */ /* 0x000fe400078e0206 */
[----:B------:R-:W-:Y:S01]  /*1f10*/  IMAD.IADD R3, R3, 0x1, -R11 ;  /* 0x0000000103037824 */ /* 0x000fe200078e0a0b */
[----:B------:R-:W-:Y:S01]  /*1f20*/  ISETP.GT.U32.AND P0, PT, R7, R14, PT ;  /* 0x0000000e0700720c */ /* 0x000fe20003f04070 */
[----:B------:R-:W-:-:S12]  /*1f30*/  IMAD.IADD R2, R11, 0x1, R2 ;  /* 0x000000010b027824 */ /* 0x000fd800078e0202 */
[----:B------:R-:W-:Y:S05]  /*1f40*/  @!P0 BRA `(.L_x_373) ;  /* 0xfffffffc00708947 */ /* 0x000fea000383ffff */
.L_x_372:
[----:B------:R-:W-:Y:S01]  /*1f50*/  IMAD.IADD R12, R8, 0x1, -R7 ;  /* 0x00000001080c7824 */ /* 0x000fe200078e0a07 */
[----:B------:R-:W-:Y:S04]  /*1f60*/  BSSY.RECONVERGENT B1, `(.L_x_371) ;  /* 0x00000c9000017945 */ /* 0x000fe80003800200 */
[----:B------:R-:W-:-:S04]  /*1f70*/  ISETP.GE.AND P0, PT, R5, R12, PT ;  /* 0x0000000c0500720c */ /* 0x000fc80003f06270 */
[----:B------:R-:W-:-:S13]  /*1f80*/  ISETP.GE.U32.OR P0, PT, R7, R8, P0 ;  /* 0x000000080700720c */ /* 0x000fda0000706470 */
[----:B------:R-:W-:Y:S05]  /*1f90*/  @P0 BRA `(.L_x_374) ;  /* 0x0000000c00140947 */ /* 0x000fea0003800000 */
[----:B------:R-:W0:Y:S01]  /*1fa0*/  LDC R12, c[0x0][0x3ac] ;  /* 0x0000eb00ff0c7b82 */ /* 0x000e220000000800 */
[----:B------:R-:W-:Y:S01]  /*1fb0*/  LOP3.LUT R11, RZ, R5, RZ, 0x33, !PT ;  /* 0x00000005ff0b7212 */ /* 0x000fe200078e33ff */
[----:B------:R-:W-:Y:S01]  /*1fc0*/  BSSY.RECONVERGENT B2, `(.L_x_375) ;  /* 0x0000065000027945 */ /* 0x000fe20003800200 */
[----:B------:R-:W-:Y:S02]  /*1fd0*/  IMAD.MOV.U32 R22, RZ, RZ, R5 ;  /* 0x000000ffff167224 */ /* 0x000fe400078e0005 */
[----:B------:R-:W-:Y:S01]  /*1fe0*/  IADD3 R8, PT, PT, -R9, R8, R11 ;  /* 0x0000000809087210 */ /* 0x000fe20007ffe10b */
[----:B0-----:R-:W-:-:S04]  /*1ff0*/  IMAD R9, R12, UR4, RZ ;  /* 0x000000040c097c24 */ /* 0x001fc8000f8e02ff */
[----:B------:R-:W-:-:S05]  /*2000*/  IMAD R8, R9, -0xe00, R8 ;  /* 0xfffff20009087824 */ /* 0x000fca00078e0208 */
[C---:B------:R-:W-:Y:S02]  /*2010*/  ISETP.GE.U32.AND P0, PT, R8.reuse, 0x1e00, PT ;  /* 0x00001e000800780c */ /* 0x040fe40003f06070 */
[----:B------:R-:W-:-:S04]  /*2020*/  LEA.HI R8, R8, 0x1, RZ, 0x17 ;  /* 0x0000000108087811 */ /* 0x000fc800078fb8ff */
[----:B------:R-:W-:-:S07]  /*2030*/  LOP3.LUT R9, R8, 0xf, RZ, 0xc0, !PT ;  /* 0x0000000f08097812 */ /* 0x000fce00078ec0ff */
[----:B------:R-:W-:Y:S05]  /*2040*/  @!P0 BRA `(.L_x_376) ;  /* 0x0000000400708947 */ /* 0x000fea0003800000 */
[----:B------:R-:W0:Y:S01]  /*2050*/  LDC.64 R12, c[0x0][0x380] ;  /* 0x0000e000ff0c7b82 */ /* 0x000e220000000a00 */
[----:B------:R-:W-:Y:S01]  /*2060*/  LEA.HI R11, R3, 0x1, RZ, 0x17 ;  /* 0x00000001030b7811 */ /* 0x000fe200078fb8ff */
[----:B------:R-:W-:Y:S03]  /*2070*/  BSSY.RECONVERGENT B3, `(.L_x_377) ;  /* 0x0000058000037945 */ /* 0x000fe60003800200 */
[----:B------:R-:W-:Y:S02]  /*2080*/  LOP3.LUT R24, R11, 0xfffff0, RZ, 0xc0, !PT ;  /* 0x00fffff00b187812 */ /* 0x000fe400078ec0ff */
[----:B------:R-:W-:-:S03]  /*2090*/  LOP3.LUT R11, R5, 0x1000, RZ, 0xfc, !PT ;  /* 0x00001000050b7812 */ /* 0x000fc600078efcff */
[----:B------:R-:W-:-:S07]  /*20a0*/  IMAD.MOV R24, RZ, RZ, -R24 ;  /* 0x000000ffff187224 */ /* 0x000fce00078e0a18 */
.L_x_378:
[C---:B------:R-:W-:Y:S02]  /*20b0*/  VIADD R15, R2.reuse, 0xfffff000 ;  /* 0xfffff000020f7836 */ /* 0x040fe40000000000 */
[----:B------:R-:W-:Y:S02]  /*20c0*/  VIADD R17, R2, 0xfffff200 ;  /* 0xfffff20002117836 */ /* 0x000fe40000000000 */
[----:B0-----:R-:W-:-:S04]  /*20d0*/  IMAD.WIDE.U32 R14, R15, 0x4, R12 ;  /* 0x000000040f0e7825 */ /* 0x001fc800078e000c */
[--C-:B------:R-:W-:Y:S02]  /*20e0*/  IMAD.WIDE.U32 R16, R17, 0x4, R12.reuse ;  /* 0x0000000411107825 */ /* 0x100fe400078e000c */
[----:B------:R-:W2:Y:S02]  /*20f0*/  LDG.E R15, desc[UR6][R14.64] ;  /* 0x000000060e0f7981 */ /* 0x000ea4000c1e1900 */
[C---:B------:R-:W-:Y:S02]  /*2100*/  VIADD R19, R2.reuse, 0xfffff400 ;  /* 0xfffff40002137836 */ /* 0x040fe40000000000 */
[----:B------:R-:W-:Y:S01]  /*2110*/  VIADD R21, R2, 0xfffff600 ;  /* 0xfffff60002157836 */ /* 0x000fe20000000000 */
[----:B------:R-:W3:Y:S01]  /*2120*/  LDG.E R16, desc[UR6][R16.64] ;  /* 0x0000000610107981 */ /* 0x000ee2000c1e1900 */
[----:B------:R-:W-:-:S04]  /*2130*/  IMAD.WIDE.U32 R18, R19, 0x4, R12 ;  /* 0x0000000413127825 */ /* 0x000fc800078e000c */
[--C-:B------:R-:W-:Y:S02]  /*2140*/  IMAD.WIDE.U32 R20, R21, 0x4, R12.reuse ;  /* 0x0000000415147825 */ /* 0x100fe400078e000c */
[----:B------:R-:W4:Y:S02]  /*2150*/  LDG.E R18, desc[UR6][R18.64] ;  /* 0x0000000612127981 */ /* 0x000f24000c1e1900 */
[C---:B------:R-:W-:Y:S02]  /*2160*/  VIADD R23, R2.reuse, 0xfffff800 ;  /* 0xfffff80002177836 */ /* 0x040fe40000000000 */
[----:B------:R-:W-:Y:S01]  /*2170*/  VIADD R27, R2, 0xfffffa00 ;  /* 0xfffffa00021b7836 */ /* 0x000fe20000000000 */
[----:B------:R-:W5:Y:S01]  /*2180*/  LDG.E R21, desc[UR6][R20.64] ;  /* 0x0000000614157981 */ /* 0x000f62000c1e1900 */
[----:B------:R-:W-:-:S04]  /*2190*/  IMAD.WIDE.U32 R22, R23, 0x4, R12 ;  /* 0x0000000417167825 */ /* 0x000fc800078e000c */
[----:B------:R-:W-:Y:S02]  /*21a0*/  IMAD.WIDE.U32 R26, R27, 0x4, R12 ;  /* 0x000000041b1a7825 */ /* 0x000fe400078e000c */
[----:B------:R0:W5:Y:S04]  /*21b0*/  LDG.E R22, desc[UR6][R22.64] ;  /* 0x0000000616167981 */ /* 0x000168000c1e1900 */
[----:B------:R-:W5:Y:S01]  /*21c0*/  LDG.E R27, desc[UR6][R26.64] ;  /* 0x000000061a1b7981 */ /* 0x000f62000c1e1900 */
[----:B------:R-:W-:-:S04]  /*21d0*/  VIADD R29, R2, 0xfffffc00 ;  /* 0xfffffc00021d7836 */ /* 0x000fc80000000000 */
[----:B------:R-:W-:-:S04]  /*21e0*/  IMAD.WIDE.U32 R28, R29, 0x4, R12 ;  /* 0x000000041d1c7825 */ /* 0x000fc800078e000c */
[C---:B0-----:R-:W-:Y:S02]  /*21f0*/  VIADD R23, R2.reuse, 0x600 ;  /* 0x0000060002177836 */ /* 0x041fe40000000000 */
[----:B------:R0:W5:Y:S02]  /*2200*/  LDG.E R28, desc[UR6][R28.64] ;  /* 0x000000061c1c7981 */ /* 0x000164000c1e1900 */
[----:B0-----:R-:W-:Y:S01]  /*2210*/  VIADD R29, R2, 0x800 ;  /* 0x00000800021d7836 */ /* 0x001fe20000000000 */
[--C-:B--2---:R-:W-:Y:S02]  /*2220*/  SHF.R.S32.HI R17, RZ, 0x1f, R15.reuse ;  /* 0x0000001fff117819 */ /* 0x104fe4000001140f */
[----:B---3--:R-:W-:Y:S01]  /*2230*/  IADD3 R4, P0, P1, R16, R4, R15 ;  /* 0x0000000410047210 */ /* 0x008fe2000791e00f */
[----:B------:R-:W-:Y:S01]  /*2240*/  VIADD R15, R2, 0xfffffe00 ;  /* 0xfffffe00020f7836 */ /* 0x000fe20000000000 */
[----:B------:R-:W-:-:S03]  /*2250*/  SHF.R.S32.HI R16, RZ, 0x1f, R16 ;  /* 0x0000001fff107819 */ /* 0x000fc60000011410 */
[----:B------:R-:W-:Y:S01]  /*2260*/  IMAD.WIDE.U32 R14, R15, 0x4, R12 ;  /* 0x000000040f0e7825 */ /* 0x000fe200078e000c */
[----:B------:R-:W-:Y:S02]  /*2270*/  IADD3.X R10, PT, PT, R16, R10, R17, P0, P1 ;  /* 0x0000000a100a7210 */ /* 0x000fe400007e2411 */
[--C-:B----4-:R-:W-:Y:S02]  /*2280*/  SHF.R.S32.HI R19, RZ, 0x1f, R18.reuse ;  /* 0x0000001fff137819 */ /* 0x110fe40000011412 */
[----:B------:R0:W2:Y:S01]  /*2290*/  LDG.E R25, desc[UR6][R14.64] ;  /* 0x000000060e197981 */ /* 0x0000a2000c1e1900 */
[----:B-----5:R-:W-:Y:S02]  /*22a0*/  IADD3 R4, P0, P1, R21, R4, R18 ;  /* 0x0000000415047210 */ /* 0x020fe4000791e012 */
[----:B------:R-:W-:Y:S01]  /*22b0*/  SHF.R.S32.HI R18, RZ, 0x1f, R21 ;  /* 0x0000001fff127819 */ /* 0x000fe20000011415 */
[C---:B------:R-:W-:Y:S02]  /*22c0*/  VIADD R21, R2.reuse, 0x200 ;  /* 0x0000020002157836 */ /* 0x040fe40000000000 */
[----:B------:R-:W-:Y:S01]  /*22d0*/  IMAD.WIDE.U32 R16, R2, 0x4, R12 ;  /* 0x0000000402107825 */ /* 0x000fe200078e000c */
[----:B0-----:R-:W-:-:S03]  /*22e0*/  IADD3.X R15, PT, PT, R18, R10, R19, P0, P1 ;  /* 0x0000000a120f7210 */ /* 0x001fc600007e2413 */
[----:B------:R-:W-:Y:S01]  /*22f0*/  IMAD.WIDE.U32 R20, R21, 0x4, R12 ;  /* 0x0000000415147825 */ /* 0x000fe200078e000c */
[----:B------:R0:W3:Y:S01]  /*2300*/  LDG.E R26, desc[UR6][R16.64] ;  /* 0x00000006101a7981 */ /* 0x0000e2000c1e1900 */
[--C-:B------:R-:W-:Y:S02]  /*2310*/  IADD3 R10, P0, P1, R27, R4, R22.reuse ;  /* 0x000000041b0a7210 */ /* 0x100fe4000791e016 */
[----:B------:R-:W-:Y:S01]  /*2320*/  SHF.R.S32.HI R4, RZ, 0x1f, R22 ;  /* 0x0000001fff047819 */ /* 0x000fe20000011416 */
[----:B------:R-:W-:Y:S01]  /*2330*/  VIADD R19, R2, 0x400 ;  /* 0x0000040002137836 */ /* 0x000fe20000000000 */
[----:B------:R-:W-:Y:S02]  /*2340*/  SHF.R.S32.HI R18, RZ, 0x1f, R27 ;  /* 0x0000001fff127819 */ /* 0x000fe4000001141b */
[----:B------:R-:W3:Y:S02]  /*2350*/  LDG.E R27, desc[UR6][R20.64] ;  /* 0x00000006141b7981 */ /* 0x000ee4000c1e1900 */
[----:B------:R-:W-:Y:S01]  /*2360*/  IADD3.X R4, PT, PT, R18, R15, R4, P0, P1 ;  /* 0x0000000f12047210 */ /* 0x000fe200007e2404 */
[----:B------:R-:W-:-:S04]  /*2370*/  IMAD.WIDE.U32 R14, R19, 0x4, R12 ;  /* 0x00000004130e7825 */ /* 0x000fc800078e000c */
[----:B0-----:R-:W-:-:S04]  /*2380*/  IMAD.WIDE.U32 R16, R23, 0x4, R12 ;  /* 0x0000000417107825 */ /* 0x001fc800078e000c */
[----:B------:R-:W-:Y:S02]  /*2390*/  VIADD R23, R2, 0xa00 ;  /* 0x00000a0002177836 */ /* 0x000fe40000000000 */
[--C-:B------:R-:W-:Y:S01]  /*23a0*/  IMAD.WIDE.U32 R18, R29, 0x4, R12.reuse ;  /* 0x000000041d127825 */ /* 0x100fe200078e000c */
[----:B------:R-:W4:Y:S04]  /*23b0*/  LDG.E R16, desc[UR6][R16.64] ;  /* 0x0000000610107981 */ /* 0x000f28000c1e1900 */
[----:B------:R0:W4:Y:S04]  /*23c0*/  LDG.E R29, desc[UR6][R14.64] ;  /* 0x000000060e1d7981 */ /* 0x000128000c1e1900 */
[----:B------:R-:W5:Y:S01]  /*23d0*/  LDG.E R18, desc[UR6][R18.64] ;  /* 0x0000000612127981 */ /* 0x000f62000c1e1900 */
[----:B0-----:R-:W-:-:S06]  /*23e0*/  IMAD.WIDE.U32 R14, R23, 0x4, R12 ;  /* 0x00000004170e7825 */ /* 0x001fcc00078e000c */
[----:B------:R-:W5:Y:S01]  /*23f0*/  LDG.E R15, desc[UR6][R14.64] ;  /* 0x000000060e0f7981 */ /* 0x000f62000c1e1900 */
[C---:B------:R-:W-:Y:S02]  /*2400*/  VIADD R21, R2.reuse, 0xc00 ;  /* 0x00000c0002157836 */ /* 0x040fe40000000000 */
[----:B------:R-:W-:Y:S02]  /*2410*/  VIADD R23, R2, 0xe00 ;  /* 0x00000e0002177836 */ /* 0x000fe40000000000 */
[----:B------:R-:W-:-:S04]  /*2420*/  IMAD.WIDE.U32 R20, R21, 0x4, R12 ;  /* 0x0000000415147825 */ /* 0x000fc800078e000c */
[----:B------:R-:W-:Y:S02]  /*2430*/  IMAD.WIDE.U32 R22, R23, 0x4, R12 ;  /* 0x0000000417167825 */ /* 0x000fe400078e000c */
[----:B------:R-:W5:Y:S04]  /*2440*/  LDG.E R20, desc[UR6][R20.64] ;  /* 0x0000000614147981 */ /* 0x000f68000c1e1900 */
[----:B------:R-:W5:Y:S01]  /*2450*/  LDG.E R23, desc[UR6][R22.64] ;  /* 0x0000000616177981 */ /* 0x000f62000c1e1900 */
[----:B------:R-:W-:Y:S01]  /*2460*/  SHF.R.S32.HI R17, RZ, 0x1f, R28 ;  /* 0x0000001fff117819 */ /* 0x000fe2000001141c */
[----:B------:R-:W-:Y:S02]  /*2470*/  VIADD R24, R24, 0x10 ;  /* 0x0000001018187836 */ /* 0x000fe40000000000 */
[----:B------:R-:W-:-:S02]  /*2480*/  VIADD R11, R11, 0x2000 ;  /* 0x000020000b0b7836 */ /* 0x000fc40000000000 */
[----:B------:R-:W-:Y:S01]  /*2490*/  VIADD R2, R2, 0x2000 ;  /* 0x0000200002027836 */ /* 0x000fe20000000000 */
[----:B--2---:R-:W-:Y:S02]  /*24a0*/  IADD3 R10, P0, P1, R25, R10, R28 ;  /* 0x0000000a190a7210 */ /* 0x004fe4000791e01c */
        /* <DEDUP_REMOVED lines=21> */
.L_x_377:
[----:B------:R-:W-:-:S07]  /*2600*/  VIADD R22, R11, 0xfffff000 ;  /* 0xfffff0000b167836 */ /* 0x000fce0000000000 */
.L_x_376:
[----:B------:R-:W-:Y:S05]  /*2610*/  BSYNC.RECONVERGENT B2 ;  /* 0x0000000000027941 */ /* 0x000fea0003800200 */
.L_x_375:
        /* <DEDUP_REMOVED lines=8> */
[----:B------:R-:W-:-:S04]  /*26a0*/  IMAD.IADD R11, R22, 0x1, R7 ;  /* 0x00000001160b7824 */ /* 0x000fc800078e0207 */
        /* <DEDUP_REMOVED lines=40> */
.L_x_380:
[----:B------:R-:W-:Y:S05]  /*2930*/  BSYNC.RECONVERGENT B2 ;  /* 0x0000000000027941 */ /* 0x000fea0003800200 */
.L_x_379:
[----:B------:R-:W-:Y:S05]  /*2940*/  @!P0 BRA `(.L_x_374) ;  /* 0x0000000000a88947 */ /* 0x000fea0003800000 */
[----:B------:R-:W-:Y:S01]  /*2950*/  ISETP.GE.U32.AND P0, PT, R2, 0x4, PT ;  /* 0x000000040200780c */ /* 0x000fe20003f06070 */
[----:B------:R-:W-:Y:S01]  /*2960*/  BSSY.RECONVERGENT B2, `(.L_x_381) ;  /* 0x0000019000027945 */ /* 0x000fe20003800200 */
[----:B------:R-:W-:-:S11]  /*2970*/  LOP3.LUT P1, RZ, R8, 0x3, RZ, 0xc0, !PT ;  /* 0x0000000308ff7812 */ /* 0x000fd6000782c0ff */
[----:B------:R-:W-:Y:S05]  /*2980*/  @!P0 BRA `(.L_x_382) ;  /* 0x0000000000588947 */ /* 0x000fea0003800000 */
[----:B------:R-:W0:Y:S01]  /*2990*/  LDC.64 R8, c[0x0][0x380] ;  /* 0x0000e000ff087b82 */ /* 0x000e220000000a00 */
[----:B------:R-:W-:-:S04]  /*29a0*/  IMAD.IADD R7, R22, 0x1, R7 ;  /* 0x0000000116077824 */ /* 0x000fc800078e0207 */
[C---:B------:R-:W-:Y:S02]  /*29b0*/  VIADD R13, R7.reuse, 0x200 ;  /* 0x00000200070d7836 */ /* 0x040fe40000000000 */
[C---:B------:R-:W-:Y:S02]  /*29c0*/  VIADD R17, R7.reuse, 0x400 ;  /* 0x0000040007117836 */ /* 0x040fe40000000000 */
[----:B0-----:R-:W-:-:S04]  /*29d0*/  IMAD.WIDE.U32 R14, R7, 0x4, R8 ;  /* 0x00000004070e7825 */ /* 0x001fc800078e0008 */
[--C-:B------:R-:W-:Y:S02]  /*29e0*/  IMAD.WIDE.U32 R12, R13, 0x4, R8.reuse ;  /* 0x000000040d0c7825 */ /* 0x100fe400078e0008 */
[----:B------:R-:W2:Y:S02]  /*29f0*/  LDG.E R15, desc[UR6][R14.64] ;  /* 0x000000060e0f7981 */ /* 0x000ea4000c1e1900 */
[----:B------:R-:W-:Y:S02]  /*2a00*/  VIADD R7, R7, 0x600 ;  /* 0x0000060007077836 */ /* 0x000fe40000000000 */
[--C-:B------:R-:W-:Y:S01]  /*2a10*/  IMAD.WIDE.U32 R16, R17, 0x4, R8.reuse ;  /* 0x0000000411107825 */ /* 0x100fe200078e0008 */
[----:B------:R-:W3:Y:S03]  /*2a20*/  LDG.E R12, desc[UR6][R12.64] ;  /* 0x000000060c0c7981 */ /* 0x000ee6000c1e1900 */
[----:B------:R-:W-:-:S02]  /*2a30*/  IMAD.WIDE.U32 R8, R7, 0x4, R8 ;  /* 0x0000000407087825 */ /* 0x000fc400078e0008 */
[----:B------:R-:W4:Y:S04]  /*2a40*/  LDG.E R17, desc[UR6][R16.64] ;  /* 0x0000000610117981 */ /* 0x000f28000c1e1900 */
[----:B------:R-:W5:Y:S01]  /*2a50*/  LDG.E R8, desc[UR6][R8.64] ;  /* 0x0000000608087981 */ /* 0x000f62000c1e1900 */
[----:B------:R-:W-:Y:S01]  /*2a60*/  VIADD R22, R22, 0x800 ;  /* 0x0000080016167836 */ /* 0x000fe20000000000 */
[--C-:B--2---:R-:W-:Y:S02]  /*2a70*/  SHF.R.S32.HI R7, RZ, 0x1f, R15.reuse ;  /* 0x0000001fff077819 */ /* 0x104fe4000001140f */
[----:B---3--:R-:W-:Y:S02]  /*2a80*/  IADD3 R4, P0, P2, R12, R4, R15 ;  /* 0x000000040c047210 */ /* 0x008fe40007a1e00f */
[----:B------:R-:W-:-:S02]  /*2a90*/  SHF.R.S32.HI R2, RZ, 0x1f, R12 ;  /* 0x0000001fff027819 */ /* 0x000fc4000001140c */
[----:B----4-:R-:W-:Y:S02]  /*2aa0*/  SHF.R.S32.HI R11, RZ, 0x1f, R17 ;  /* 0x0000001fff0b7819 */ /* 0x010fe40000011411 */
[----:B------:R-:W-:Y:S02]  /*2ab0*/  IADD3.X R2, PT, PT, R2, R10, R7, P0, P2 ;  /* 0x0000000a02027210 */ /* 0x000fe400007e4407 */
[----:B-----5:R-:W-:Y:S02]  /*2ac0*/  IADD3 R4, P3, P4, R8, R4, R17 ;  /* 0x0000000408047210 */ /* 0x020fe40007c7e011 */
[----:B------:R-:W-:-:S04]  /*2ad0*/  SHF.R.S32.HI R10, RZ, 0x1f, R8 ;  /* 0x0000001fff0a7819 */ /* 0x000fc80000011408 */
[----:B------:R-:W-:-:S07]  /*2ae0*/  IADD3.X R10, PT, PT, R10, R2, R11, P3, P4 ;  /* 0x000000020a0a7210 */ /* 0x000fce0001fe840b */
.L_x_382:
[----:B------:R-:W-:Y:S05]  /*2af0*/  BSYNC.RECONVERGENT B2 ;  /* 0x0000000000027941 */ /* 0x000fea0003800200 */
.L_x_381:
[----:B------:R-:W-:Y:S05]  /*2b00*/  @!P1 BRA `(.L_x_374) ;  /* 0x0000000000389947 */ /* 0x000fea0003800000 */
[----:B------:R-:W0:Y:S01]  /*2b10*/  LDC.64 R8, c[0x0][0x380] ;  /* 0x0000e000ff087b82 */ /* 0x000e220000000a00 */
[----:B------:R-:W-:Y:S01]  /*2b20*/  LOP3.LUT R2, R3, 0xffff, RZ, 0xc0, !PT ;  /* 0x0000ffff03027812 */ /* 0x000fe200078ec0ff */
[----:B------:R-:W-:-:S03]  /*2b30*/  IMAD.IADD R7, R22, 0x1, R6 ;  /* 0x0000000116077824 */ /* 0x000fc600078e0206 */
[----:B------:R-:W-:-:S04]  /*2b40*/  LEA.HI R2, R2, 0x1, RZ, 0x17 ;  /* 0x0000000102027811 */ /* 0x000fc800078fb8ff */
[----:B------:R-:W-:-:S05]  /*2b50*/  LOP3.LUT R2, R2, 0x3, RZ, 0xc0, !PT ;  /* 0x0000000302027812 */ /* 0x000fca00078ec0ff */
[----:B------:R-:W-:-:S07]  /*2b60*/  IMAD.MOV R6, RZ, RZ, -R2 ;  /* 0x000000ffff067224 */ /* 0x000fce00078e0a02 */
.L_x_383:
        /* <DEDUP_REMOVED lines=8> */
.L_x_374:
[----:B------:R-:W-:Y:S05]  /*2bf0*/  BSYNC.RECONVERGENT B1 ;  /* 0x0000000000017941 */ /* 0x000fea0003800200 */
.L_x_371:
        /* <DEDUP_REMOVED lines=32> */
[----:B------:R-:W-:Y:S01]  /*2e00*/  @!P2 MOV R8, 0x400 ;  /* 0x000004000008a802 */ /* 0x000fe20000000f00 */
[----:B------:R-:W-:Y:S01]  /*2e10*/  IMAD.X R4, R3, 0x1, R6, P0 ;  /* 0x0000000103047824 */ /* 0x000fe200000e0606 */
[----:B------:R-:W-:Y:S02]  /*2e20*/  @!P2 SHF.R.U32.HI R6, RZ, 0x2, R5 ;  /* 0x00000002ff06a819 */ /* 0x000fe40000011605 */
[----:B--2---:R-:W-:Y:S02]  /*2e30*/  @!P2 LEA R11, R11, R8, 0x18 ;  /* 0x000000080b0ba211 */ /* 0x004fe400078ec0ff */
[----:B------:R-:W1:Y:S01]  /*2e40*/  SHFL.DOWN PT, R3, R4, 0x10, 0x1f ;  /* 0x0a001f0004037f89 */ /* 0x000e6200000e0000 */
[----:B------:R-:W-:-:S05]  /*2e50*/  @!P2 LOP3.LUT R6, R6, 0xf8, RZ, 0xc0, !PT ;  /* 0x000000f80606a812 */ /* 0x000fca00078ec0ff */
        /* <DEDUP_REMOVED lines=9> */
[----:B------:R-:W0:Y:S01]  /*2ef0*/  S2UR UR5, SR_CgaCtaId ;  /* 0x00000000000579c3 */ /* 0x000e220000008800 */
[----:B------:R-:W-:Y:S02]  /*2f00*/  UMOV UR4, 0x400 ;  /* 0x0000040000047882 */ /* 0x000fe40000000000 */
[----:B0-----:R-:W-:-:S09]  /*2f10*/  ULEA UR4, UR5, UR4, 0x18 ;  /* 0x0000000405047291 */ /* 0x001fd2000f8ec0ff */
[----:B------:R-:W-:Y:S04]  /*2f20*/  LDS.64 R8, [UR4+0x18] ;  /* 0x00001804ff087984 */ /* 0x000fe80008000a00 */
[----:B------:R-:W2:Y:S04]  /*2f30*/  LDS.128 R24, [UR4+0x20] ;  /* 0x00002004ff187984 */ /* 0x000ea80008000c00 */
[----:B------:R-:W0:Y:S04]  /*2f40*/  LDS.128 R4, [UR4+0x30] ;  /* 0x00003004ff047984 */ /* 0x000e280008000c00 */
[----:B------:R-:W1:Y:S04]  /*2f50*/  LDS.128 R20, [UR4+0x40] ;  /* 0x00004004ff147984 */ /* 0x000e680008000c00 */
[----:B------:R-:W3:Y:S04]  /*2f60*/  LDS.128 R16, [UR4+0x50] ;  /* 0x00005004ff107984 */ /* 0x000ee80008000c00 */
[----:B------:R-:W4:Y:S01]  /*2f70*/  LDS.128 R12, [UR4+0x60] ;  /* 0x00006004ff0c7984 */ /* 0x000f220008000c00 */
[----:B--2---:R-:W-:-:S04]  /*2f80*/  IADD3 R11, P1, P2, R24, R8, R2 ;  /* 0x00000008180b7210 */ /* 0x004fc80007a3e002 */
[----:B------:R-:W-:Y:S02]  /*2f90*/  IADD3.X R25, PT, PT, R25, R9, R3, P1, P2 ;  /* 0x0000000919197210 */ /* 0x000fe40000fe4403 */
[----:B0-----:R-:W-:Y:S02]  /*2fa0*/  IADD3 R3, P1, P2, R4, R11, R26 ;  /* 0x0000000b04037210 */ /* 0x001fe40007a3e01a */
[----:B------:R-:W0:Y:S02]  /*2fb0*/  LDS.128 R8, [UR4+0x70] ;  /* 0x00007004ff087984 */ /* 0x000e240008000c00 */
[----:B------:R-:W-:Y:S02]  /*2fc0*/  IADD3.X R5, PT, PT, R5, R25, R27, P1, P2 ;  /* 0x0000001905057210 */ /* 0x000fe40000fe441b */
[----:B------:R-:W2:Y:S01]  /*2fd0*/  LDS.128 R24, [UR4+0x80] ;  /* 0x00008004ff187984 */ /* 0x000ea20008000c00 */
[----:B-1----:R-:W-:-:S04]  /*2fe0*/  IADD3 R3, P1, P2, R20, R3, R6 ;  /* 0x0000000314037210 */ /* 0x002fc80007a3e006 */
[----:B---3--:R-:W-:Y:S02]  /*2ff0*/  IADD3 R3, P3, P4, R16, R3, R22 ;  /* 0x0000000310037210 */ /* 0x008fe40007c7e016 */
[----:B------:R-:W-:Y:S02]  /*3000*/  IADD3.X R7, PT, PT, R21, R5, R7, P1, P2 ;  /* 0x0000000515077210 */ /* 0x000fe40000fe4407 */
[----:B----4-:R-:W-:Y:S02]  /*3010*/  IADD3 R3, P1, P2, R12, R3, R18 ;  /* 0x000000030c037210 */ /* 0x010fe40007a3e012 */
[----:B------:R-:W-:-:S04]  /*3020*/  IADD3.X R17, PT, PT, R17, R7, R23, P3, P4 ;  /* 0x0000000711117210 */ /* 0x000fc80001fe8417 */
[----:B------:R-:W-:Y:S02]  /*3030*/  IADD3.X R13, PT, PT, R13, R17, R19, P1, P2 ;  /* 0x000000110d0d7210 */ /* 0x000fe40000fe4413 */
[----:B0-----:R-:W-:-:S04]  /*3040*/  IADD3 R3, P3, P4, R8, R3, R14 ;  /* 0x0000000308037210 */ /* 0x001fc80007c7e00e */
[----:B--2---:R-:W-:Y:S02]  /*3050*/  IADD3 R3, P1, P2, R24, R3, R10 ;  /* 0x0000000318037210 */ /* 0x004fe40007a3e00a */
[----:B------:R-:W-:Y:S02]  /*3060*/  IADD3.X R9, PT, PT, R9, R13, R15, P3, P4 ;  /* 0x0000000d09097210 */ /* 0x000fe40001fe840f */
[----:B------:R-:W-:Y:S02]  /*3070*/  IADD3 R2, P3, PT, R3, R26, RZ ;  /* 0x0000001a03027210 */ /* 0x000fe40007f7e0ff */
[----:B------:R-:W-:-:S05]  /*3080*/  IADD3.X R3, PT, PT, R25, R9, R11, P1, P2 ;  /* 0x0000000919037210 */ /* 0x000fca0000fe440b */
[----:B------:R-:W-:-:S07]  /*3090*/  IMAD.X R3, R3, 0x1, R27, P3 ;  /* 0x0000000103037824 */ /* 0x000fce00018e061b */
.L_x_370:
[----:B------:R-:W-:Y:S05]  /*30a0*/  BSYNC.RECONVERGENT B0 ;  /* 0x0000000000007941 */ /* 0x000fea0003800200 */
.L_x_354:
[----:B------:R-:W-:Y:S05]  /*30b0*/  @P0 EXIT ;  /* 0x000000000000094d */ /* 0x000fea0003800000 */
[----:B------:R-:W3:Y:S02]  /*30c0*/  LDC.64 R4, c[0x0][0x388] ;  /* 0x0000e200ff047b82 */ /* 0x000ee40000000a00 */
[----:B---3--:R-:W-:-:S05]  /*30d0*/  IMAD.WIDE.U32 R4, R0, 0x8, R4 ;  /* 0x0000000800047825 */ /* 0x008fca00078e0004 */
[----:B------:R-:W-:Y:S01]  /*30e0*/  STG.E.64 desc[UR6][R4.64], R2 ;  /* 0x0000000204007986 */ /* 0x000fe2000c101b06 */
[----:B------:R-:W-:Y:S05]  /*30f0*/  EXIT ;  /* 0x000000000000794d */ /* 0x000fea0003800000 */
.L_x_384:
        /* <DEDUP_REMOVED lines=16> */
.L_x_1150:


//--------------------- .text._ZN3cub18CUB_300001_SM_10006detail6reduce28DeviceReduceSingleTileKernelINS2_10policy_hubIxjN4cuda3std3__44plusIxEEE10Policy1000EN6thrust24THRUST_300001_SM_1000_NS10device_ptrIiEEPxjS9_xxNS7_10__identityEEEvT0_T1_T2_T3_T4_T6_ --------------------------
	.section	.text._ZN3cub18CUB_300001_SM_10006detail6reduce28DeviceReduceSingleTileKernelINS2_10policy_hubIxjN4cuda3std3__44plusIxEEE10Policy1000EN6thrust24THRUST_300001_SM_1000_NS10device_ptrIiEEPxjS9_xxNS7_10__identityEEEvT0_T1_T2_T3_T4_T6_,"ax",@progbits
	.align	128
        .global         _ZN3cub18CUB_300001_SM_10006detail6reduce28DeviceReduceSingleTileKernelINS2_10policy_hubIxjN4cuda3std3__44plusIxEEE10Policy1000EN6thrust24THRUST_300001_SM_1000_NS10device_ptrIiEEPxjS9_xxNS7_10__identityEEEvT0_T1_T2_T3_T4_T6_
        .type           _ZN3cub18CUB_300001_SM_10006detail6reduce28DeviceReduceSingleTileKernelINS2_10policy_hubIxjN4cuda3std3__44plusIxEEE10Policy1000EN6thrust24THRUST_300001_SM_1000_NS10device_ptrIiEEPxjS9_xxNS7_10__identityEEEvT0_T1_T2_T3_T4_T6_,@function
        .size           _ZN3cub18CUB_300001_SM_10006detail6reduce28DeviceReduceSingleTileKernelINS2_10policy_hubIxjN4cuda3std3__44plusIxEEE10Policy1000EN6thrust24THRUST_300001_SM_1000_NS10device_ptrIiEEPxjS9_xxNS7_10__identityEEEvT0_T1_T2_T3_T4_T6_,(.L_x_1151 - _ZN3cub18CUB_300001_SM_10006detail6reduce28DeviceReduceSingleTileKernelINS2_10policy_hubIxjN4cuda3std3__44plusIxEEE10Policy1000EN6thrust24THRUST_300001_SM_1000_NS10device_ptrIiEEPxjS9_xxNS7_10__identityEEEvT0_T1_T2_T3_T4_T6_)
        .other          _ZN3cub18CUB_300001_SM_10006detail6reduce28DeviceReduceSingleTileKernelINS2_10policy_hubIxjN4cuda3std3__44plusIxEEE10Policy1000EN6thrust24THRUST_300001_SM_1000_NS10device_ptrIiEEPxjS9_xxNS7_10__identityEEEvT0_T1_T2_T3_T4_T6_,@"STO_CUDA_ENTRY STV_DEFAULT"
_ZN3cub18CUB_300001_SM_10006detail6reduce28DeviceReduceSingleTileKernelINS2_10policy_hubIxjN4cuda3std3__44plusIxEEE10Policy1000EN6thrust24THRUST_300001_SM_1000_NS10device_ptrIiEEPxjS9_xxNS7_10__identityEEEvT0_T1_T2_T3_T4_T6_:
.text._ZN3cub18CUB_300001_SM_10006detail6reduce28DeviceReduceSingleTileKernelINS2_10policy_hubIxjN4cuda3std3__44plusIxEEE10Policy1000EN6thrust24THRUST_300001_SM_1000_NS10device_ptrIiEEPxjS9_xxNS7_10__identityEEEvT0_T1_T2_T3_T4_T6_:
        /* <DEDUP_REMOVED lines=13> */
.L_x_385:
[----:B------:R-:W-:Y:S01]  /*00d0*/  ISETP.GT.U32.AND P0, PT, R32, 0xdff, PT ;  /* 0x00000dff2000780c */ /* 0x000fe20003f04070 */
[----:B------:R-:W-:-:S12]  /*00e0*/  BSSY.RECONVERGENT B0, `(.L_x_386) ;  /* 0x00002b6000007945 */ /* 0x000fd80003800200 */
        /* <DEDUP_REMOVED lines=13> */
.L_x_389:
[----:B------:R-:W-:Y:S05]  /*01c0*/  BSYNC.RECONVERGENT B1 ;  /* 0x0000000000017941 */ /* 0x000fea0003800200 */
.L_x_388:
        /* <DEDUP_REMOVED lines=17> */
.L_x_394:
        /* <DEDUP_REMOVED lines=54> */
.L_x_393:
[----:B------:R-:W-:Y:S05]  /*0640*/  BSYNC.RECONVERGENT B2 ;  /* 0x0000000000027941 */ /* 0x000fea0003800200 */
.L_x_392:
        /* <DEDUP_REMOVED lines=33> */
.L_x_396:
[----:B------:R-:W-:Y:S05]  /*0860*/  BSYNC.RECONVERGENT B2 ;  /* 0x0000000000027941 */ /* 0x000fea0003800200 */
.L_x_395:
        /* <DEDUP_REMOVED lines=21> */
.L_x_398:
[----:B------:R-:W-:Y:S05]  /*09c0*/  BSYNC.RECONVERGENT B2 ;  /* 0x0000000000027941 */ /* 0x000fea0003800200 */
.L_x_397:
[----:B------:R-:W-:Y:S05]  /*09d0*/  @!P1 BRA `(.L_x_391) ;  /* 0x0000000000349947 */ /* 0x000fea0003800000 */
[----:B------:R-:W0:Y:S02]  /*09e0*/  LDC.64 R6, c[0x0][0x380] ;  /* 0x0000e000ff067b82 */ /* 0x000e240000000a00 */
[----:B0-----:R-:W-:-:S04]  /*09f0*/  IMAD.WIDE.U32 R6, R3, 0x4, R6 ;  /* 0x0000000403067825 */ /* 0x001fc800078e0006 */
[----:B------:R-:W-:Y:S02]  /*0a00*/  IMAD.MOV R3, RZ, RZ, -R4 ;  /* 0x000000ffff037224 */ /* 0x000fe400078e0a04 */
[----:B------:R-:W-:-:S07]  /*0a10*/  IMAD.MOV.U32 R9, RZ, RZ, R7 ;  /* 0x000000ffff097224 */ /* 0x000fce00078e0007 */
.L_x_399:
[----:B------:R-:W-:-:S06]  /*0a20*/  IMAD.MOV.U32 R7, RZ, RZ, R9 ;  /* 0x000000ffff077224 */ /* 0x000fcc00078e0009 */
[----:B------:R0:W2:Y:S01]  /*0a30*/  LDG.E R7, desc[UR6][R6.64] ;  /* 0x0000000606077981 */ /* 0x0000a2000c1e1900 */
[----:B------:R-:W-:-:S05]  /*0a40*/  VIADD R3, R3, 0x1 ;  /* 0x0000000103037836 */ /* 0x000fca0000000000 */
[----:B------:R-:W-:Y:S02]  /*0a50*/  ISETP.NE.AND P0, PT, R3, RZ, PT ;  /* 0x000000ff0300720c */ /* 0x000fe40003f05270 */
[----:B0-----:R-:W-:-:S05]  /*0a60*/  IADD3 R6, P2, PT, R6, 0x800, RZ ;  /* 0x0000080006067810 */ /* 0x001fca0007f5e0ff */
[----:B------:R-:W-:Y:S01]  /*0a70*/  IMAD.X R9, RZ, RZ, R9, P2 ;  /* 0x000000ffff097224 */ /* 0x000fe200010e0609 */
[----:B--2---:R-:W-:-:S04]  /*0a80*/  IADD3 R0, P1, PT, R7, R0, RZ ;  /* 0x0000000007007210 */ /* 0x004fc80007f3e0ff */
[----:B------:R-:W-:Y:S01]  /*0a90*/  LEA.HI.X.SX32 R2, R7, R2, 0x1, P1 ;  /* 0x0000000207027211 */ /* 0x000fe200008f0eff */
[----:B------:R-:W-:Y:S08]  /*0aa0*/  @P0 BRA `(.L_x_399) ;  /* 0xfffffffc00dc0947 */ /* 0x000ff0000383ffff */
.L_x_391:
[----:B------:R-:W-:Y:S05]  /*0ab0*/  BSYNC.RECONVERGENT B1 ;  /* 0x0000000000017941 */ /* 0x000fea0003800200 */
.L_x_390:
        /* <DEDUP_REMOVED lines=77> */
.L_x_400:
        /* <DEDUP_REMOVED lines=26> */
[----:B------:R-:W-:Y:S01]  /*1130*/  VIADD R4, R3, 0x8 ;  /* 0x0000000803047836 */ /* 0x000fe20000000000 */
[----:B------:R-:W1:Y:S02]  /*1140*/  @!P2 S2R R11, SR_CgaCtaId ;  /* 0x00000000000ba919 */ /* 0x000e640000008800 */
        /* <DEDUP_REMOVED lines=12> */
[----:B------:R-:W-:Y:S02]  /*1210*/  IMAD.X R7, R2, 0x1, R10, P1 ;  /* 0x0000000102077824 */ /* 0x000fe400008e060a */
[----:B------:R-:W-:Y:S01]  /*1220*/  VIADD R2, R3, 0x10 ;  /* 0x0000001003027836 */ /* 0x000fe20000000000 */
[----:B------:R-:W-:Y:S02]  /*1230*/  @!P2 SHF.R.U32.HI R3, RZ, 0x2, R5 ;  /* 0x00000002ff03a819 */ /* 0x000fe40000011605 */
[----:B------:R-:W2:Y:S02]  /*1240*/  SHFL.DOWN PT, R4, R7, 0x10, R9 ;  /* 0x0a00000007047989 */ /* 0x000ea400000e0009 */
[----:B------:R-:W-:Y:S02]  /*1250*/  ISETP.GT.AND P0, PT, R2, R9, PT ;  /* 0x000000090200720c */ /* 0x000fe40003f04270 */
[----:B------:R-:W-:-:S04]  /*1260*/  @!P2 MOV R2, 0x400 ;  /* 0x000004000002a802 */ /* 0x000fc80000000f00 */
[----:B-1----:R-:W-:Y:S02]  /*1270*/  @!P2 LEA R11, R11, R2, 0x18 ;  /* 0x000000020b0ba211 */ /* 0x002fe400078ec0ff */
[----:B0-----:R-:W-:-:S04]  /*1280*/  SEL R0, R0, RZ, !P0 ;  /* 0x000000ff00007207 */ /* 0x001fc80004000000 */
[----:B------:R-:W-:Y:S02]  /*1290*/  IADD3 R2, P1, PT, R0, R6, RZ ;  /* 0x0000000600027210 */ /* 0x000fe40007f3e0ff */
[----:B------:R-:W-:Y:S02]  /*12a0*/  @!P2 LOP3.LUT R0, R3, 0xf8, RZ, 0xc0, !PT ;  /* 0x000000f80300a812 */ /* 0x000fe400078ec0ff */
[----:B--2---:R-:W-:Y:S02]  /*12b0*/  SEL R4, R4, RZ, !P0 ;  /* 0x000000ff04047207 */ /* 0x004fe40004000000 */
[----:B------:R-:W-:Y:S01]  /*12c0*/  ISETP.NE.AND P0, PT, R5, RZ, PT ;  /* 0x000000ff0500720c */ /* 0x000fe20003f05270 */
[----:B------:R-:W-:Y:S02]  /*12d0*/  @!P2 IMAD.IADD R11, R0, 0x1, R11 ;  /* 0x00000001000ba824 */ /* 0x000fe400078e020b */
        /* <DEDUP_REMOVED lines=9> */
[----:B------:R-:W-:Y:S01]  /*1370*/  ISETP.GT.U32.AND P6, PT, R32, 0x1a0, PT ;  /* 0x000001a02000780c */ /* 0x000fe20003fc4070 */
[----:B-1----:R-:W-:-:S09]  /*1380*/  ULEA UR4, UR5, UR4, 0x18 ;  /* 0x0000000405047291 */ /* 0x002fd2000f8ec0ff */
[----:B------:R-:W1:Y:S04]  /*1390*/  LDS.64 R24, [UR4+0x18] ;  /* 0x00001804ff187984 */ /* 0x000e680008000a00 */
[----:B------:R-:W2:Y:S04]  /*13a0*/  LDS.128 R4, [UR4+0x20] ;  /* 0x00002004ff047984 */ /* 0x000ea80008000c00 */
[----:B0-----:R-:W0:Y:S04]  /*13b0*/  LDS.128 R8, [UR4+0x30] ;  /* 0x00003004ff087984 */ /* 0x001e280008000c00 */
[----:B------:R-:W3:Y:S04]  /*13c0*/  LDS.128 R12, [UR4+0x40] ;  /* 0x00004004ff0c7984 */ /* 0x000ee80008000c00 */
[----:B------:R-:W4:Y:S04]  /*13d0*/  LDS.128 R16, [UR4+0x50] ;  /* 0x00005004ff107984 */ /* 0x000f280008000c00 */
[----:B------:R-:W5:Y:S01]  /*13e0*/  LDS.128 R20, [UR4+0x60] ;  /* 0x00006004ff147984 */ /* 0x000f620008000c00 */
[----:B-1----:R-:W-:-:S02]  /*13f0*/  SEL R28, R24, RZ, P1 ;  /* 0x000000ff181c7207 */ /* 0x002fc40000800000 */
[----:B------:R-:W-:Y:S02]  /*1400*/  SEL R0, R25, RZ, P1 ;  /* 0x000000ff19007207 */ /* 0x000fe40000800000 */
[----:B--2---:R-:W-:Y:S01]  /*1410*/  SEL R33, R4, RZ, P2 ;  /* 0x000000ff04217207 */ /* 0x004fe20001000000 */
[----:B------:R-:W1:Y:S01]  /*1420*/  LDS.128 R24, [UR4+0x70] ;  /* 0x00007004ff187984 */ /* 0x000e620008000c00 */
[----:B------:R-:W-:Y:S02]  /*1430*/  SEL R4, R5, RZ, P2 ;  /* 0x000000ff05047207 */ /* 0x000fe40001000000 */
[----:B------:R-:W-:Y:S02]  /*1440*/  IADD3 R33, P3, P4, R33, R28, R2 ;  /* 0x0000001c21217210 */ /* 0x000fe40007c7e002 */
[----:B------:R-:W2:Y:S01]  /*1450*/  LDS.128 R28, [UR4+0x80] ;  /* 0x00008004ff1c7984 */ /* 0x000ea20008000c00 */
[C---:B------:R-:W-:Y:S02]  /*1460*/  ISETP.GT.U32.AND P1, PT, R32.reuse, 0x60, PT ;  /* 0x000000602000780c */ /* 0x040fe40003f24070 */
[----:B------:R-:W-:-:S02]  /*1470*/  ISETP.GT.U32.AND P2, PT, R32, 0x80, PT ;  /* 0x000000802000780c */ /* 0x000fc40003f44070 */
[----:B------:R-:W-:Y:S02]  /*1480*/  SEL R5, R6, RZ, P1 ;  /* 0x000000ff06057207 */ /* 0x000fe40000800000 */
[----:B0-----:R-:W-:Y:S02]  /*1490*/  SEL R2, R8, RZ, P2 ;  /* 0x000000ff08027207 */ /* 0x001fe40001000000 */
[----:B------:R-:W-:Y:S02]  /*14a0*/  IADD3.X R0, PT, PT, R4, R0, R3, P3, P4 ;  /* 0x0000000004007210 */ /* 0x000fe40001fe8403 */
[----:B------:R-:W-:Y:S02]  /*14b0*/  SEL R7, R7, RZ, P1 ;  /* 0x000000ff07077207 */ /* 0x000fe40000800000 */
[----:B------:R-:W-:Y:S02]  /*14c0*/  SEL R4, R9, RZ, P2 ;  /* 0x000000ff09047207 */ /* 0x000fe40001000000 */
[----:B------:R-:W-:-:S02]  /*14d0*/  IADD3 R2, P3, P4, R2, R33, R5 ;  /* 0x0000002102027210 */ /* 0x000fc40007c7e005 */
[C---:B------:R-:W-:Y:S02]  /*14e0*/  ISETP.GT.U32.AND P1, PT, R32.reuse, 0xa0, PT ;  /* 0x000000a02000780c */ /* 0x040fe40003f24070 */
[----:B------:R-:W-:Y:S02]  /*14f0*/  ISETP.GT.U32.AND P2, PT, R32, 0xc0, PT ;  /* 0x000000c02000780c */ /* 0x000fe40003f44070 */
[----:B------:R-:W-:Y:S02]  /*1500*/  IADD3.X R4, PT, PT, R4, R0, R7, P3, P4 ;  /* 0x0000000004047210 */ /* 0x000fe40001fe8407 */
[----:B------:R-:W-:Y:S02]  /*1510*/  SEL R3, R10, RZ, P1 ;  /* 0x000000ff0a037207 */ /* 0x000fe40000800000 */
[----:B---3--:R-:W-:Y:S02]  /*1520*/  SEL R0, R12, RZ, P2 ;  /* 0x000000ff0c007207 */ /* 0x008fe40001000000 */
[----:B------:R-:W-:-:S02]  /*1530*/  SEL R10, R11, RZ, P1 ;  /* 0x000000ff0b0a7207 */ /* 0x000fc40000800000 */
[----:B------:R-:W-:Y:S02]  /*1540*/  ISETP.GT.U32.AND P1, PT, R32, 0xe0, PT ;  /* 0x000000e02000780c */ /* 0x000fe40003f24070 */
[----:B------:R-:W-:Y:S02]  /*1550*/  SEL R5, R13, RZ, P2 ;  /* 0x000000ff0d057207 */ /* 0x000fe40001000000 */
[----:B------:R-:W-:Y:S02]  /*1560*/  IADD3 R0, P3, P4, R0, R2, R3 ;  /* 0x0000000200007210 */ /* 0x000fe40007c7e003 */
[----:B------:R-:W-:Y:S02]  /*1570*/  ISETP.GT.U32.AND P2, PT, R32, 0x100, PT ;  /* 0x000001002000780c */ /* 0x000fe40003f44070 */
[----:B------:R-:W-:Y:S02]  /*1580*/  SEL R3, R14, RZ, P1 ;  /* 0x000000ff0e037207 */ /* 0x000fe40000800000 */
[----:B------:R-:W-:-:S02]  /*1590*/  SEL R15, R15, RZ, P1 ;  /* 0x000000ff0f0f7207 */ /* 0x000fc40000800000 */
[----:B------:R-:W-:Y:S02]  /*15a0*/  ISETP.GT.U32.AND P1, PT, R32, 0x120, PT ;  /* 0x000001202000780c */ /* 0x000fe40003f24070 */
[----:B------:R-:W-:Y:S02]  /*15b0*/  IADD3.X R5, PT, PT, R5, R4, R10, P3, P4 ;  /* 0x0000000405057210 */ /* 0x000fe40001fe840a */
[----:B----4-:R-:W-:Y:S02]  /*15c0*/  SEL R2, R16, RZ, P2 ;  /* 0x000000ff10027207 */ /* 0x010fe40001000000 */
[----:B------:R-:W-:Y:S02]  /*15d0*/  SEL R4, R17, RZ, P2 ;  /* 0x000000ff11047207 */ /* 0x000fe40001000000 */
[----:B------:R-:W-:Y:S02]  /*15e0*/  ISETP.GT.U32.AND P2, PT, R32, 0x140, PT ;  /* 0x000001402000780c */ /* 0x000fe40003f44070 */
[----:B------:R-:W-:-:S02]  /*15f0*/  SEL R7, R18, RZ, P1 ;  /* 0x000000ff12077207 */ /* 0x000fc40000800000 */
[----:B------:R-:W-:Y:S02]  /*1600*/  SEL R18, R19, RZ, P1 ;  /* 0x000000ff13127207 */ /* 0x000fe40000800000 */
[----:B------:R-:W-:Y:S02]  /*1610*/  IADD3 R2, P3, P4, R2, R0, R3 ;  /* 0x0000000002027210 */ /* 0x000fe40007c7e003 */
[----:B------:R-:W-:Y:S02]  /*1620*/  ISETP.GT.U32.AND P1, PT, R32, 0x160, PT ;  /* 0x000001602000780c */ /* 0x000fe40003f24070 */
[----:B-----5:R-:W-:Y:S02]  /*1630*/  SEL R0, R20, RZ, P2 ;  /* 0x000000ff14007207 */ /* 0x020fe40001000000 */
[----:B------:R-:W-:Y:S02]  /*1640*/  IADD3.X R4, PT, PT, R4, R5, R15, P3, P4 ;  /* 0x0000000504047210 */ /* 0x000fe40001fe840f */
[----:B------:R-:W-:-:S02]  /*1650*/  SEL R3, R22, RZ, P1 ;  /* 0x000000ff16037207 */ /* 0x000fc40000800000 */
[----:B------:R-:W-:Y:S02]  /*1660*/  SEL R23, R23, RZ, P1 ;  /* 0x000000ff17177207 */ /* 0x000fe40000800000 */
[----:B------:R-:W-:Y:S02]  /*1670*/  SEL R5, R21, RZ, P2 ;  /* 0x000000ff15057207 */ /* 0x000fe40001000000 */
[----:B------:R-:W-:Y:S02]  /*1680*/  IADD3 R0, P1, P3, R0, R2, R7 ;  /* 0x0000000200007210 */ /* 0x000fe40007b3e007 */
[----:B-1----:R-:W-:Y:S02]  /*1690*/  SEL R2, R24, RZ, P5 ;  /* 0x000000ff18027207 */ /* 0x002fe40002800000 */
[----:B------:R-:W-:Y:S02]  /*16a0*/  ISETP.GT.U32.AND P2, PT, R32, 0x1c0, PT ;  /* 0x000001c02000780c */ /* 0x000fe40003f44070 */
[----:B------:R-:W-:-:S02]  /*16b0*/  IADD3.X R5, PT, PT, R5, R4, R18, P1, P3 ;  /* 0x0000000405057210 */ /* 0x000fc40000fe6412 */
[----:B------:R-:W-:Y:S02]  /*16c0*/  IADD3 R2, P3, P4, R2, R0, R3 ;  /* 0x0000000002027210 */ /* 0x000fe40007c7e003 */
[----:B------:R-:W-:Y:S02]  /*16d0*/  SEL R0, R26, RZ, P6 ;  /* 0x000000ff1a007207 */ /* 0x000fe40003000000 */
[----:B--2---:R-:W-:Y:S02]  /*16e0*/  SEL R3, R28, RZ, P2 ;  /* 0x000000ff1c037207 */ /* 0x004fe40001000000 */
[----:B------:R-:W-:Y:S02]  /*16f0*/  ISETP.GT.U32.AND P1, PT, R32, 0x1e0, PT ;  /* 0x000001e02000780c */ /* 0x000fe40003f24070 */
        /* <DEDUP_REMOVED lines=11> */
.L_x_387:
        /* <DEDUP_REMOVED lines=10> */
[----:B------:R-:W-:Y:S01]  /*1850*/  IMAD.MOV.U32 R17, RZ, RZ, 0xe00 ;  /* 0x00000e00ff117424 */ /* 0x000fe200078e00ff */
[----:B--2---:R-:W-:-:S02]  /*1860*/  SHF.R.S32.HI R11, RZ, 0x1f, R4 ;  /* 0x0000001fff0b7819 */ /* 0x004fc40000011404 */
[----:B---3--:R-:W-:Y:S02]  /*1870*/  IADD3 R18, P0, P1, R6, R5, R4 ;  /* 0x0000000506127210 */ /* 0x008fe4000791e004 */
[----:B------:R-:W-:Y:S02]  /*1880*/  SHF.R.S32.HI R4, RZ, 0x1f, R5 ;  /* 0x0000001fff047819 */ /* 0x000fe40000011405 */
[----:B------:R-:W-:-:S04]  /*1890*/  SHF.R.S32.HI R6, RZ, 0x1f, R6 ;  /* 0x0000001fff067819 */ /* 0x000fc80000011406 */
[----:B------:R-:W-:Y:S01]  /*18a0*/  IADD3.X R6, PT, PT, R6, R4, R11, P0, P1 ;  /* 0x0000000406067210 */ /* 0x000fe200007e240b */
[----:B------:R-:W-:Y:S01]  /*18b0*/  VIADD R4, R32, 0xfffff200 ;  /* 0xfffff20020047836 */ /* 0x000fe20000000000 */
[--C-:B----4-:R-:W-:Y:S02]  /*18c0*/  IADD3 R18, P0, P1, R8, R18, R7.reuse ;  /* 0x0000001208127210 */ /* 0x110fe4000791e007 */
[----:B------:R-:W-:Y:S02]  /*18d0*/  SHF.R.S32.HI R7, RZ, 0x1f, R7 ;  /* 0x0000001fff077819 */ /* 0x000fe40000011407 */
[----:B------:R-:W-:-:S04]  /*18e0*/  SHF.R.S32.HI R8, RZ, 0x1f, R8 ;  /* 0x0000001fff087819 */ /* 0x000fc80000011408 */
[----:B------:R-:W-:Y:S02]  /*18f0*/  IADD3.X R7, PT, PT, R8, R6, R7, P0, P1 ;  /* 0x0000000608077210 */ /* 0x000fe400007e2407 */
[----:B------:R-:W-:Y:S02]  /*1900*/  ISETP.GE.U32.AND P0, PT, R4, 0xe00, PT ;  /* 0x00000e000400780c */ /* 0x000fe40003f06070 */
[--C-:B-----5:R-:W-:Y:S02]  /*1910*/  IADD3 R18, P1, P2, R10, R18, R9.reuse ;  /* 0x000000120a127210 */ /* 0x120fe40007a3e009 */
[----:B------:R-:W-:Y:S02]  /*1920*/  SHF.R.S32.HI R9, RZ, 0x1f, R9 ;  /* 0x0000001fff097819 */ /* 0x000fe40000011409 */
[----:B------:R-:W-:-:S04]  /*1930*/  SHF.R.S32.HI R10, RZ, 0x1f, R10 ;  /* 0x0000001fff0a7819 */ /* 0x000fc8000001140a */
[----:B------:R-:W-:-:S03]  /*1940*/  IADD3.X R16, PT, PT, R10, R7, R9, P1, P2 ;  /* 0x000000070a107210 */ /* 0x000fc60000fe4409 */
[----:B------:R-:W-:Y:S05]  /*1950*/  @!P0 BRA `(.L_x_402) ;  /* 0x0000000000788947 */ /* 0x000fea0003800000 */
[----:B------:R-:W0:Y:S01]  /*1960*/  LDC R32, c[0x0][0x390] ;  /* 0x0000e400ff207b82 */ /* 0x000e220000000800 */
[----:B------:R-:W-:-:S07]  /*1970*/  IMAD.MOV.U32 R17, RZ, RZ, 0xe00 ;  /* 0x00000e00ff117424 */ /* 0x000fce00078e00ff */
.L_x_404:
[----:B------:R-:W-:-:S05]  /*1980*/  IMAD.WIDE.U32 R6, R17, 0x4, R2 ;  /* 0x0000000411067825 */ /* 0x000fca00078e0002 */
        /* <DEDUP_REMOVED lines=8> */
[----:B------:R-:W-:Y:S02]  /*1a10*/  SHF.R.S32.HI R5, RZ, 0x1f, R5 ;  /* 0x0000001fff057819 */ /* 0x000fe40000011405 */
[----:B------:R-:W-:-:S04]  /*1a20*/  SHF.R.S32.HI R8, RZ, 0x1f, R8 ;  /* 0x0000001fff087819 */ /* 0x000fc80000011408 */
[----:B------:R-:W-:Y:S02]  /*1a30*/  IADD3.X R5, PT, PT, R8, R16, R5, P0, P1 ;  /* 0x0000001008057210 */ /* 0x000fe400007e2405 */
[--C-:B---3--:R-:W-:Y:S02]  /*1a40*/  IADD3 R18, P0, P1, R10, R18, R9.reuse ;  /* 0x000000120a127210 */ /* 0x108fe4000791e009 */
[----:B------:R-:W-:Y:S02]  /*1a50*/  SHF.R.S32.HI R9, RZ, 0x1f, R9 ;  /* 0x0000001fff097819 */ /* 0x000fe40000011409 */
[----:B------:R-:W-:-:S04]  /*1a60*/  SHF.R.S32.HI R10, RZ, 0x1f, R10 ;  /* 0x0000001fff0a7819 */ /* 0x000fc8000001140a */
[----:B------:R-:W-:Y:S01]  /*1a70*/  IADD3.X R9, PT, PT, R10, R5, R9, P0, P1 ;  /* 0x000000050a097210 */ /* 0x000fe200007e2409 */
[----:B0-----:R-:W-:Y:S01]  /*1a80*/  IMAD.IADD R5, R32, 0x1, -R17 ;  /* 0x0000000120057824 */ /* 0x001fe200078e0a11 */
[--C-:B----4-:R-:W-:Y:S02]  /*1a90*/  IADD3 R18, P1, P2, R12, R18, R11.reuse ;  /* 0x000000120c127210 */ /* 0x110fe40007a3e00b */
[----:B------:R-:W-:Y:S02]  /*1aa0*/  SHF.R.S32.HI R11, RZ, 0x1f, R11 ;  /* 0x0000001fff0b7819 */ /* 0x000fe4000001140b */
[----:B------:R-:W-:Y:S02]  /*1ab0*/  ISETP.GE.U32.AND P0, PT, R5, 0xe00, PT ;  /* 0x00000e000500780c */ /* 0x000fe40003f06070 */
[----:B------:R-:W-:Y:S02]  /*1ac0*/  SHF.R.S32.HI R12, RZ, 0x1f, R12 ;  /* 0x0000001fff0c7819 */ /* 0x000fe4000001140c */
[----:B-----5:R-:W-:-:S02]  /*1ad0*/  IADD3 R18, P3, PT, R13, R18, RZ ;  /* 0x000000120d127210 */ /* 0x020fc40007f7e0ff */
[----:B------:R-:W-:-:S04]  /*1ae0*/  IADD3.X R12, PT, PT, R12, R9, R11, P1, P2 ;  /* 0x000000090c0c7210 */ /* 0x000fc80000fe440b */
[----:B------:R-:W-:-:S03]  /*1af0*/  LEA.HI.X.SX32 R16, R13, R12, 0x1, P3 ;  /* 0x0000000c0d107211 */ /* 0x000fc600018f0eff */
[----:B------:R-:W-:Y:S05]  /*1b00*/  @!P0 BRA `(.L_x_403) ;  /* 0x0000000c00248947 */ /* 0x000fea0003800000 */
[----:B------:R-:W-:-:S05]  /*1b10*/  VIADD R17, R17, 0xe00 ;  /* 0x00000e0011117836 */ /* 0x000fca0000000000 */
[----:B------:R-:W-:-:S13]  /*1b20*/  ISETP.GT.U32.AND P0, PT, R17, R4, PT ;  /* 0x000000041100720c */ /* 0x000fda0003f04070 */
[----:B------:R-:W-:Y:S05]  /*1b30*/  @!P0 BRA `(.L_x_404) ;  /* 0xfffffffc00908947 */ /* 0x000fea000383ffff */
.L_x_402:
[----:B------:R-:W-:Y:S01]  /*1b40*/  IMAD.IADD R3, R32, 0x1, -R17 ;  /* 0x0000000120037824 */ /* 0x000fe200078e0a11 */
[----:B------:R-:W-:Y:S04]  /*1b50*/  BSSY.RECONVERGENT B1, `(.L_x_403) ;  /* 0x00000c4000017945 */ /* 0x000fe80003800200 */
[----:B------:R-:W-:-:S04]  /*1b60*/  ISETP.GE.AND P0, PT, R0, R3, PT ;  /* 0x000000030000720c */ /* 0x000fc80003f06270 */
[----:B------:R-:W-:-:S13]  /*1b70*/  ISETP.GE.U32.OR P0, PT, R17, R32, P0 ;  /* 0x000000201100720c */ /* 0x000fda0000706470 */
[----:B------:R-:W-:Y:S05]  /*1b80*/  @P0 BRA `(.L_x_405) ;  /* 0x0000000c00000947 */ /* 0x000fea0003800000 */
[----:B------:R-:W-:Y:S01]  /*1b90*/  LOP3.LUT R2, RZ, R0, RZ, 0x33, !PT ;  /* 0x00000000ff027212 */ /* 0x000fe200078e33ff */
[----:B------:R-:W-:Y:S03]  /*1ba0*/  BSSY.RECONVERGENT B2, `(.L_x_406) ;  /* 0x0000063000027945 */ /* 0x000fe60003800200 */
[----:B------:R-:W-:-:S04]  /*1bb0*/  IADD3 R2, PT, PT, -R17, R32, R2 ;  /* 0x0000002011027210 */ /* 0x000fc80007ffe102 */
[C---:B------:R-:W-:Y:S02]  /*1bc0*/  ISETP.GE.U32.AND P0, PT, R2.reuse, 0x1e00, PT ;  /* 0x00001e000200780c */ /* 0x040fe40003f06070 */
[----:B------:R-:W-:Y:S01]  /*1bd0*/  LEA.HI R20, R2, 0x1, RZ, 0x17 ;  /* 0x0000000102147811 */ /* 0x000fe200078fb8ff */
[----:B------:R-:W-:-:S03]  /*1be0*/  IMAD.MOV.U32 R2, RZ, RZ, R0 ;  /* 0x000000ffff027224 */ /* 0x000fc600078e0000 */
[----:B------:R-:W-:-:S07]  /*1bf0*/  LOP3.LUT R30, R20, 0xf, RZ, 0xc0, !PT ;  /* 0x0000000f141e7812 */ /* 0x000fce00078ec0ff */
[----:B------:R-:W-:Y:S05]  /*1c00*/  @!P0 BRA `(.L_x_407) ;  /* 0x0000000400708947 */ /* 0x000fea0003800000 */
[----:B------:R-:W0:Y:S01]  /*1c10*/  LDC.64 R2, c[0x0][0x380] ;  /* 0x0000e000ff027b82 */ /* 0x000e220000000a00 */
[----:B------:R-:W-:Y:S01]  /*1c20*/  LOP3.LUT R22, R20, 0xfffff0, RZ, 0xc0, !PT ;  /* 0x00fffff014167812 */ /* 0x000fe200078ec0ff */
[----:B------:R-:W-:Y:S01]  /*1c30*/  BSSY.RECONVERGENT B3, `(.L_x_408) ;  /* 0x0000058000037945 */ /* 0x000fe20003800200 */
[C---:B------:R-:W-:Y:S01]  /*1c40*/  LOP3.LUT R21, R0.reuse, 0x1000, RZ, 0xfc, !PT ;  /* 0x0000100000157812 */ /* 0x040fe200078efcff */
[----:B------:R-:W-:Y:S02]  /*1c50*/  IMAD.IADD R19, R0, 0x1, R17 ;  /* 0x0000000100137824 */ /* 0x000fe400078e0211 */
[----:B------:R-:W-:-:S07]  /*1c60*/  IMAD.MOV R22, RZ, RZ, -R22 ;  /* 0x000000ffff167224 */ /* 0x000fce00078e0a16 */
.L_x_409:
[C---:B------:R-:W-:Y:S02]  /*1c70*/  VIADD R7, R19.reuse, 0x200 ;  /* 0x0000020013077836 */ /* 0x040fe40000000000 */
[----:B0-----:R-:W-:-:S04]  /*1c80*/  IMAD.WIDE.U32 R4, R19, 0x4, R2 ;  /* 0x0000000413047825 */ /* 0x001fc800078e0002 */
[--C-:B------:R-:W-:Y:S01]  /*1c90*/  IMAD.WIDE.U32 R6, R7, 0x4, R2.reuse ;  /* 0x0000000407067825 */ /* 0x100fe200078e0002 */
[----:B------:R0:W2:Y:S03]  /*1ca0*/  LDG.E R25, desc[UR6][R4.64] ;  /* 0x0000000604197981 */ /* 0x0000a6000c1e1900 */
[C---:B------:R-:W-:Y:S01]  /*1cb0*/  VIADD R33, R19.reuse, 0x400 ;  /* 0x0000040013217836 */ /* 0x040fe20000000000 */
[----:B------:R1:W2:Y:S01]  /*1cc0*/  LDG.E R23, desc[UR6][R6.64] ;  /* 0x0000000606177981 */ /* 0x0002a2000c1e1900 */
[----:B------:R-:W-:Y:S02]  /*1cd0*/  VIADD R35, R19, 0x600 ;  /* 0x0000060013237836 */ /* 0x000fe40000000000 */
[----:B------:R-:W-:-:S04]  /*1ce0*/  IMAD.WIDE.U32 R32, R33, 0x4, R2 ;  /* 0x0000000421207825 */ /* 0x000fc800078e0002 */
[--C-:B------:R-:W-:Y:S01]  /*1cf0*/  IMAD.WIDE.U32 R34, R35, 0x4, R2.reuse ;  /* 0x0000000423227825 */ /* 0x100fe200078e0002 */
[----:B------:R-:W3:Y:S03]  /*1d00*/  LDG.E R29, desc[UR6][R32.64] ;  /* 0x00000006201d7981 */ /* 0x000ee6000c1e1900 */
[C---:B------:R-:W-:Y:S01]  /*1d10*/  VIADD R11, R19.reuse, 0x800 ;  /* 0x00000800130b7836 */ /* 0x040fe20000000000 */
[----:B------:R4:W3:Y:S01]  /*1d20*/  LDG.E R24, desc[UR6][R34.64] ;  /* 0x0000000622187981 */ /* 0x0008e2000c1e1900 */
[----:B------:R-:W-:Y:S02]  /*1d30*/  VIADD R9, R19, 0xa00 ;  /* 0x00000a0013097836 */ /* 0x000fe40000000000 */
[----:B------:R-:W-:-:S04]  /*1d40*/  IMAD.WIDE.U32 R10, R11, 0x4, R2 ;  /* 0x000000040b0a7825 */ /* 0x000fc800078e0002 */
[--C-:B------:R-:W-:Y:S01]  /*1d50*/  IMAD.WIDE.U32 R8, R9, 0x4, R2.reuse ;  /* 0x0000000409087825 */ /* 0x100fe200078e0002 */
[----:B------:R5:W3:Y:S03]  /*1d60*/  LDG.E R27, desc[UR6][R10.64] ;  /* 0x000000060a1b7981 */ /* 0x000ae6000c1e1900 */
[C---:B------:R-:W-:Y:S01]  /*1d70*/  VIADD R15, R19.reuse, 0xc00 ;  /* 0x00000c00130f7836 */ /* 0x040fe20000000000 */
[----:B------:R5:W3:Y:S01]  /*1d80*/  LDG.E R28, desc[UR6][R8.64] ;  /* 0x00000006081c7981 */ /* 0x000ae2000c1e1900 */
[----:B------:R-:W-:Y:S02]  /*1d90*/  VIADD R13, R19, 0xe00 ;  /* 0x00000e00130d7836 */ /* 0x000fe40000000000 */
[----:B------:R-:W-:-:S04]  /*1da0*/  IMAD.WIDE.U32 R14, R15, 0x4, R2 ;  /* 0x000000040f0e7825 */ /* 0x000fc800078e0002 */
[--C-:B------:R-:W-:Y:S01]  /*1db0*/  IMAD.WIDE.U32 R12, R13, 0x4, R2.reuse ;  /* 0x000000040d0c7825 */ /* 0x100fe200078e0002 */
[----:B------:R5:W3:Y:S03]  /*1dc0*/  LDG.E R26, desc[UR6][R14.64] ;  /* 0x000000060e1a7981 */ /* 0x000ae6000c1e1900 */
[C---:B0-----:R-:W-:Y:S01]  /*1dd0*/  VIADD R5, R19.reuse, 0x1000 ;  /* 0x0000100013057836 */ /* 0x041fe20000000000 */
[----:B------:R0:W3:Y:S01]  /*1de0*/  LDG.E R31, desc[UR6][R12.64] ;  /* 0x000000060c1f7981 */ /* 0x0000e2000c1e1900 */
[----:B-1----:R-:W-:Y:S02]  /*1df0*/  VIADD R7, R19, 0x1200 ;  /* 0x0000120013077836 */ /* 0x002fe40000000000 */
[----:B------:R-:W-:-:S04]  /*1e00*/  IMAD.WIDE.U32 R4, R5, 0x4, R2 ;  /* 0x0000000405047825 */ /* 0x000fc800078e0002 */
[--C-:B------:R-:W-:Y:S01]  /*1e10*/  IMAD.WIDE.U32 R6, R7, 0x4, R2.reuse ;  /* 0x0000000407067825 */ /* 0x100fe200078e0002 */
[----:B------:R1:W3:Y:S03]  /*1e20*/  LDG.E R32, desc[UR6][R4.64] ;  /* 0x0000000604207981 */ /* 0x0002e6000c1e1900 */
[C---:B----4-:R-:W-:Y:S01]  /*1e30*/  VIADD R35, R19.reuse, 0x1400 ;  /* 0x0000140013237836 */ /* 0x050fe20000000000 */
[----:B------:R4:W3:Y:S01]  /*1e40*/  LDG.E R33, desc[UR6][R6.64] ;  /* 0x0000000606217981 */ /* 0x0008e2000c1e1900 */
[----:B-----5:R-:W-:Y:S02]  /*1e50*/  VIADD R11, R19, 0x1600 ;  /* 0x00001600130b7836 */ /* 0x020fe40000000000 */
[----:B------:R-:W-:-:S04]  /*1e60*/  IMAD.WIDE.U32 R8, R35, 0x4, R2 ;  /* 0x0000000423087825 */ /* 0x000fc800078e0002 */
[--C-:B------:R-:W-:Y:S02]  /*1e70*/  IMAD.WIDE.U32 R10, R11, 0x4, R2.reuse ;  /* 0x000000040b0a7825 */ /* 0x100fe400078e0002 */
[----:B------:R-:W5:Y:S02]  /*1e80*/  LDG.E R8, desc[UR6][R8.64] ;  /* 0x0000000608087981 */ /* 0x000f64000c1e1900 */
[C---:B------:R-:W-:Y:S02]  /*1e90*/  VIADD R35, R19.reuse, 0x1800 ;  /* 0x0000180013237836 */ /* 0x040fe40000000000 */
[----:B------:R-:W-:Y:S01]  /*1ea0*/  VIADD R15, R19, 0x1a00 ;  /* 0x00001a00130f7836 */ /* 0x000fe20000000000 */
[----:B------:R-:W5:Y:S01]  /*1eb0*/  LDG.E R11, desc[UR6][R10.64] ;  /* 0x000000060a0b7981 */ /* 0x000f62000c1e1900 */
[----:B0-----:R-:W-:-:S04]  /*1ec0*/  IMAD.WIDE.U32 R12, R35, 0x4, R2 ;  /* 0x00000004230c7825 */ /* 0x001fc800078e0002 */
[--C-:B------:R-:W-:Y:S02]  /*1ed0*/  IMAD.WIDE.U32 R14, R15, 0x4, R2.reuse ;  /* 0x000000040f0e7825 */ /* 0x100fe400078e0002 */
[----:B------:R-:W5:Y:S04]  /*1ee0*/  LDG.E R12, desc[UR6][R12.64] ;  /* 0x000000060c0c7981 */ /* 0x000f68000c1e1900 */
[----:B------:R-:W5:Y:S01]  /*1ef0*/  LDG.E R15, desc[UR6][R14.64] ;  /* 0x000000060e0f7981 */ /* 0x000f62000c1e1900 */
[C---:B------:R-:W-:Y:S02]  /*1f00*/  VIADD R35, R19.reuse, 0x1c00 ;  /* 0x00001c0013237836 */ /* 0x040fe40000000000 */
[----:B------:R-:W-:Y:S02]  /*1f10*/  VIADD R37, R19, 0x1e00 ;  /* 0x00001e0013257836 */ /* 0x000fe40000000000 */
[----:B-1----:R-:W-:-:S04]  /*1f20*/  IMAD.WIDE.U32 R4, R35, 0x4, R2 ;  /* 0x0000000423047825 */ /* 0x002fc800078e0002 */
[----:B----4-:R-:W-:Y:S02]  /*1f30*/  IMAD.WIDE.U32 R6, R37, 0x4, R2 ;  /* 0x0000000425067825 */ /* 0x010fe400078e0002 */
[----:B------:R-:W4:Y:S04]  /*1f40*/  LDG.E R4, desc[UR6][R4.64] ;  /* 0x0000000604047981 */ /* 0x000f28000c1e1900 */
[----:B------:R-:W4:Y:S01]  /*1f50*/  LDG.E R7, desc[UR6][R6.64] ;  /* 0x0000000606077981 */ /* 0x000f22000c1e1900 */
[----:B------:R-:W-:Y:S02]  /*1f60*/  VIADD R22, R22, 0x10 ;  /* 0x0000001016167836 */ /* 0x000fe40000000000 */
[----:B------:R-:W-:Y:S02]  /*1f70*/  VIADD R21, R21, 0x2000 ;  /* 0x0000200015157836 */ /* 0x000fe40000000000 */
        /* <DEDUP_REMOVED lines=29> */
[----:B------:R-:W-:Y:S02]  /*2150*/  ISETP.NE.AND P0, PT, R22, RZ, PT ;  /* 0x000000ff1600720c */ /* 0x000fe40003f05270 */
[--C-:B----4-:R-:W-:Y:S02]  /*2160*/  IADD3 R18, P1, P2, R7, R18, R4.reuse ;  /* 0x0000001207127210 */ /* 0x110fe40007a3e004 */
[----:B------:R-:W-:Y:S02]  /*2170*/  SHF.R.S32.HI R4, RZ, 0x1f, R4 ;  /* 0x0000001fff047819 */ /* 0x000fe40000011404 */
[----:B------:R-:W-:-:S04]  /*2180*/  SHF.R.S32.HI R7, RZ, 0x1f, R7 ;  /* 0x0000001fff077819 */ /* 0x000fc80000011407 */
[----:B------:R-:W-:-:S03]  /*2190*/  IADD3.X R16, PT, PT, R7, R12, R4, P1, P2 ;  /* 0x0000000c07107210 */ /* 0x000fc60000fe4404 */
[----:B------:R-:W-:Y:S05]  /*21a0*/  @P0 BRA `(.L_x_409) ;  /* 0xfffffff800b00947 */ /* 0x000fea000383ffff */
[----:B------:R-:W-:Y:S05]  /*21b0*/  BSYNC.RECONVERGENT B3 ;  /* 0x0000000000037941 */ /* 0x000fea0003800200 */
.L_x_408:
[----:B------:R-:W-:-:S07]  /*21c0*/  VIADD R2, R21, 0xfffff000 ;  /* 0xfffff00015027836 */ /* 0x000fce0000000000 */
.L_x_407:
[----:B------:R-:W-:Y:S05]  /*21d0*/  BSYNC.RECONVERGENT B2 ;  /* 0x0000000000027941 */ /* 0x000fea0003800200 */
.L_x_406:
        /* <DEDUP_REMOVED lines=22> */
[----:B------:R-:W-:Y:S01]  /*2340*/  VIADD R27, R7, 0xe00 ;  /* 0x00000e00071b7836 */ /* 0x000fe20000000000 */
[----:B------:R-:W3:Y:S01]  /*2350*/  LDG.E R23, desc[UR6][R22.64] ;  /* 0x0000000616177981 */ /* 0x000ee2000c1e1900 */
        /* <DEDUP_REMOVED lines=25> */
.L_x_411:
[----:B------:R-:W-:Y:S05]  /*24f0*/  BSYNC.RECONVERGENT B2 ;  /* 0x0000000000027941 */ /* 0x000fea0003800200 */
.L_x_410:
        /* <DEDUP_REMOVED lines=28> */
.L_x_413:
[----:B------:R-:W-:Y:S05]  /*26c0*/  BSYNC.RECONVERGENT B2 ;  /* 0x0000000000027941 */ /* 0x000fea0003800200 */
.L_x_412:
[----:B------:R-:W-:Y:S05]  /*26d0*/  @!P1 BRA `(.L_x_405) ;  /* 0x00000000002c9947 */ /* 0x000fea0003800000 */
[----:B------:R-:W0:Y:S01]  /*26e0*/  LDC.64 R4, c[0x0][0x380] ;  /* 0x0000e000ff047b82 */ /* 0x000e220000000a00 */
[----:B------:R-:W-:Y:S02]  /*26f0*/  IMAD.IADD R17, R2, 0x1, R17 ;  /* 0x0000000102117824 */ /* 0x000fe400078e0211 */
[----:B------:R-:W-:-:S07]  /*2700*/  IMAD.MOV R6, RZ, RZ, -R20 ;  /* 0x000000ffff067224 */ /* 0x000fce00078e0a14 */
.L_x_414:
        /* <DEDUP_REMOVED lines=8> */
.L_x_405:
[----:B------:R-:W-:Y:S05]  /*2790*/  BSYNC.RECONVERGENT B1 ;  /* 0x0000000000017941 */ /* 0x000fea0003800200 */
.L_x_403:
        /* <DEDUP_REMOVED lines=29> */
[----:B------:R-:W-:Y:S02]  /*2970*/  @!P2 MOV R7, 0x400 ;  /* 0x000004000007a802 */ /* 0x000fe40000000f00 */
[----:B-1----:R-:W-:Y:S01]  /*2980*/  SEL R3, R3, RZ, !P1 ;  /* 0x000000ff03037207 */ /* 0x002fe20004800000 */
[----:B------:R-:W0:Y:S01]  /*2990*/  SHFL.DOWN PT, R2, R5, 0x10, 0x1f ;  /* 0x0a001f0005027f89 */ /* 0x000e2200000e0000 */
[----:B------:R-:W-:Y:S02]  /*29a0*/  ISETP.GT.AND P1, PT, R9, 0xf, PT ;  /* 0x0000000f0900780c */ /* 0x000fe40003f24270 */
[----:B--2---:R-:W-:Y:S01]  /*29b0*/  @!P2 LEA R7, R8, R7, 0x18 ;  /* 0x000000070807a211 */ /* 0x004fe200078ec0ff */
[----:B------:R-:W-:Y:S01]  /*29c0*/  IMAD.X R4, R3, 0x1, R6, P0 ;  /* 0x0000000103047824 */ /* 0x000fe200000e0606 */
[----:B------:R-:W-:-:S04]  /*29d0*/  @!P2 SHF.R.U32.HI R6, RZ, 0x2, R0 ;  /* 0x00000002ff06a819 */ /* 0x000fc80000011600 */
        /* <DEDUP_REMOVED lines=38> */
.L_x_401:
[----:B------:R-:W-:Y:S05]  /*2c40*/  BSYNC.RECONVERGENT B0 ;  /* 0x0000000000007941 */ /* 0x000fea0003800200 */
.L_x_386:
[----:B------:R-:W-:Y:S05]  /*2c50*/  @P0 EXIT ;  /* 0x000000000000094d */ /* 0x000fea0003800000 */
[----:B------:R-:W0:Y:S01]  /*2c60*/  LDCU.64 UR4, c[0x0][0x398] ;  /* 0x00007300ff0477ac */ /* 0x000e220008000a00 */
[----:B------:R-:W3:Y:S01]  /*2c70*/  LDC.64 R4, c[0x0][0x388] ;  /* 0x0000e200ff047b82 */ /* 0x000ee20000000a00 */
[----:B012---:R-:W-:-:S04]  /*2c80*/  IADD3 R2, P0, PT, R2, UR4, RZ ;  /* 0x0000000402027c10 */ /* 0x007fc8000ff1e0ff */
[----:B------:R-:W-:-:S05]  /*2c90*/  IADD3.X R3, PT, PT, R3, UR5, RZ, P0, !PT ;  /* 0x0000000503037c10 */ /* 0x000fca00087fe4ff */
[----:B---3--:R-:W-:Y:S01]  /*2ca0*/  STG.E.64 desc[UR6][R4.64], R2 ;  /* 0x0000000204007986 */ /* 0x008fe2000c101b06 */
[----:B------:R-:W-:Y:S05]  /*2cb0*/  EXIT ;  /* 0x000000000000794d */ /* 0x000fea0003800000 */
.L_x_415:
        /* <DEDUP_REMOVED lines=12> */
.L_x_1151:


//--------------------- .text._ZN3cub18CUB_300001_SM_10006detail11EmptyKernelIvEEvv --------------------------
	.section	.text._ZN3cub18CUB_300001_SM_10006detail11EmptyKernelIvEEvv,"ax",@progbits
	.align	128
        .global         _ZN3cub18CUB_300001_SM_10006detail11EmptyKernelIvEEvv
        .type           _ZN3cub18CUB_300001_SM_10006detail11EmptyKernelIvEEvv,@function
        .size           _ZN3cub18CUB_300001_SM_10006detail11EmptyKernelIvEEvv,(.L_x_1152 - _ZN3cub18CUB_300001_SM_10006detail11EmptyKernelIvEEvv)
        .other          _ZN3cub18CUB_300001_SM_10006detail11EmptyKernelIvEEvv,@"STO_CUDA_ENTRY STV_DEFAULT"
_ZN3cub18CUB_300001_SM_10006detail11EmptyKernelIvEEvv:
.text._ZN3cub18CUB_300001_SM_10006detail11EmptyKernelIvEEvv:
[----:B------:R-:W-:Y:S01]  /*0000*/  LDC R1, c[0x0][0x37c] ;  /* 0x0000df00ff017b82 */ /* 0x000fe20000000800 */
[----:B------:R-:W-:Y:S05]  /*0010*/  EXIT ;  /* 0x000000000000794d */ /* 0x000fea0003800000 */
.L_x_416:
        /* <DEDUP_REMOVED lines=14> */
.L_x_1152:


//--------------------- .text._Z20update_vector_kernelPaiiiPKiji --------------------------
	.section	.text._Z20update_vector_kernelPaiiiPKiji,"ax",@progbits
	.align	128
        .global         _Z20update_vector_kernelPaiiiPKiji
        .type           _Z20update_vector_kernelPaiiiPKiji,@function
        .size           _Z20update_vector_kernelPaiiiPKiji,(.L_x_1153 - _Z20update_vector_kernelPaiiiPKiji)
        .other          _Z20update_vector_kernelPaiiiPKiji,@"STO_CUDA_ENTRY STV_DEFAULT"
_Z20update_vector_kernelPaiiiPKiji:
.text._Z20update_vector_kernelPaiiiPKiji:
[----:B------:R-:W-:Y:S01]  /*0000*/  LDC R1, c[0x0][0x37c] ;  /* 0x0000df00ff017b82 */ /* 0x000fe20000000800 */
[----:B------:R-:W0:Y:S07]  /*0010*/  S2R R3, SR_TID.X ;  /* 0x0000000000037919 */ /* 0x000e2e0000002100 */
[----:B------:R-:W0:Y:S01]  /*0020*/  S2UR UR4, SR_CTAID.X ;  /* 0x00000000000479c3 */ /* 0x000e220000002500 */
[----:B------:R-:W1:Y:S07]  /*0030*/  LDCU UR5, c[0x0][0x388] ;  /* 0x00007100ff0577ac */ /* 0x000e6e0008000800 */
[----:B------:R-:W0:Y:S02]  /*0040*/  LDC R0, c[0x0][0x360] ;  /* 0x0000d800ff007b82 */ /* 0x000e240000000800 */
[----:B0-----:R-:W-:-:S05]  /*0050*/  IMAD R0, R0, UR4, R3 ;  /* 0x0000000400007c24 */ /* 0x001fca000f8e0203 */
[----:B-1----:R-:W-:-:S13]  /*0060*/  ISETP.GE.AND P0, PT, R0, UR5, PT ;  /* 0x0000000500007c0c */ /* 0x002fda000bf06270 */
[----:B------:R-:W-:Y:S05]  /*0070*/  @P0 EXIT ;  /* 0x000000000000094d */ /* 0x000fea0003800000 */
[----:B------:R-:W0:Y:S01]  /*0080*/  LDC R3, c[0x0][0x390] ;  /* 0x0000e400ff037b82 */ /* 0x000e220000000800 */
[----:B------:R-:W1:Y:S01]  /*0090*/  LDCU.64 UR4, c[0x0][0x398] ;  /* 0x00007300ff0477ac */ /* 0x000e620008000a00 */
[----:B------:R-:W0:Y:S06]  /*00a0*/  LDCU UR8, c[0x0][0x3a0] ;  /* 0x00007400ff0877ac */ /* 0x000e2c0008000800 */
[----:B------:R-:W0:Y:S01]  /*00b0*/  LDC R2, c[0x0][0x38c] ;  /* 0x0000e300ff027b82 */ /* 0x000e220000000800 */
[----:B------:R-:W2:Y:S01]  /*00c0*/  LDCU.64 UR6, c[0x0][0x358] ;  /* 0x00006b00ff0677ac */ /* 0x000ea20008000a00 */
[----:B-1----:R-:W-:-:S04]  /*00d0*/  UIADD3 UR4, UP0, UPT, UR4, 0x8, URZ ;  /* 0x0000000804047890 */ /* 0x002fc8000ff1e0ff */
[----:B------:R-:W-:Y:S02]  /*00e0*/  UIADD3.X UR5, UPT, UPT, URZ, UR5, URZ, UP0, !UPT ;  /* 0x00000005ff057290 */ /* 0x000fe400087fe4ff */
[----:B------:R-:W-:Y:S01]  /*00f0*/  IMAD.U32 R10, RZ, RZ, UR4 ;  /* 0x00000004ff0a7e24 */ /* 0x000fe2000f8e00ff */
[----:B------:R-:W-:-:S03]  /*0100*/  UMOV UR4, URZ ;  /* 0x000000ff00047c82 */ /* 0x000fc60008000000 */
[----:B------:R-:W-:Y:S01]  /*0110*/  IMAD.U32 R5, RZ, RZ, UR5 ;  /* 0x00000005ff057e24 */ /* 0x000fe2000f8e00ff */
[----:B0-----:R-:W-:-:S05]  /*0120*/  IADD3 R3, PT, PT, R2, UR8, R3 ;  /* 0x0000000802037c10 */ /* 0x001fca000fffe003 */
[----:B------:R-:W-:Y:S01]  /*0130*/  IMAD R6, R0, -0x61c88647, R3 ;  /* 0x9e3779b900067824 */ /* 0x000fe200078e0203 */
[----:B------:R-:W-:-:S03]  /*0140*/  CS2R R2, SRZ ;  /* 0x0000000000027805 */ /* 0x000fc6000001ff00 */
[----:B--2---:R-:W-:-:S07]  /*0150*/  VIADD R6, R6, 0x1 ;  /* 0x0000000106067836 */ /* 0x004fce0000000000 */
.L_x_418:
[----:B------:R-:W-:-:S05]  /*0160*/  IMAD.MOV.U32 R4, RZ, RZ, R10 ;  /* 0x000000ffff047224 */ /* 0x000fca00078e000a */
[----:B------:R-:W2:Y:S04]  /*0170*/  LDG.E.CONSTANT R7, desc[UR6][R4.64+-0x8] ;  /* 0xfffff80604077981 */ /* 0x000ea8000c1e9900 */
[----:B------:R-:W3:Y:S04]  /*0180*/  LDG.E.CONSTANT R13, desc[UR6][R4.64+-0x4] ;  /* 0xfffffc06040d7981 */ /* 0x000ee8000c1e9900 */
[----:B------:R-:W4:Y:S04]  /*0190*/  LDG.E.CONSTANT R11, desc[UR6][R4.64] ;  /* 0x00000006040b7981 */ /* 0x000f28000c1e9900 */
[----:B------:R-:W5:Y:S01]  /*01a0*/  LDG.E.CONSTANT R9, desc[UR6][R4.64+0x4] ;  /* 0x0000040604097981 */ /* 0x000f62000c1e9900 */
[----:B------:R-:W-:-:S04]  /*01b0*/  UIADD3 UR4, UPT, UPT, UR4, 0x4, URZ ;  /* 0x0000000404047890 */ /* 0x000fc8000fffe0ff */
[----:B------:R-:W-:Y:S01]  /*01c0*/  UISETP.NE.AND UP0, UPT, UR4, 0x8000, UPT ;  /* 0x000080000400788c */ /* 0x000fe2000bf05270 */
[----:B--2---:R-:W-:Y:S02]  /*01d0*/  ISETP.NE.AND P2, PT, R7, RZ, PT ;  /* 0x000000ff0700720c */ /* 0x004fe40003f45270 */
[----:B---3--:R-:W-:Y:S02]  /*01e0*/  ISETP.NE.AND P3, PT, R13, RZ, PT ;  /* 0x000000ff0d00720c */ /* 0x008fe40003f65270 */
[----:B----4-:R-:W-:-:S09]  /*01f0*/  ISETP.NE.AND P1, PT, R11, RZ, PT ;  /* 0x000000ff0b00720c */ /* 0x010fd20003f25270 */
[----:B------:R-:W-:Y:S02]  /*0200*/  @P2 VIADD R8, R6, 0xffffffff ;  /* 0xffffffff06082836 */ /* 0x000fe40000000000 */
[----:B------:R-:W-:-:S03]  /*0210*/  @P3 SHF.R.U32.HI R17, RZ, 0x10, R6 ;  /* 0x00000010ff113819 */ /* 0x000fc60000011606 */
[----:B------:R-:W-:Y:S01]  /*0220*/  @P2 SHF.R.U32.HI R15, RZ, 0x10, R8 ;  /* 0x00000010ff0f2819 */ /* 0x000fe20000011608 */
[----:B------:R-:W-:Y:S01]  /*0230*/  @P1 VIADD R10, R6, 0x1 ;  /* 0x00000001060a1836 */ /* 0x000fe20000000000 */
[----:B------:R-:W-:Y:S02]  /*0240*/  @P3 LOP3.LUT R17, R17, R6, RZ, 0x3c, !PT ;  /* 0x0000000611113212 */ /* 0x000fe400078e3cff */
[----:B------:R-:W-:Y:S02]  /*0250*/  @P2 LOP3.LUT R15, R15, R8, RZ, 0x3c, !PT ;  /* 0x000000080f0f2212 */ /* 0x000fe400078e3cff */
[----:B------:R-:W-:Y:S01]  /*0260*/  @P1 SHF.R.U32.HI R19, RZ, 0x10, R10 ;  /* 0x00000010ff131819 */ /* 0x000fe2000001160a */
[----:B------:R-:W-:Y:S02]  /*0270*/  @P3 IMAD R17, R17, -0x7a143595, RZ ;  /* 0x85ebca6b11113824 */ /* 0x000fe400078e02ff */
[----:B------:R-:W-:Y:S01]  /*0280*/  @P2 IMAD R15, R15, -0x7a143595, RZ ;  /* 0x85ebca6b0f0f2824 */ /* 0x000fe200078e02ff */
[----:B------:R-:W-:-:S02]  /*0290*/  @P1 LOP3.LUT R19, R19, R10, RZ, 0x3c, !PT ;  /* 0x0000000a13131212 */ /* 0x000fc400078e3cff */
[----:B------:R-:W-:Y:S02]  /*02a0*/  @P3 SHF.R.U32.HI R10, RZ, 0xd, R17 ;  /* 0x0000000dff0a3819 */ /* 0x000fe40000011611 */
[----:B------:R-:W-:Y:S01]  /*02b0*/  @P2 SHF.R.U32.HI R8, RZ, 0xd, R15 ;  /* 0x0000000dff082819 */ /* 0x000fe2000001160f */
[----:B------:R-:W-:Y:S01]  /*02c0*/  @P1 IMAD R19, R19, -0x7a143595, RZ ;  /* 0x85ebca6b13131824 */ /* 0x000fe200078e02ff */
        /* <DEDUP_REMOVED lines=11> */
[----:B------:R-:W-:Y:S02]  /*0380*/  @P1 SHF.R.U32.HI R19, RZ, 0x10, R12 ;  /* 0x00000010ff131819 */ /* 0x000fe4000001160c */
[----:B------:R-:W-:-:S02]  /*0390*/  @P2 LOP3.LUT R8, R15, 0x1, RZ, 0xc0, !PT ;  /* 0x000000010f082812 */ /* 0x000fc400078ec0ff */
[----:B------:R-:W-:Y:S02]  /*03a0*/  @P2 SHF.R.U32.HI R15, RZ, 0x1, R15 ;  /* 0x00000001ff0f2819 */ /* 0x000fe4000001160f */
[----:B------:R-:W-:Y:S02]  /*03b0*/  ISETP.NE.U32.AND P0, PT, R8, 0x1, P2 ;  /* 0x000000010800780c */ /* 0x000fe40001705070 */
[----:B------:R-:W-:Y:S02]  /*03c0*/  @P2 LOP3.LUT R15, R15, 0x1f, RZ, 0xc0, !PT ;  /* 0x0000001f0f0f2812 */ /* 0x000fe400078ec0ff */
[----:B------:R-:W-:Y:S02]  /*03d0*/  @P3 LOP3.LUT R8, R17, 0x1, RZ, 0xc0, !PT ;  /* 0x0000000111083812 */ /* 0x000fe400078ec0ff */
[----:B------:R-:W-:Y:S01]  /*03e0*/  @P1 LOP3.LUT R19, R19, R12, RZ, 0x3c, !PT ;  /* 0x0000000c13131212 */ /* 0x000fe200078e3cff */
[----:B------:R-:W-:Y:S01]  /*03f0*/  @P2 IMAD.MOV R10, RZ, RZ, -R15 ;  /* 0x000000ffff0a2224 */ /* 0x000fe200078e0a0f */
[----:B------:R-:W-:-:S02]  /*0400*/  ISETP.NE.U32.AND P4, PT, R8, 0x1, P3 ;  /* 0x000000010800780c */ /* 0x000fc40001f85070 */
[----:B------:R-:W-:Y:S02]  /*0410*/  @P3 SHF.R.U32.HI R17, RZ, 0x1, R17 ;  /* 0x00000001ff113819 */ /* 0x000fe40000011611 */
[----:B------:R-:W-:Y:S01]  /*0420*/  @P1 LOP3.LUT R8, R19, 0x1, RZ, 0xc0, !PT ;  /* 0x0000000113081812 */ /* 0x000fe200078ec0ff */
[----:B------:R-:W-:Y:S01]  /*0430*/  @P0 IMAD.MOV.U32 R15, RZ, RZ, R10 ;  /* 0x000000ffff0f0224 */ /* 0x000fe200078e000a */
[----:B------:R-:W-:Y:S02]  /*0440*/  @P3 LOP3.LUT R17, R17, 0x1f, RZ, 0xc0, !PT ;  /* 0x0000001f11113812 */ /* 0x000fe400078ec0ff */
[----:B------:R-:W-:Y:S01]  /*0450*/  ISETP.NE.U32.AND P0, PT, R8, 0x1, P1 ;  /* 0x000000010800780c */ /* 0x000fe20000f05070 */
[----:B------:R-:W-:Y:S01]  /*0460*/  @P2 IMAD.WIDE R2, R7, R15, R2 ;  /* 0x0000000f07022225 */ /* 0x000fe200078e0202 */
[----:B------:R-:W-:Y:S02]  /*0470*/  @P1 SHF.R.U32.HI R19, RZ, 0x1, R19 ;  /* 0x00000001ff131819 */ /* 0x000fe40000011613 */
[----:B-----5:R-:W-:Y:S01]  /*0480*/  ISETP.NE.AND P2, PT, R9, RZ, PT ;  /* 0x000000ff0900720c */ /* 0x020fe20003f45270 */
[----:B------:R-:W-:Y:S01]  /*0490*/  @P3 IMAD.MOV R10, RZ, RZ, -R17 ;  /* 0x000000ffff0a3224 */ /* 0x000fe200078e0a11 */
[----:B------:R-:W-:-:S03]  /*04a0*/  @P1 LOP3.LUT R19, R19, 0x1f, RZ, 0xc0, !PT ;  /* 0x0000001f13131812 */ /* 0x000fc600078ec0ff */
[----:B------:R-:W-:Y:S02]  /*04b0*/  @P4 IMAD.MOV.U32 R17, RZ, RZ, R10 ;  /* 0x000000ffff114224 */ /* 0x000fe400078e000a */
[----:B------:R-:W-:Y:S02]  /*04c0*/  @P1 IMAD.MOV R7, RZ, RZ, -R19 ;  /* 0x000000ffff071224 */ /* 0x000fe400078e0a13 */
[----:B------:R-:W-:Y:S01]  /*04d0*/  @P3 IMAD.WIDE R2, R13, R17, R2 ;  /* 0x000000110d023225 */ /* 0x000fe200078e0202 */
[----:B------:R-:W-:-:S03]  /*04e0*/  IADD3 R10, P3, PT, R4, 0x10, RZ ;  /* 0x00000010040a7810 */ /* 0x000fc60007f7e0ff */
[----:B------:R-:W-:-:S04]  /*04f0*/  @P0 IMAD.MOV.U32 R19, RZ, RZ, R7 ;  /* 0x000000ffff130224 */ /* 0x000fc800078e0007 */
[----:B------:R-:W-:Y:S01]  /*0500*/  @P1 IMAD.WIDE R2, R11, R19, R2 ;  /* 0x000000130b021225 */ /* 0x000fe200078e0202 */
[----:B------:R-:W-:Y:S06]  /*0510*/  @!P2 BRA `(.L_x_417) ;  /* 0x00000000003ca947 */ /* 0x000fec0003800000 */
[----:B------:R-:W-:-:S05]  /*0520*/  VIADD R7, R6, 0x2 ;  /* 0x0000000206077836 */ /* 0x000fca0000000000 */
[----:B------:R-:W-:-:S04]  /*0530*/  SHF.R.U32.HI R8, RZ, 0x10, R7 ;  /* 0x00000010ff087819 */ /* 0x000fc80000011607 */
[----:B------:R-:W-:-:S05]  /*0540*/  LOP3.LUT R8, R8, R7, RZ, 0x3c, !PT ;  /* 0x0000000708087212 */ /* 0x000fca00078e3cff */
[----:B------:R-:W-:-:S05]  /*0550*/  IMAD R8, R8, -0x7a143595, RZ ;  /* 0x85ebca6b08087824 */ /* 0x000fca00078e02ff */
[----:B------:R-:W-:-:S04]  /*0560*/  SHF.R.U32.HI R7, RZ, 0xd, R8 ;  /* 0x0000000dff077819 */ /* 0x000fc80000011608 */
[----:B------:R-:W-:-:S05]  /*0570*/  LOP3.LUT R7, R7, R8, RZ, 0x3c, !PT ;  /* 0x0000000807077212 */ /* 0x000fca00078e3cff */
[----:B------:R-:W-:-:S05]  /*0580*/  IMAD R7, R7, -0x3d4d51cb, RZ ;  /* 0xc2b2ae3507077824 */ /* 0x000fca00078e02ff */
[----:B------:R-:W-:-:S04]  /*0590*/  SHF.R.U32.HI R8, RZ, 0x10, R7 ;  /* 0x00000010ff087819 */ /* 0x000fc80000011607 */
[----:B------:R-:W-:-:S04]  /*05a0*/  LOP3.LUT R8, R8, R7, RZ, 0x3c, !PT ;  /* 0x0000000708087212 */ /* 0x000fc800078e3cff */
[----:B------:R-:W-:Y:S02]  /*05b0*/  LOP3.LUT R7, R8, 0x1, RZ, 0xc0, !PT ;  /* 0x0000000108077812 */ /* 0x000fe400078ec0ff */
[----:B------:R-:W-:Y:S02]  /*05c0*/  SHF.R.U32.HI R8, RZ, 0x1, R8 ;  /* 0x00000001ff087819 */ /* 0x000fe40000011608 */
[----:B------:R-:W-:Y:S02]  /*05d0*/  ISETP.NE.U32.AND P0, PT, R7, 0x1, PT ;  /* 0x000000010700780c */ /* 0x000fe40003f05070 */
[----:B------:R-:W-:-:S11]  /*05e0*/  LOP3.LUT R8, R8, 0x1f, RZ, 0xc0, !PT ;  /* 0x0000001f08087812 */ /* 0x000fd600078ec0ff */
[----:B------:R-:W-:-:S04]  /*05f0*/  @P0 IMAD.MOV R8, RZ, RZ, -R8 ;  /* 0x000000ffff080224 */ /* 0x000fc800078e0a08 */
[----:B------:R-:W-:-:S07]  /*0600*/  IMAD.WIDE R2, R9, R8, R2 ;  /* 0x0000000809027225 */ /* 0x000fce00078e0202 */
.L_x_417:
[----:B------:R-:W-:Y:S02]  /*0610*/  IMAD.X R5, RZ, RZ, R5, P3 ;  /* 0x000000ffff057224 */ /* 0x000fe400018e0605 */
[----:B------:R-:W-:Y:S01]  /*0620*/  VIADD R6, R6, 0x4 ;  /* 0x0000000406067836 */ /* 0x000fe20000000000 */
[----:B------:R-:W-:Y:S06]  /*0630*/  BRA.U UP0, `(.L_x_418) ;  /* 0xfffffff900c87547 */ /* 0x000fec000b83ffff */
[----:B------:R-:W0:Y:S01]  /*0640*/  LDCU.64 UR4, c[0x0][0x380] ;  /* 0x00007000ff0477ac */ /* 0x000e220008000a00 */
[----:B------:R-:W1:Y:S01]  /*0650*/  LDCU UR10, c[0x0][0x3a4] ;  /* 0x00007480ff0a77ac */ /* 0x000e620008000800 */
[----:B0-----:R-:W-:-:S04]  /*0660*/  IADD3 R4, P0, PT, R0, UR4, RZ ;  /* 0x0000000400047c10 */ /* 0x001fc8000ff1e0ff */
[----:B------:R-:W-:-:S05]  /*0670*/  LEA.HI.X.SX32 R5, R0, UR5, 0x1, P0 ;  /* 0x0000000500057c11 */ /* 0x000fca00080f0eff */
[----:B------:R-:W2:Y:S01]  /*0680*/  LDG.E.U8 R0, desc[UR6][R4.64] ;  /* 0x0000000604007981 */ /* 0x000ea2000c1e1100 */
[----:B-1----:R-:W-:Y:S02]  /*0690*/  USHF.R.S32.HI UR4, URZ, 0x1f, UR10 ;  /* 0x0000001fff047899 */ /* 0x002fe4000801140a */
[----:B------:R-:W-:Y:S01]  /*06a0*/  ISETP.LE.U32.AND P1, PT, R2, UR10, PT ;  /* 0x0000000a02007c0c */ /* 0x000fe2000bf23070 */
[----:B------:R-:W-:Y:S01]  /*06b0*/  BSSY.RECONVERGENT B0, `(.L_x_419) ;  /* 0x0000023000007945 */ /* 0x000fe20003800200 */
[C---:B--2---:R-:W-:Y:S02]  /*06c0*/  ISETP.NE.AND P0, PT, R0.reuse, 0x7f, PT ;  /* 0x0000007f0000780c */ /* 0x044fe40003f05270 */
[----:B------:R-:W-:Y:S02]  /*06d0*/  PRMT R0, R0, 0x8880, RZ ;  /* 0x0000888000007816 */ /* 0x000fe400000000ff */
[----:B------:R-:W-:Y:S02]  /*06e0*/  ISETP.LE.OR.EX P0, PT, R3, UR4, !P0, P1 ;  /* 0x0000000403007c0c */ /* 0x000fe4000c703710 */
[----:B------:R-:W-:-:S04]  /*06f0*/  PRMT R0, R0, 0x7710, RZ ;  /* 0x0000771000007816 */ /* 0x000fc800000000ff */
[----:B------:R-:W-:-:S07]  /*0700*/  PRMT R7, R0, 0x7610, R7 ;  /* 0x0000761000077816 */ /* 0x000fce0000000007 */
[----:B------:R-:W-:Y:S05]  /*0710*/  @P0 BRA `(.L_x_420) ;  /* 0x0000000000240947 */ /* 0x000fea0003800000 */
[----:B------:R-:W0:Y:S01]  /*0720*/  S2R R0, SR_LANEID ;  /* 0x0000000000007919 */ /* 0x000e220000000000 */
[----:B------:R-:W1:Y:S01]  /*0730*/  LDC.64 R2, c[0x4][RZ] ;  /* 0x01000000ff027b82 */ /* 0x000e620000000a00 */
[----:B------:R-:W-:Y:S02]  /*0740*/  VOTEU.ANY UR4, UPT, PT ;  /* 0x0000000000047886 */ /* 0x000fe400038e0100 */
[----:B------:R-:W-:Y:S02]  /*0750*/  UFLO.U32 UR5, UR4 ;  /* 0x00000004000572bd */ /* 0x000fe400080e0000 */
[----:B------:R-:W1:Y:S04]  /*0760*/  POPC R9, UR4 ;  /* 0x0000000400097d09 */ /* 0x000e680008000000 */
[----:B0-----:R-:W-:-:S13]  /*0770*/  ISETP.EQ.U32.AND P0, PT, R0, UR5, PT ;  /* 0x0000000500007c0c */ /* 0x001fda000bf02070 */
[----:B-1----:R0:W-:Y:S01]  /*0780*/  @P0 REDG.E.ADD.STRONG.GPU desc[UR6][R2.64], R9 ;  /* 0x000000090200098e */ /* 0x0021e2000c12e106 */
[----:B------:R-:W-:Y:S01]  /*0790*/  VIADD R7, R7, 0x1 ;  /* 0x0000000107077836 */ /* 0x000fe20000000000 */
[----:B------:R-:W-:Y:S06]  /*07a0*/  BRA `(.L_x_421) ;  /* 0x00000000004c7947 */ /* 0x000fec0003800000 */
.L_x_420:
[----:B------:R-:W-:Y:S01]  /*07b0*/  UIADD3 UR5, UPT, UPT, -UR10, URZ, URZ ;  /* 0x000000ff0a057290 */ /* 0x000fe2000fffe1ff */
[----:B------:R-:W-:-:S03]  /*07c0*/  PRMT R0, R7, 0x8880, RZ ;  /* 0x0000888007007816 */ /* 0x000fc600000000ff */
[----:B------:R-:W-:Y:S01]  /*07d0*/  USHF.R.S32.HI UR4, URZ, 0x1f, UR5 ;  /* 0x0000001fff047899 */ /* 0x000fe20008011405 */
[----:B------:R-:W-:Y:S02]  /*07e0*/  ISETP.GE.AND P0, PT, R0, -0x7e, PT ;  /* 0xffffff820000780c */ /* 0x000fe40003f06270 */
[----:B------:R-:W-:-:S04]  /*07f0*/  ISETP.GE.U32.AND P1, PT, R2, UR5, PT ;  /* 0x0000000502007c0c */ /* 0x000fc8000bf26070 */
[----:B------:R-:W-:-:S13]  /*0800*/  ISETP.GE.OR.EX P0, PT, R3, UR4, !P0, P1 ;  /* 0x0000000403007c0c */ /* 0x000fda000c706710 */
[----:B------:R-:W-:Y:S05]  /*0810*/  @P0 BRA `(.L_x_421) ;  /* 0x0000000000300947 */ /* 0x000fea0003800000 */
[----:B------:R-:W0:Y:S01]  /*0820*/  S2R R0, SR_LANEID ;  /* 0x0000000000007919 */ /* 0x000e220000000000 */
[----:B------:R-:W1:Y:S01]  /*0830*/  LDCU.64 UR4, c[0x4][URZ] ;  /* 0x01000000ff0477ac */ /* 0x000e620008000a00 */
[----:B------:R-:W-:Y:S02]  /*0840*/  VOTEU.ANY UR8, UPT, PT ;  /* 0x0000000000087886 */ /* 0x000fe400038e0100 */
[----:B------:R-:W-:Y:S02]  /*0850*/  UFLO.U32 UR9, UR8 ;  /* 0x00000008000972bd */ /* 0x000fe400080e0000 */
[----:B------:R-:W2:Y:S01]  /*0860*/  POPC R9, UR8 ;  /* 0x0000000800097d09 */ /* 0x000ea20008000000 */
[----:B-1----:R-:W-:-:S04]  /*0870*/  UIADD3 UR4, UP0, UPT, UR4, 0x4, URZ ;  /* 0x0000000404047890 */ /* 0x002fc8000ff1e0ff */
[----:B------:R-:W-:Y:S02]  /*0880*/  UIADD3.X UR5, UPT, UPT, URZ, UR5, URZ, UP0, !UPT ;  /* 0x00000005ff057290 */ /* 0x000fe400087fe4ff */
[----:B------:R-:W-:-:S04]  /*0890*/  IMAD.U32 R2, RZ, RZ, UR4 ;  /* 0x00000004ff027e24 */ /* 0x000fc8000f8e00ff */
[----:B------:R-:W-:Y:S01]  /*08a0*/  IMAD.U32 R3, RZ, RZ, UR5 ;  /* 0x00000005ff037e24 */ /* 0x000fe2000f8e00ff */
[----:B0-----:R-:W-:-:S13]  /*08b0*/  ISETP.EQ.U32.AND P0, PT, R0, UR9, PT ;  /* 0x0000000900007c0c */ /* 0x001fda000bf02070 */
[----:B--2---:R1:W-:Y:S01]  /*08c0*/  @P0 REDG.E.ADD.STRONG.GPU desc[UR6][R2.64], R9 ;  /* 0x000000090200098e */ /* 0x0043e2000c12e106 */
[----:B------:R-:W-:-:S07]  /*08d0*/  VIADD R7, R7, 0xffffffff ;  /* 0xffffffff07077836 */ /* 0x000fce0000000000 */
.L_x_421:
[----:B------:R-:W-:Y:S05]  /*08e0*/  BSYNC.RECONVERGENT B0 ;  /* 0x0000000000007941 */ /* 0x000fea0003800200 */
.L_x_419:
[----:B------:R-:W-:Y:S01]  /*08f0*/  STG.E.U8 desc[UR6][R4.64], R7 ;  /* 0x0000000704007986 */ /* 0x000fe2000c101106 */
[----:B------:R-:W-:Y:S05]  /*0900*/  EXIT ;  /* 0x000000000000794d */ /* 0x000fea0003800000 */
.L_x_422:
        /* <DEDUP_REMOVED lines=15> */
.L_x_1153:


//--------------------- .text._Z20update_matrix_kernelPaiiiiiPKiji --------------------------
	.section	.text._Z20update_matrix_kernelPaiiiiiPKiji,"ax",@progbits
	.align	128
        .global         _Z20update_matrix_kernelPaiiiiiPKiji
        .type           _Z20update_matrix_kernelPaiiiiiPKiji,@function
        .size           _Z20update_matrix_kernelPaiiiiiPKiji,(.L_x_1154 - _Z20update_matrix_kernelPaiiiiiPKiji)
        .other          _Z20update_matrix_kernelPaiiiiiPKiji,@"STO_CUDA_ENTRY STV_DEFAULT"
_Z20update_matrix_kernelPaiiiiiPKiji:
.text._Z20update_matrix_kernelPaiiiiiPKiji:
[----:B------:R-:W-:Y:S01]  /*0000*/  LDC R1, c[0x0][0x37c] ;  /* 0x0000df00ff017b82 */ /* 0x000fe20000000800 */
[----:B------:R-:W0:Y:S07]  /*0010*/  S2R R0, SR_TID.X ;  /* 0x0000000000007919 */ /* 0x000e2e0000002100 */
[----:B------:R-:W0:Y:S08]  /*0020*/  S2UR UR4, SR_CTAID.X ;  /* 0x00000000000479c3 */ /* 0x000e300000002500 */
[----:B------:R-:W0:Y:S08]  /*0030*/  LDC R7, c[0x0][0x360] ;  /* 0x0000d800ff077b82 */ /* 0x000e300000000800 */
[----:B------:R-:W1:Y:S01]  /*0040*/  LDC.64 R2, c[0x0][0x388] ;  /* 0x0000e200ff027b82 */ /* 0x000e620000000a00 */
[----:B0-----:R-:W-:-:S02]  /*0050*/  IMAD R7, R7, UR4, R0 ;  /* 0x0000000407077c24 */ /* 0x001fc4000f8e0200 */
[----:B-1----:R-:W-:-:S05]  /*0060*/  IMAD R0, R3, R2, RZ ;  /* 0x0000000203007224 */ /* 0x002fca00078e02ff */
[----:B------:R-:W-:-:S13]  /*0070*/  ISETP.GE.AND P0, PT, R7, R0, PT ;  /* 0x000000000700720c */ /* 0x000fda0003f06270 */
[----:B------:R-:W-:Y:S05]  /*0080*/  @P0 EXIT ;  /* 0x000000000000094d */ /* 0x000fea0003800000 */
[----:B------:R-:W-:Y:S01]  /*0090*/  IABS R3, R2 ;  /* 0x0000000200037213 */ /* 0x000fe20000000000 */
[----:B------:R-:W0:Y:S01]  /*00a0*/  LDCU UR4, c[0x0][0x3a8] ;  /* 0x00007500ff0477ac */ /* 0x000e220008000800 */
[----:B------:R-:W-:Y:S02]  /*00b0*/  IMAD.MOV.U32 R11, RZ, RZ, RZ ;  /* 0x000000ffff0b7224 */ /* 0x000fe400078e00ff */
[----:B------:R-:W1:Y:S01]  /*00c0*/  I2F.RP R0, R3 ;  /* 0x0000000300007306 */ /* 0x000e620000209400 */
[----:B------:R-:W0:Y:S01]  /*00d0*/  LDCU UR5, c[0x0][0x398] ;  /* 0x00007300ff0577ac */ /* 0x000e220008000800 */
[----:B------:R-:W2:Y:S01]  /*00e0*/  LDCU.64 UR6, c[0x0][0x3a0] ;  /* 0x00007400ff0677ac */ /* 0x000ea20008000a00 */
[----:B------:R-:W3:Y:S05]  /*00f0*/  LDCU.64 UR8, c[0x0][0x358] ;  /* 0x00006b00ff0877ac */ /* 0x000eea0008000a00 */
[----:B-1----:R-:W1:Y:S01]  /*0100*/  MUFU.RCP R0, R0 ;  /* 0x0000000000007308 */ /* 0x002e620000001000 */
[----:B0-----:R-:W-:-:S02]  /*0110*/  UIADD3 UR4, UPT, UPT, UR4, UR5, URZ ;  /* 0x0000000504047290 */ /* 0x001fc4000fffe0ff */
[----:B--2---:R-:W-:Y:S01]  /*0120*/  UIADD3 UR5, UP0, UPT, UR6, 0x8, URZ ;  /* 0x0000000806057890 */ /* 0x004fe2000ff1e0ff */
[----:B-1----:R-:W-:-:S04]  /*0130*/  VIADD R4, R0, 0xffffffe ;  /* 0x0ffffffe00047836 */ /* 0x002fc80000000000 */
[----:B------:R0:W1:Y:S02]  /*0140*/  F2I.FTZ.U32.TRUNC.NTZ R5, R4 ;  /* 0x0000000400057305 */ /* 0x000064000021f000 */
[----:B0-----:R-:W-:Y:S02]  /*0150*/  IMAD.MOV.U32 R4, RZ, RZ, RZ ;  /* 0x000000ffff047224 */ /* 0x001fe400078e00ff */
[----:B-1----:R-:W-:-:S04]  /*0160*/  IMAD.MOV R6, RZ, RZ, -R5 ;  /* 0x000000ffff067224 */ /* 0x002fc800078e0a05 */
[----:B------:R-:W-:Y:S01]  /*0170*/  IMAD R9, R6, R3, RZ ;  /* 0x0000000306097224 */ /* 0x000fe200078e02ff */
[----:B------:R-:W-:-:S03]  /*0180*/  IABS R6, R7 ;  /* 0x0000000700067213 */ /* 0x000fc60000000000 */
[----:B------:R-:W-:Y:S02]  /*0190*/  IMAD.HI.U32 R5, R5, R9, R4 ;  /* 0x0000000905057227 */ /* 0x000fe400078e0004 */
[----:B------:R-:W0:Y:S04]  /*01a0*/  LDC.64 R8, c[0x0][0x390] ;  /* 0x0000e400ff087b82 */ /* 0x000e280000000a00 */
[----:B------:R-:W-:-:S04]  /*01b0*/  IMAD.HI.U32 R4, R5, R6, RZ ;  /* 0x0000000605047227 */ /* 0x000fc800078e00ff */
[----:B------:R-:W-:-:S04]  /*01c0*/  IMAD.MOV R0, RZ, RZ, -R4 ;  /* 0x000000ffff007224 */ /* 0x000fc800078e0a04 */
[----:B------:R-:W-:-:S05]  /*01d0*/  IMAD R0, R3, R0, R6 ;  /* 0x0000000003007224 */ /* 0x000fca00078e0206 */
[----:B------:R-:W-:Y:S01]  /*01e0*/  ISETP.GT.U32.AND P1, PT, R3, R0, PT ;  /* 0x000000000300720c */ /* 0x000fe20003f24070 */
[----:B0-----:R-:W-:-:S12]  /*01f0*/  VIADD R6, R8, UR4 ;  /* 0x0000000408067c36 */ /* 0x001fd80008000000 */
[----:B------:R-:W-:Y:S02]  /*0200*/  @!P1 IMAD.IADD R0, R0, 0x1, -R3 ;  /* 0x0000000100009824 */ /* 0x000fe400078e0a03 */
[----:B------:R-:W-:Y:S01]  /*0210*/  @!P1 VIADD R4, R4, 0x1 ;  /* 0x0000000104049836 */ /* 0x000fe20000000000 */
[----:B------:R-:W-:Y:S02]  /*0220*/  ISETP.NE.AND P1, PT, R2, RZ, PT ;  /* 0x000000ff0200720c */ /* 0x000fe40003f25270 */
[----:B------:R-:W-:Y:S01]  /*0230*/  ISETP.GE.U32.AND P0, PT, R0, R3, PT ;  /* 0x000000030000720c */ /* 0x000fe20003f06070 */
[----:B------:R-:W-:Y:S01]  /*0240*/  VIADD R3, R9, UR4 ;  /* 0x0000000409037c36 */ /* 0x000fe20008000000 */
[----:B------:R-:W-:Y:S01]  /*0250*/  LOP3.LUT R0, R7, R2, RZ, 0x3c, !PT ;  /* 0x0000000207007212 */ /* 0x000fe200078e3cff */
[----:B------:R-:W-:-:S03]  /*0260*/  UIADD3.X UR4, UPT, UPT, URZ, UR7, URZ, UP0, !UPT ;  /* 0x00000007ff047290 */ /* 0x000fc600087fe4ff */
[----:B------:R-:W-:Y:S01]  /*0270*/  ISETP.GE.AND P2, PT, R0, RZ, PT ;  /* 0x000000ff0000720c */ /* 0x000fe20003f46270 */
[----:B------:R-:W-:Y:S02]  /*0280*/  IMAD.MOV.U32 R0, RZ, RZ, RZ ;  /* 0x000000ffff007224 */ /* 0x000fe400078e00ff */
[----:B------:R-:W-:Y:S01]  /*0290*/  IMAD.U32 R9, RZ, RZ, UR4 ;  /* 0x00000004ff097e24 */ /* 0x000fe2000f8e00ff */
[----:B------:R-:W-:-:S03]  /*02a0*/  UMOV UR4, URZ ;  /* 0x000000ff00047c82 */ /* 0x000fc60008000000 */
[----:B------:R-:W-:-:S06]  /*02b0*/  @P0 VIADD R4, R4, 0x1 ;  /* 0x0000000104040836 */ /* 0x000fcc0000000000 */
[----:B------:R-:W-:Y:S01]  /*02c0*/  @!P2 IMAD.MOV R4, RZ, RZ, -R4 ;  /* 0x000000ffff04a224 */ /* 0x000fe200078e0a04 */
[----:B------:R-:W-:-:S05]  /*02d0*/  @!P1 LOP3.LUT R4, RZ, R2, RZ, 0x33, !PT ;  /* 0x00000002ff049212 */ /* 0x000fca00078e33ff */
[----:B------:R-:W-:Y:S02]  /*02e0*/  IMAD.MOV R5, RZ, RZ, -R4 ;  /* 0x000000ffff057224 */ /* 0x000fe400078e0a04 */
[----:B------:R-:W-:Y:S02]  /*02f0*/  IMAD R3, R4, -0x61c88647, R3 ;  /* 0x9e3779b904037824 */ /* 0x000fe400078e0203 */
[----:B------:R-:W-:Y:S02]  /*0300*/  IMAD R5, R2, R5, R7 ;  /* 0x0000000502057224 */ /* 0x000fe400078e0207 */
[----:B------:R-:W-:Y:S02]  /*0310*/  IMAD.U32 R2, RZ, RZ, UR5 ;  /* 0x00000005ff027e24 */ /* 0x000fe4000f8e00ff */
[----:B------:R-:W-:Y:S02]  /*0320*/  IMAD R7, R5, -0x61c88647, R6 ;  /* 0x9e3779b905077824 */ /* 0x000fe400078e0206 */
[----:B------:R-:W-:-:S02]  /*0330*/  VIADD R6, R3, 0x1 ;  /* 0x0000000103067836 */ /* 0x000fc40000000000 */
[----:B---3--:R-:W-:-:S07]  /*0340*/  VIADD R7, R7, 0x1 ;  /* 0x0000000107077836 */ /* 0x008fce0000000000 */
.L_x_427:
        /* <DEDUP_REMOVED lines=9> */
[----:B----4-:R-:W-:Y:S02]  /*03e0*/  ISETP.NE.AND P1, PT, R9, RZ, PT ;  /* 0x000000ff0900720c */ /* 0x010fe40003f25270 */
[----:B-----5:R-:W-:-:S07]  /*03f0*/  ISETP.NE.AND P2, PT, R8, RZ, PT ;  /* 0x000000ff0800720c */ /* 0x020fce0003f45270 */
[----:B------:R-:W-:Y:S06]  /*0400*/  @!P3 BRA `(.L_x_423) ;  /* 0x000000000094b947 */ /* 0x000fec0003800000 */
[----:B------:R-:W-:Y:S01]  /*0410*/  VIADD R13, R7, 0xffffffff ;  /* 0xffffffff070d7836 */ /* 0x000fe20000000000 */
[----:B------:R-:W-:Y:S01]  /*0420*/  SHF.R.S32.HI R19, RZ, 0x1f, R12 ;  /* 0x0000001fff137819 */ /* 0x000fe2000001140c */
[----:B------:R-:W-:Y:S02]  /*0430*/  VIADD R15, R6, 0xffffffff ;  /* 0xffffffff060f7836 */ /* 0x000fe40000000000 */
[----:B------:R-:W-:Y:S01]  /*0440*/  IMAD.MOV.U32 R17, RZ, RZ, R11 ;  /* 0x000000ffff117224 */ /* 0x000fe200078e000b */
[----:B------:R-:W-:Y:S02]  /*0450*/  SHF.R.U32.HI R14, RZ, 0x10, R13 ;  /* 0x00000010ff0e7819 */ /* 0x000fe4000001160d */
[----:B------:R-:W-:Y:S02]  /*0460*/  SHF.R.U32.HI R16, RZ, 0x10, R15 ;  /* 0x00000010ff107819 */ /* 0x000fe4000001160f */
[----:B------:R-:W-:Y:S02]  /*0470*/  LOP3.LUT R14, R14, R13, RZ, 0x3c, !PT ;  /* 0x0000000d0e0e7212 */ /* 0x000fe400078e3cff */
[----:B------:R-:W-:-:S03]  /*0480*/  LOP3.LUT R16, R16, R15, RZ, 0x3c, !PT ;  /* 0x0000000f10107212 */ /* 0x000fc600078e3cff */
[----:B------:R-:W-:Y:S02]  /*0490*/  IMAD R14, R14, -0x7a143595, RZ ;  /* 0x85ebca6b0e0e7824 */ /* 0x000fe400078e02ff */
[----:B------:R-:W-:-:S03]  /*04a0*/  IMAD R16, R16, -0x7a143595, RZ ;  /* 0x85ebca6b10107824 */ /* 0x000fc600078e02ff */
        /* <DEDUP_REMOVED lines=9> */
[----:B------:R-:W-:Y:S02]  /*0540*/  LOP3.LUT R16, R16, R15, RZ, 0x3c, !PT ;  /* 0x0000000f10107212 */ /* 0x000fe400078e3cff */
[----:B------:R-:W-:Y:S02]  /*0550*/  LOP3.LUT R13, R14, 0x1, RZ, 0xc0, !PT ;  /* 0x000000010e0d7812 */ /* 0x000fe400078ec0ff */
[----:B------:R-:W-:-:S02]  /*0560*/  LOP3.LUT R15, R16, 0x1, RZ, 0xc0, !PT ;  /* 0x00000001100f7812 */ /* 0x000fc400078ec0ff */
[----:B------:R-:W-:Y:S02]  /*0570*/  ISETP.NE.U32.AND P3, PT, R13, 0x1, PT ;  /* 0x000000010d00780c */ /* 0x000fe40003f65070 */
[----:B------:R-:W-:Y:S02]  /*0580*/  ISETP.NE.U32.AND P4, PT, R15, 0x1, PT ;  /* 0x000000010f00780c */ /* 0x000fe40003f85070 */
[----:B------:R-:W-:Y:S02]  /*0590*/  SHF.R.U32.HI R14, RZ, 0x1, R14 ;  /* 0x00000001ff0e7819 */ /* 0x000fe4000001160e */
[----:B------:R-:W-:Y:S02]  /*05a0*/  SHF.R.U32.HI R16, RZ, 0x1, R16 ;  /* 0x00000001ff107819 */ /* 0x000fe40000011610 */
[----:B------:R-:W-:Y:S02]  /*05b0*/  LOP3.LUT R14, R14, 0x1f, RZ, 0xc0, !PT ;  /* 0x0000001f0e0e7812 */ /* 0x000fe400078ec0ff */
[----:B------:R-:W-:Y:S01]  /*05c0*/  LOP3.LUT R15, R16, 0x1f, RZ, 0xc0, !PT ;  /* 0x0000001f100f7812 */ /* 0x000fe200078ec0ff */
[----:B------:R-:W-:-:S02]  /*05d0*/  IMAD.MOV.U32 R16, RZ, RZ, R0 ;  /* 0x000000ffff107224 */ /* 0x000fc400078e0000 */
[----:B------:R-:W-:Y:S02]  /*05e0*/  @P3 IMAD.MOV R14, RZ, RZ, -R14 ;  /* 0x000000ffff0e3224 */ /* 0x000fe400078e0a0e */
[----:B------:R-:W-:-:S04]  /*05f0*/  @P4 IMAD.MOV R15, RZ, RZ, -R15 ;  /* 0x000000ffff0f4224 */ /* 0x000fc800078e0a0f */
[----:B------:R-:W-:-:S04]  /*0600*/  IMAD.WIDE R14, R15, R14, RZ ;  /* 0x0000000e0f0e7225 */ /* 0x000fc800078e02ff */
[----:B------:R-:W-:Y:S02]  /*0610*/  IMAD R15, R15, R12, RZ ;  /* 0x0000000c0f0f7224 */ /* 0x000fe400078e02ff */
[----:B------:R-:W-:-:S04]  /*0620*/  IMAD.WIDE.U32 R12, R12, R14, R16 ;  /* 0x0000000e0c0c7225 */ /* 0x000fc800078e0010 */
[----:B------:R-:W-:Y:S02]  /*0630*/  IMAD R15, R14, R19, R15 ;  /* 0x000000130e0f7224 */ /* 0x000fe400078e020f */
[----:B------:R-:W-:Y:S02]  /*0640*/  IMAD.MOV.U32 R0, RZ, RZ, R12 ;  /* 0x000000ffff007224 */ /* 0x000fe400078e000c */
[----:B------:R-:W-:-:S07]  /*0650*/  IMAD.IADD R11, R13, 0x1, R15 ;  /* 0x000000010d0b7824 */ /* 0x000fce00078e020f */
.L_x_423:
[----:B------:R-:W-:Y:S05]  /*0660*/  @!P0 BRA `(.L_x_424) ;  /* 0x00000000008c8947 */ /* 0x000fea0003800000 */
[----:B------:R-:W-:Y:S02]  /*0670*/  SHF.R.U32.HI R12, RZ, 0x10, R7 ;  /* 0x00000010ff0c7819 */ /* 0x000fe40000011607 */
[----:B------:R-:W-:Y:S02]  /*0680*/  SHF.R.U32.HI R13, RZ, 0x10, R6 ;  /* 0x00000010ff0d7819 */ /* 0x000fe40000011606 */
[----:B------:R-:W-:Y:S02]  /*0690*/  LOP3.LUT R12, R12, R7, RZ, 0x3c, !PT ;  /* 0x000000070c0c7212 */ /* 0x000fe400078e3cff */
[----:B------:R-:W-:Y:S02]  /*06a0*/  LOP3.LUT R13, R13, R6, RZ, 0x3c, !PT ;  /* 0x000000060d0d7212 */ /* 0x000fe400078e3cff */
[----:B------:R-:W-:Y:S01]  /*06b0*/  SHF.R.S32.HI R17, RZ, 0x1f, R10 ;  /* 0x0000001fff117819 */ /* 0x000fe2000001140a */
        /* <DEDUP_REMOVED lines=15> */
[----:B------:R-:W-:Y:S01]  /*07b0*/  ISETP.NE.U32.AND P3, PT, R15, 0x1, PT ;  /* 0x000000010f00780c */ /* 0x000fe20003f65070 */
[----:B------:R-:W-:Y:S01]  /*07c0*/  IMAD.MOV.U32 R15, RZ, RZ, R11 ;  /* 0x000000ffff0f7224 */ /* 0x000fe200078e000b */
        /* <DEDUP_REMOVED lines=13> */
.L_x_424:
[----:B------:R-:W-:Y:S05]  /*08a0*/  @!P1 BRA `(.L_x_425) ;  /* 0x0000000000909947 */ /* 0x000fea0003800000 */
[----:B------:R-:W-:Y:S02]  /*08b0*/  VIADD R10, R7, 0x1 ;  /* 0x00000001070a7836 */ /* 0x000fe40000000000 */
[----:B------:R-:W-:-:S03]  /*08c0*/  VIADD R12, R6, 0x1 ;  /* 0x00000001060c7836 */ /* 0x000fc60000000000 */
        /* <DEDUP_REMOVED lines=18> */
[----:B------:R-:W-:Y:S01]  /*09f0*/  ISETP.NE.U32.AND P0, PT, R10, 0x1, PT ;  /* 0x000000010a00780c */ /* 0x000fe20003f05070 */
[----:B------:R-:W-:Y:S01]  /*0a00*/  IMAD.MOV.U32 R10, RZ, RZ, R0 ;  /* 0x000000ffff0a7224 */ /* 0x000fe200078e0000 */
[----:B------:R-:W-:Y:S02]  /*0a10*/  ISETP.NE.U32.AND P1, PT, R12, 0x1, PT ;  /* 0x000000010c00780c */ /* 0x000fe40003f25070 */
[----:B------:R-:W-:Y:S02]  /*0a20*/  SHF.R.U32.HI R13, RZ, 0x1, R13 ;  /* 0x00000001ff0d7819 */ /* 0x000fe4000001160d */
[----:B------:R-:W-:Y:S02]  /*0a30*/  SHF.R.U32.HI R15, RZ, 0x1, R15 ;  /* 0x00000001ff0f7819 */ /* 0x000fe4000001160f */
[----:B------:R-:W-:Y:S02]  /*0a40*/  LOP3.LUT R13, R13, 0x1f, RZ, 0xc0, !PT ;  /* 0x0000001f0d0d7812 */ /* 0x000fe400078ec0ff */
[----:B------:R-:W-:-:S02]  /*0a50*/  LOP3.LUT R12, R15, 0x1f, RZ, 0xc0, !PT ;  /* 0x0000001f0f0c7812 */ /* 0x000fc400078ec0ff */
[----:B------:R-:W-:Y:S01]  /*0a60*/  SHF.R.S32.HI R15, RZ, 0x1f, R9 ;  /* 0x0000001fff0f7819 */ /* 0x000fe20000011409 */
        /* <DEDUP_REMOVED lines=8> */
.L_x_425:
[----:B------:R-:W-:Y:S05]  /*0af0*/  @!P2 BRA `(.L_x_426) ;  /* 0x000000000090a947 */ /* 0x000fea0003800000 */
[----:B------:R-:W-:Y:S01]  /*0b00*/  VIADD R9, R7, 0x2 ;  /* 0x0000000207097836 */ /* 0x000fe20000000000 */
[----:B------:R-:W-:Y:S01]  /*0b10*/  SHF.R.S32.HI R15, RZ, 0x1f, R8 ;  /* 0x0000001fff0f7819 */ /* 0x000fe20000011408 */
        /* <DEDUP_REMOVED lines=24> */
[----:B------:R-:W-:-:S03]  /*0ca0*/  LOP3.LUT R13, R13, 0x1f, RZ, 0xc0, !PT ;  /* 0x0000001f0d0d7812 */ /* 0x000fc600078ec0ff */
[----:B------:R-:W-:Y:S02]  /*0cb0*/  @P0 IMAD.MOV R10, RZ, RZ, -R10 ;  /* 0x000000ffff0a0224 */ /* 0x000fe400078e0a0a */
[----:B------:R-:W-:-:S04]  /*0cc0*/  @P1 IMAD.MOV R13, RZ, RZ, -R13 ;  /* 0x000000ffff0d1224 */ /* 0x000fc800078e0a0d */
[----:B------:R-:W-:-:S04]  /*0cd0*/  IMAD.WIDE R12, R13, R10, RZ ;  /* 0x0000000a0d0c7225 */ /* 0x000fc800078e02ff */
[----:B------:R-:W-:Y:S02]  /*0ce0*/  IMAD R13, R13, R8, RZ ;  /* 0x000000080d0d7224 */ /* 0x000fe400078e02ff */
[----:B------:R-:W-:Y:S02]  /*0cf0*/  IMAD.MOV.U32 R10, RZ, RZ, R0 ;  /* 0x000000ffff0a7224 */ /* 0x000fe400078e0000 */
[----:B------:R-:W-:Y:S02]  /*0d00*/  IMAD R13, R12, R15, R13 ;  /* 0x0000000f0c0d7224 */ /* 0x000fe400078e020d */
[----:B------:R-:W-:-:S04]  /*0d10*/  IMAD.WIDE.U32 R8, R8, R12, R10 ;  /* 0x0000000c08087225 */ /* 0x000fc800078e000a */
[----:B------:R-:W-:Y:S02]  /*0d20*/  IMAD.MOV.U32 R0, RZ, RZ, R8 ;  /* 0x000000ffff007224 */ /* 0x000fe400078e0008 */
[----:B------:R-:W-:-:S07]  /*0d30*/  IMAD.IADD R11, R9, 0x1, R13 ;  /* 0x00000001090b7824 */ /* 0x000fce00078e020d */
.L_x_426:
[----:B------:R-:W-:Y:S01]  /*0d40*/  IADD3 R2, P0, PT, R2, 0x10, RZ ;  /* 0x0000001002027810 */ /* 0x000fe20007f1e0ff */
[----:B------:R-:W-:Y:S02]  /*0d50*/  VIADD R6, R6, 0x4 ;  /* 0x0000000406067836 */ /* 0x000fe40000000000 */
[----:B------:R-:W-:Y:S02]  /*0d60*/  VIADD R7, R7, 0x4 ;  /* 0x0000000407077836 */ /* 0x000fe40000000000 */
[----:B------:R-:W-:Y:S01]  /*0d70*/  IMAD.X R9, RZ, RZ, R3, P0 ;  /* 0x000000ffff097224 */ /* 0x000fe200000e0603 */
[----:B------:R-:W-:Y:S07]  /*0d80*/  BRA.U UP0, `(.L_x_427) ;  /* 0xfffffff500707547 */ /* 0x000fee000b83ffff */
[----:B------:R-:W0:Y:S01]  /*0d90*/  LDCU UR6, c[0x0][0x388] ;  /* 0x00007100ff0677ac */ /* 0x000e220008000800 */
[----:B------:R-:W1:Y:S01]  /*0da0*/  LDCU.64 UR4, c[0x0][0x380] ;  /* 0x00007000ff0477ac */ /* 0x000e620008000a00 */
[----:B------:R-:W2:Y:S01]  /*0db0*/  LDCU UR10, c[0x0][0x3ac] ;  /* 0x00007580ff0a77ac */ /* 0x000ea20008000800 */
[----:B0-----:R-:W-:-:S05]  /*0dc0*/  IMAD R4, R4, UR6, R5 ;  /* 0x0000000604047c24 */ /* 0x001fca000f8e0205 */
[----:B-1----:R-:W-:-:S04]  /*0dd0*/  IADD3 R2, P0, PT, R4, UR4, RZ ;  /* 0x0000000404027c10 */ /* 0x002fc8000ff1e0ff */
[----:B------:R-:W-:-:S05]  /*0de0*/  LEA.HI.X.SX32 R3, R4, UR5, 0x1, P0 ;  /* 0x0000000504037c11 */ /* 0x000fca00080f0eff */
[----:B------:R-:W3:Y:S01]  /*0df0*/  LDG.E.U8 R4, desc[UR8][R2.64] ;  /* 0x0000000802047981 */ /* 0x000ee2000c1e1100 */
[----:B--2---:R-:W-:Y:S02]  /*0e00*/  USHF.R.S32.HI UR4, URZ, 0x1f, UR10 ;  /* 0x0000001fff047899 */ /* 0x004fe4000801140a */
[----:B------:R-:W-:Y:S01]  /*0e10*/  ISETP.LE.U32.AND P1, PT, R0, UR10, PT ;  /* 0x0000000a00007c0c */ /* 0x000fe2000bf23070 */
[----:B------:R-:W-:Y:S01]  /*0e20*/  BSSY.RECONVERGENT B0, `(.L_x_428) ;  /* 0x0000023000007945 */ /* 0x000fe20003800200 */
[C---:B---3--:R-:W-:Y:S02]  /*0e30*/  ISETP.NE.AND P0, PT, R4.reuse, 0x7f, PT ;  /* 0x0000007f0400780c */ /* 0x048fe40003f05270 */
        /* <DEDUP_REMOVED lines=14> */
.L_x_429:
        /* <DEDUP_REMOVED lines=19> */
.L_x_430:
[----:B------:R-:W-:Y:S05]  /*1050*/  BSYNC.RECONVERGENT B0 ;  /* 0x0000000000007941 */ /* 0x000fea0003800200 */
.L_x_428:
[----:B------:R-:W-:Y:S01]  /*1060*/  STG.E.U8 desc[UR8][R2.64], R7 ;  /* 0x0000000702007986 */ /* 0x000fe2000c101108 */
[----:B------:R-:W-:Y:S05]  /*1070*/  EXIT ;  /* 0x000000000000794d */ /* 0x000fea0003800000 */
.L_x_431:
        /* <DEDUP_REMOVED lines=16> */
.L_x_1154:


//--------------------- .text._Z22compute_fitness_kernelPKiPii --------------------------
	.section	.text._Z22compute_fitness_kernelPKiPii,"ax",@progbits
	.align	128
        .global         _Z22compute_fitness_kernelPKiPii
        .type           _Z22compute_fitness_kernelPKiPii,@function
        .size           _Z22compute_fitness_kernelPKiPii,(.L_x_1155 - _Z22compute_fitness_kernelPKiPii)
        .other          _Z22compute_fitness_kernelPKiPii,@"STO_CUDA_ENTRY STV_DEFAULT"
_Z22compute_fitness_kernelPKiPii:
.text._Z22compute_fitness_kernelPKiPii:
        /* <DEDUP_REMOVED lines=8> */
[----:B------:R-:W0:Y:S01]  /*0080*/  LDC.64 R2, c[0x0][0x380] ;  /* 0x0000e000ff027b82 */ /* 0x000e220000000a00 */
[----:B------:R-:W1:Y:S01]  /*0090*/  LDCU.64 UR4, c[0x0][0x358] ;  /* 0x00006b00ff0477ac */ /* 0x000e620008000a00 */
[----:B------:R-:W-:-:S04]  /*00a0*/  IMAD.SHL.U32 R5, R7, 0x2, RZ ;  /* 0x0000000207057824 */ /* 0x000fc800078e00ff */
[----:B0-----:R-:W-:Y:S02]  /*00b0*/  IMAD.WIDE R2, R5, 0x4, R2 ;  /* 0x0000000405027825 */ /* 0x001fe400078e0202 */
[----:B------:R-:W0:Y:S03]  /*00c0*/  LDC.64 R4, c[0x0][0x388] ;  /* 0x0000e200ff047b82 */ /* 0x000e260000000a00 */
[----:B-1----:R-:W2:Y:S04]  /*00d0*/  LDG.E.CONSTANT R0, desc[UR4][R2.64] ;  /* 0x0000000402007981 */ /* 0x002ea8000c1e9900 */
[----:B------:R-:W2:Y:S01]  /*00e0*/  LDG.E.CONSTANT R9, desc[UR4][R2.64+0x4] ;  /* 0x0000040402097981 */ /* 0x000ea2000c1e9900 */
[----:B0-----:R-:W-:Y:S01]  /*00f0*/  IMAD.WIDE R4, R7, 0x4, R4 ;  /* 0x0000000407047825 */ /* 0x001fe200078e0204 */
[----:B--2---:R-:W-:-:S02]  /*0100*/  ISETP.GT.AND P0, PT, R9, R0, PT ;  /* 0x000000000900720c */ /* 0x004fc40003f04270 */
[----:B------:R-:W-:Y:S02]  /*0110*/  ISETP.GE.AND P1, PT, R9, R0, PT ;  /* 0x000000000900720c */ /* 0x000fe40003f26270 */
[----:B------:R-:W-:-:S04]  /*0120*/  SEL R0, RZ, 0x1, !P0 ;  /* 0x00000001ff007807 */ /* 0x000fc80004000000 */
[----:B------:R-:W-:-:S05]  /*0130*/  SEL R7, R0, 0xffffffff, P1 ;  /* 0xffffffff00077807 */ /* 0x000fca0000800000 */
[----:B------:R-:W-:Y:S01]  /*0140*/  STG.E desc[UR4][R4.64], R7 ;  /* 0x0000000704007986 */ /* 0x000fe2000c101904 */
[----:B------:R-:W-:Y:S05]  /*0150*/  EXIT ;  /* 0x000000000000794d */ /* 0x000fea0003800000 */
.L_x_432:
        /* <DEDUP_REMOVED lines=10> */
.L_x_1155:


//--------------------- .text._Z21train_sequence_kernelPKhliPK8EggModelPaS4_PiS5_j --------------------------
	.section	.text._Z21train_sequence_kernelPKhliPK8EggModelPaS4_PiS5_j,"ax",@progbits
	.align	128
        .global         _Z21train_sequence_kernelPKhliPK8EggModelPaS4_PiS5_j
        .type           _Z21train_sequence_kernelPKhliPK8EggModelPaS4_PiS5_j,@function
        .size           _Z21train_sequence_kernelPKhliPK8EggModelPaS4_PiS5_j,(.L_x_1139 - _Z21train_sequence_kernelPKhliPK8EggModelPaS4_PiS5_j)
        .other          _Z21train_sequence_kernelPKhliPK8EggModelPaS4_PiS5_j,@"STO_CUDA_ENTRY STV_DEFAULT"
_Z21train_sequence_kernelPKhliPK8EggModelPaS4_PiS5_j:
.text._Z21train_sequence_kernelPKhliPK8EggModelPaS4_PiS5_j:
[----:B------:R-:W0:Y:S01]  /*0000*/  LDC R1, c[0x0][0x37c] ;  /* 0x0000df00ff017b82 */ /* 0x000e220000000800 */
[----:B------:R-:W1:Y:S07]  /*0010*/  S2R R7, SR_TID.X ;  /* 0x0000000000077919 */ /* 0x000e6e0000002100 */
[----:B------:R-:W2:Y:S01]  /*0020*/  S2UR UR4, SR_CTAID.X ;  /* 0x00000000000479c3 */ /* 0x000ea20000002500 */
[----:B0-----:R-:W-:Y:S01]  /*0030*/  VIADD R1, R1, 0xffffffc0 ;  /* 0xffffffc001017836 */ /* 0x001fe20000000000 */
[----:B--2---:R-:W-:Y:S01]  /*0040*/  USHF.L.U32 UR4, UR4, 0x3, URZ ;  /* 0x0000000304047899 */ /* 0x004fe200080006ff */
[----:B-1----:R-:W-:-:S05]  /*0050*/  SHF.R.U32.HI R25, RZ, 0x5, R7 ;  /* 0x00000005ff197819 */ /* 0x002fca0000011607 */
[----:B------:R-:W-:-:S04]  /*0060*/  LOP3.LUT R9, R25, UR4, RZ, 0xfc, !PT ;  /* 0x0000000419097c12 */ /* 0x000fc8000f8efcff */
[----:B------:R-:W-:-:S13]  /*0070*/  ISETP.GT.AND P0, PT, R9, 0xffff, PT ;  /* 0x0000ffff0900780c */ /* 0x000fda0003f04270 */
[----:B------:R-:W-:Y:S05]  /*0080*/  @P0 EXIT ;  /* 0x000000000000094d */ /* 0x000fea0003800000 */
[----:B------:R-:W0:Y:S01]  /*0090*/  LDCU.128 UR4, c[0x0][0x3a0] ;  /* 0x00007400ff0477ac */ /* 0x000e220008000c00 */
[----:B------:R-:W-:Y:S01]  /*00a0*/  LOP3.LUT R0, R7, 0x1f, RZ, 0xc0, !PT ;  /* 0x0000001f07007812 */ /* 0x000fe200078ec0ff */
[----:B------:R-:W1:Y:S04]  /*00b0*/  LDCU.64 UR8, c[0x0][0x358] ;  /* 0x00006b00ff0877ac */ /* 0x000e680008000a00 */
[----:B------:R-:W-:-:S05]  /*00c0*/  IMAD R0, R9, 0x200, R0 ;  /* 0x0000020009007824 */ /* 0x000fca00078e0200 */
[----:B------:R-:W-:Y:S02]  /*00d0*/  SHF.R.S32.HI R3, RZ, 0x1f, R0 ;  /* 0x0000001fff037819 */ /* 0x000fe40000011400 */
[----:B0-----:R-:W-:-:S04]  /*00e0*/  IADD3 R4, P0, PT, R0, UR4, RZ ;  /* 0x0000000400047c10 */ /* 0x001fc8000ff1e0ff */
[----:B------:R-:W-:Y:S02]  /*00f0*/  IADD3.X R5, PT, PT, R3, UR5, RZ, P0, !PT ;  /* 0x0000000503057c10 */ /* 0x000fe400087fe4ff */
[----:B------:R-:W-:-:S03]  /*0100*/  IADD3 R2, P0, PT, R0, UR6, RZ ;  /* 0x0000000600027c10 */ /* 0x000fc6000ff1e0ff */
[----:B-1----:R-:W2:Y:S04]  /*0110*/  LDG.E.U8 R6, desc[UR8][R4.64+0x20] ;  /* 0x0000200804067981 */ /* 0x002ea8000c1e1100 */
[----:B------:R-:W2:Y:S01]  /*0120*/  LDG.E.U8 R15, desc[UR8][R4.64] ;  /* 0x00000008040f7981 */ /* 0x000ea2000c1e1100 */
[----:B------:R-:W-:Y:S01]  /*0130*/  IADD3.X R3, PT, PT, R3, UR7, RZ, P0, !PT ;  /* 0x0000000703037c10 */ /* 0x000fe200087fe4ff */
[----:B------:R-:W0:Y:S02]  /*0140*/  LDCU.64 UR6, c[0x0][0x388] ;  /* 0x00007100ff0677ac */ /* 0x000e240008000a00 */
[----:B------:R-:W3:Y:S04]  /*0150*/  LDG.E.U8 R0, desc[UR8][R4.64+0x60] ;  /* 0x0000600804007981 */ /* 0x000ee8000c1e1100 */
[----:B------:R-:W3:Y:S04]  /*0160*/  LDG.E.U8 R13, desc[UR8][R4.64+0x40] ;  /* 0x00004008040d7981 */ /* 0x000ee8000c1e1100 */
[----:B------:R-:W4:Y:S04]  /*0170*/  LDG.E.U8 R18, desc[UR8][R4.64+0xa0] ;  /* 0x0000a00804127981 */ /* 0x000f28000c1e1100 */
[----:B------:R-:W4:Y:S04]  /*0180*/  LDG.E.U8 R19, desc[UR8][R4.64+0x80] ;  /* 0x0000800804137981 */ /* 0x000f28000c1e1100 */
[----:B------:R-:W5:Y:S04]  /*0190*/  LDG.E.U8 R8, desc[UR8][R4.64+0xc0] ;  /* 0x0000c00804087981 */ /* 0x000f68000c1e1100 */
        /* <DEDUP_REMOVED lines=22> */
[----:B------:R2:W5:Y:S04]  /*0300*/  LDG.E.U8 R41, desc[UR8][R4.64+0x1e0] ;  /* 0x0001e00804297981 */ /* 0x000568000c1e1100 */
[----:B------:R-:W5:Y:S04]  /*0310*/  LDG.E.U8 R10, desc[UR8][R2.64+0x1c0] ;  /* 0x0001c008020a7981 */ /* 0x000f68000c1e1100 */
[----:B------:R1:W5:Y:S01]  /*0320*/  LDG.E.U8 R43, desc[UR8][R2.64+0x1e0] ;  /* 0x0001e008022b7981 */ /* 0x000362000c1e1100 */
[----:B0-----:R-:W-:-:S04]  /*0330*/  USHF.R.S32.HI UR4, URZ, 0x1f, UR7 ;  /* 0x0000001fff047899 */ /* 0x001fc80008011407 */
[----:B------:R-:W-:-:S04]  /*0340*/  ULEA.HI UR4, UP0, UR4, UR6, URZ, 0xf ;  /* 0x0000000604047291 */ /* 0x000fc8000f8178ff */
[----:B------:R-:W-:Y:S01]  /*0350*/  UIADD3.X UR5, UPT, UPT, URZ, UR7, URZ, UP0, !UPT ;  /* 0x00000007ff057290 */ /* 0x000fe200087fe4ff */
[----:B------:R-:W-:-:S03]  /*0360*/  LEA.HI R9, R9, R9, RZ, 0x1 ;  /* 0x0000000909097211 */ /* 0x000fc600078f08ff */
[----:B------:R-:W-:Y:S02]  /*0370*/  USHF.R.S32.HI UR10, URZ, 0xf, UR5 ;  /* 0x0000000fff0a7899 */ /* 0x000fe40008011405 */
[----:B------:R-:W-:Y:S02]  /*0380*/  USHF.R.S64 UR4, UR4, 0xf, UR5 ;  /* 0x0000000f04047899 */ /* 0x000fe40008001005 */
[----:B------:R-:W-:-:S04]  /*0390*/  UIADD3 UR6, UP0, UPT, UR6, -0x100, URZ ;  /* 0xffffff0006067890 */ /* 0x000fc8000ff1e0ff */
[----:B------:R-:W-:Y:S01]  /*03a0*/  UIADD3.X UR7, UPT, UPT, UR7, -0x1, URZ, UP0, !UPT ;  /* 0xffffffff07077890 */ /* 0x000fe200087fe4ff */
[----:B------:R-:W-:Y:S01]  /*03b0*/  BSSY.RECONVERGENT B0, `(.L_x_433) ;  /* 0x0000043000007945 */ /* 0x000fe20003800200 */
[----:B--2---:R-:W-:Y:S02]  /*03c0*/  PRMT R5, R15, 0x3340, R6 ;  /* 0x000033400f057816 */ /* 0x004fe40000000006 */
[----:B------:R-:W-:-:S05]  /*03d0*/  SHF.R.S32.HI R15, RZ, 0x1, R9 ;  /* 0x00000001ff0f7819 */ /* 0x000fca0000011409 */
[----:B-1----:R-:W-:Y:S01]  /*03e0*/  IMAD R3, R15, UR10, RZ ;  /* 0x0000000a0f037c24 */ /* 0x002fe2000f8e02ff */
[----:B------:R-:W0:Y:S01]  /*03f0*/  LDCU UR10, c[0x0][0x390] ;  /* 0x00007200ff0a77ac */ /* 0x000e220008000800 */
[----:B------:R-:W-:Y:S02]  /*0400*/  SHF.R.S32.HI R2, RZ, 0x1f, R15 ;  /* 0x0000001fff027819 */ /* 0x000fe4000001140f */
[----:B---3--:R-:W-:-:S04]  /*0410*/  PRMT R0, R13, 0x3340, R0 ;  /* 0x000033400d007816 */ /* 0x008fc80000000000 */
[----:B------:R-:W-:Y:S02]  /*0420*/  PRMT R0, R5, 0x5410, R0 ;  /* 0x0000541005007816 */ /* 0x000fe40000000000 */
[----:B----4-:R-:W-:Y:S01]  /*0430*/  PRMT R4, R19, 0x3340, R18 ;  /* 0x0000334013047816 */ /* 0x010fe20000000012 */
[----:B------:R-:W-:Y:S02]  /*0440*/  IMAD R19, R2, UR4, R3 ;  /* 0x0000000402137c24 */ /* 0x000fe4000f8e0203 */
[----:B------:R1:W-:Y:S01]  /*0450*/  STL [R1], R0 ;  /* 0x0000000001007387 */ /* 0x0003e20000100800 */
[----:B-----5:R-:W-:Y:S01]  /*0460*/  PRMT R35, R8, 0x3340, R35 ;  /* 0x0000334008237816 */ /* 0x020fe20000000023 */
[----:B0-----:R-:W-:-:S03]  /*0470*/  USHF.R.S32.HI UR5, URZ, 0x1f, UR10 ;  /* 0x0000001fff057899 */ /* 0x001fc6000801140a */
[----:B------:R-:W-:Y:S02]  /*0480*/  PRMT R4, R4, 0x5410, R35 ;  /* 0x0000541004047816 */ /* 0x000fe40000000023 */
[----:B------:R-:W-:Y:S02]  /*0490*/  PRMT R2, R17, 0x3340, R16 ;  /* 0x0000334011027816 */ /* 0x000fe40000000010 */
[----:B------:R-:W-:-:S04]  /*04a0*/  PRMT R3, R14, 0x3340, R33 ;  /* 0x000033400e037816 */ /* 0x000fc80000000021 */
[----:B------:R-:W-:Y:S02]  /*04b0*/  PRMT R2, R2, 0x5410, R3 ;  /* 0x0000541002027816 */ /* 0x000fe40000000003 */
[----:B------:R-:W-:Y:S01]  /*04c0*/  PRMT R5, R27, 0x3340, R24 ;  /* 0x000033401b057816 */ /* 0x000fe20000000018 */
[----:B------:R0:W-:Y:S01]  /*04d0*/  STL [R1+0x8], R4 ;  /* 0x0000080401007387 */ /* 0x0001e20000100800 */
[----:B------:R-:W-:Y:S01]  /*04e0*/  IMAD.U32 R13, RZ, RZ, UR5 ;  /* 0x00000005ff0d7e24 */ /* 0x000fe2000f8e00ff */
[----:B------:R-:W-:-:S04]  /*04f0*/  PRMT R6, R23, 0x3340, R34 ;  /* 0x0000334017067816 */ /* 0x000fc80000000022 */
[----:B------:R-:W-:Y:S02]  /*0500*/  PRMT R6, R5, 0x5410, R6 ;  /* 0x0000541005067816 */ /* 0x000fe40000000006 */
[----:B-1----:R-:W-:Y:S02]  /*0510*/  PRMT R0, R22, 0x3340, R21 ;  /* 0x0000334016007816 */ /* 0x002fe40000000015 */
[----:B------:R-:W-:-:S04]  /*0520*/  PRMT R3, R20, 0x3340, R37 ;  /* 0x0000334014037816 */ /* 0x000fc80000000025 */
[----:B------:R-:W-:Y:S02]  /*0530*/  PRMT R0, R0, 0x5410, R3 ;  /* 0x0000541000007816 */ /* 0x000fe40000000003 */
[----:B------:R-:W-:Y:S01]  /*0540*/  PRMT R3, R29, 0x3340, R28 ;  /* 0x000033401d037816 */ /* 0x000fe2000000001c */
[----:B------:R1:W-:Y:S01]  /*0550*/  STL [R1+0x20], R2 ;  /* 0x0000200201007387 */ /* 0x0003e20000100800 */
[----:B0-----:R-:W-:-:S04]  /*0560*/  PRMT R4, R26, 0x3340, R39 ;  /* 0x000033401a047816 */ /* 0x001fc80000000027 */
[----:B------:R-:W-:Y:S02]  /*0570*/  PRMT R4, R3, 0x5410, R4 ;  /* 0x0000541003047816 */ /* 0x000fe40000000004 */
[----:B------:R-:W-:Y:S01]  /*0580*/  PRMT R5, R12, 0x3340, R11 ;  /* 0x000033400c057816 */ /* 0x000fe2000000000b */
[----:B------:R-:W-:Y:S01]  /*0590*/  IMAD.U32 R12, RZ, RZ, UR10 ;  /* 0x0000000aff0c7e24 */ /* 0x000fe2000f8e00ff */
[----:B------:R0:W-:Y:S03]  /*05a0*/  STL [R1+0x10], R6 ;  /* 0x0000100601007387 */ /* 0x0001e60000100800 */
[----:B-1----:R-:W-:Y:S01]  /*05b0*/  IMAD.WIDE.U32 R2, R15, UR4, R12 ;  /* 0x000000040f027c25 */ /* 0x002fe2000f8e000c */
[----:B------:R-:W-:Y:S02]  /*05c0*/  PRMT R8, R32, 0x3340, R31 ;  /* 0x0000334020087816 */ /* 0x000fe4000000001f */
[----:B------:R-:W-:Y:S01]  /*05d0*/  PRMT R9, R30, 0x3340, R41 ;  /* 0x000033401e097816 */ /* 0x000fe20000000029 */
[----:B0-----:R-:W-:-:S03]  /*05e0*/  IMAD.IADD R6, R3, 0x1, R19 ;  /* 0x0000000103067824 */ /* 0x001fc600078e0213 */
[----:B------:R-:W-:Y:S02]  /*05f0*/  PRMT R8, R8, 0x5410, R9 ;  /* 0x0000541008087816 */ /* 0x000fe40000000009 */
[----:B------:R-:W-:-:S04]  /*0600*/  PRMT R10, R10, 0x3340, R43 ;  /* 0x000033400a0a7816 */ /* 0x000fc8000000002b */
[----:B------:R-:W-:Y:S01]  /*0610*/  PRMT R10, R5, 0x5410, R10 ;  /* 0x00005410050a7816 */ /* 0x000fe2000000000a */
[----:B------:R0:W-:Y:S01]  /*0620*/  STL [R1+0x18], R8 ;  /* 0x0000180801007387 */ /* 0x0001e20000100800 */
[----:B------:R-:W-:-:S03]  /*0630*/  LOP3.LUT R5, R6, UR7, RZ, 0xfc, !PT ;  /* 0x0000000706057c12 */ /* 0x000fc6000f8efcff */
[----:B------:R0:W-:Y:S04]  /*0640*/  STL [R1+0x28], R0 ;  /* 0x0000280001007387 */ /* 0x0001e80000100800 */
[----:B------:R0:W-:Y:S04]  /*0650*/  STL [R1+0x30], R4 ;  /* 0x0000300401007387 */ /* 0x0001e80000100800 */
[----:B------:R0:W-:Y:S01]  /*0660*/  STL [R1+0x38], R10 ;  /* 0x0000380a01007387 */ /* 0x0001e20000100800 */
[----:B------:R-:W-:-:S13]  /*0670*/  ISETP.NE.U32.AND P0, PT, R5, RZ, PT ;  /* 0x000000ff0500720c */ /* 0x000fda0003f05070 */
[----:B0-----:R-:W-:Y:S05]  /*0680*/  @P0 BRA `(.L_x_434) ;  /* 0x00000000004c0947 */ /* 0x001fea0003800000 */
[----:B------:R-:W0:Y:S01]  /*0690*/  I2F.U32.RP R0, UR6 ;  /* 0x0000000600007d06 */ /* 0x000e220008209000 */
[----:B------:R-:W-:Y:S01]  /*06a0*/  ISETP.NE.U32.AND P1, PT, RZ, UR6, PT ;  /* 0x00000006ff007c0c */ /* 0x000fe2000bf25070 */
[----:B------:R-:W-:-:S06]  /*06b0*/  IMAD.MOV.U32 R29, RZ, RZ, RZ ;  /* 0x000000ffff1d7224 */ /* 0x000fcc00078e00ff */
[----:B0-----:R-:W0:Y:S02]  /*06c0*/  MUFU.RCP R0, R0 ;  /* 0x0000000000007308 */ /* 0x001e240000001000 */
[----:B0-----:R-:W-:-:S06]  /*06d0*/  VIADD R4, R0, 0xffffffe ;  /* 0x0ffffffe00047836 */ /* 0x001fcc0000000000 */
[----:B------:R0:W1:Y:S02]  /*06e0*/  F2I.FTZ.U32.TRUNC.NTZ R5, R4 ;  /* 0x0000000400057305 */ /* 0x000064000021f000 */
[----:B0-----:R-:W-:Y:S02]  /*06f0*/  IMAD.MOV.U32 R4, RZ, RZ, RZ ;  /* 0x000000ffff047224 */ /* 0x001fe400078e00ff */
[----:B-1----:R-:W-:-:S04]  /*0700*/  IMAD.MOV R3, RZ, RZ, -R5 ;  /* 0x000000ffff037224 */ /* 0x002fc800078e0a05 */
[----:B------:R-:W-:-:S04]  /*0710*/  IMAD R3, R3, UR6, RZ ;  /* 0x0000000603037c24 */ /* 0x000fc8000f8e02ff */
[----:B------:R-:W-:-:S06]  /*0720*/  IMAD.HI.U32 R5, R5, R3, R4 ;  /* 0x0000000305057227 */ /* 0x000fcc00078e0004 */
[----:B------:R-:W-:-:S04]  /*0730*/  IMAD.HI.U32 R5, R5, R2, RZ ;  /* 0x0000000205057227 */ /* 0x000fc800078e00ff */
[----:B------:R-:W-:-:S04]  /*0740*/  IMAD.MOV R5, RZ, RZ, -R5 ;  /* 0x000000ffff057224 */ /* 0x000fc800078e0a05 */
[----:B------:R-:W-:-:S05]  /*0750*/  IMAD R28, R5, UR6, R2 ;  /* 0x00000006051c7c24 */ /* 0x000fca000f8e0202 */
[----:B------:R-:W-:-:S13]  /*0760*/  ISETP.GE.U32.AND P0, PT, R28, UR6, PT ;  /* 0x000000061c007c0c */ /* 0x000fda000bf06070 */
[----:B------:R-:W-:-:S05]  /*0770*/  @P0 VIADD R28, R28, -UR6 ;  /* 0x800000061c1c0c36 */ /* 0x000fca0008000000 */
[----:B------:R-:W-:-:S13]  /*0780*/  ISETP.GE.U32.AND P0, PT, R28, UR6, PT ;  /* 0x000000061c007c0c */ /* 0x000fda000bf06070 */
[----:B------:R-:W-:Y:S01]  /*0790*/  @P0 VIADD R28, R28, -UR6 ;  /* 0x800000061c1c0c36 */ /* 0x000fe20008000000 */
[----:B------:R-:W-:Y:S01]  /*07a0*/  @!P1 LOP3.LUT R28, RZ, UR6, RZ, 0x33, !PT ;  /* 0x00000006ff1c9c12 */ /* 0x000fe2000f8e33ff */
[----:B------:R-:W-:Y:S06]  /*07b0*/  BRA `(.L_x_435) ;  /* 0x0000000000087947 */ /* 0x000fec0003800000 */
.L_x_434:
[----:B------:R-:W-:-:S07]  /*07c0*/  MOV R0, 0x7e0 ;  /* 0x000007e000007802 */ /* 0x000fce0000000f00 */
[----:B------:R-:W-:Y:S05]  /*07d0*/  CALL.REL.NOINC `($__internal_1_$__cuda_sm20_rem_s64) ;  /* 0x0000028400cc7944 */ /* 0x000fea0003c00000 */
.L_x_435:
[----:B------:R-:W-:Y:S05]  /*07e0*/  BSYNC.RECONVERGENT B0 ;  /* 0x0000000000007941 */ /* 0x000fea0003800200 */
.L_x_433:
[----:B------:R-:W0:Y:S01]  /*07f0*/  S2R R3, SR_CgaCtaId ;  /* 0x0000000000037919 */ /* 0x000e220000008800 */
[----:B------:R-:W1:Y:S01]  /*0800*/  LDCU UR4, c[0x0][0x3c0] ;  /* 0x00007800ff0477ac */ /* 0x000e620008000800 */
[----:B------:R-:W-:Y:S01]  /*0810*/  MOV R0, 0x400 ;  /* 0x0000040000007802 */ /* 0x000fe20000000f00 */
[----:B------:R-:W-:Y:S01]  /*0820*/  BSSY B0, `(.L_x_436) ;  /* 0x00017d9000007945 */ /* 0x000fe20003800000 */
[----:B------:R-:W-:Y:S02]  /*0830*/  IMAD.MOV.U32 R14, RZ, RZ, RZ ;  /* 0x000000ffff0e7224 */ /* 0x000fe400078e00ff */
[----:B------:R-:W-:Y:S02]  /*0840*/  IMAD.MOV.U32 R2, RZ, RZ, RZ ;  /* 0x000000ffff027224 */ /* 0x000fe400078e00ff */
[----:B------:R-:W-:Y:S02]  /*0850*/  VIADD R0, R0, 0x1060 ;  /* 0x0000106000007836 */ /* 0x000fe40000000000 */
[----:B-1----:R-:W-:-:S03]  /*0860*/  VIADD R15, R15, UR4 ;  /* 0x000000040f0f7c36 */ /* 0x002fc60008000000 */
[----:B0-----:R-:W-:-:S05]  /*0870*/  LEA R0, R3, R0, 0x18 ;  /* 0x0000000003007211 */ /* 0x001fca00078ec0ff */
[----:B------:R-:W-:-:S07]  /*0880*/  IMAD R25, R25, 0x8a0, R0 ;  /* 0x000008a019197824 */ /* 0x000fce00078e0200 */
.L_x_668:
[----:B0-----:R-:W0:Y:S01]  /*0890*/  LDCU.64 UR4, c[0x0][0x380] ;  /* 0x00007000ff0477ac */ /* 0x001e220008000a00 */
[----:B------:R-:W-:Y:S01]  /*08a0*/  IADD3 R3, P0, PT, R14, R28, RZ ;  /* 0x0000001c0e037210 */ /* 0x000fe20007f1e0ff */
[----:B-1----:R-:W1:Y:S04]  /*08b0*/  LDC.64 R12, c[0x0][0x398] ;  /* 0x0000e600ff0c7b82 */ /* 0x002e680000000a00 */
[----:B------:R-:W-:Y:S01]  /*08c0*/  IMAD.X R4, RZ, RZ, R29, P0 ;  /* 0x000000ffff047224 */ /* 0x000fe200000e061d */
[----:B0-----:R-:W-:-:S04]  /*08d0*/  IADD3 R8, P0, PT, R3, UR4, RZ ;  /* 0x0000000403087c10 */ /* 0x001fc8000ff1e0ff */
[----:B------:R-:W-:-:S05]  /*08e0*/  IADD3.X R9, PT, PT, R4, UR5, RZ, P0, !PT ;  /* 0x0000000504097c10 */ /* 0x000fca00087fe4ff */
[----:B--2---:R0:W2:Y:S01]  /*08f0*/  LDG.E.U8.CONSTANT R5, desc[UR8][R8.64] ;  /* 0x0000000808057981 */ /* 0x0040a2000c1e9100 */
[C---:B------:R-:W-:Y:S01]  /*0900*/  LOP3.LUT P1, RZ, R7.reuse, 0x20, RZ, 0xc0, !PT ;  /* 0x0000002007ff7812 */ /* 0x040fe2000782c0ff */
[----:B------:R-:W-:Y:S01]  /*0910*/  VIADD R14, R14, 0x1 ;  /* 0x000000010e0e7836 */ /* 0x000fe20000000000 */
[----:B------:R-:W-:Y:S01]  /*0920*/  LOP3.LUT R6, R7, 0x1f, RZ, 0xc0, !PT ;  /* 0x0000001f07067812 */ /* 0x000fe200078ec0ff */
[----:B------:R-:W-:Y:S03]  /*0930*/  BSSY.RECONVERGENT B1, `(.L_x_437) ;  /* 0x000004b000017945 */ /* 0x000fe60003800200 */
[----:B------:R-:W-:Y:S01]  /*0940*/  ISETP.NE.AND P5, PT, R14, 0x100, PT ;  /* 0x000001000e00780c */ /* 0x000fe20003fa5270 */
[C---:B-1----:R-:W-:Y:S01]  /*0950*/  IMAD.WIDE.U32 R12, R6.reuse, 0x100, R12 ;  /* 0x00000100060c7825 */ /* 0x042fe200078e000c */
[----:B------:R-:W-:Y:S02]  /*0960*/  LOP3.LUT R16, R6, 0x800, RZ, 0xfc, !PT ;  /* 0x0000080006107812 */ /* 0x000fe400078efcff */
[----:B0-----:R-:W-:Y:S01]  /*0970*/  SEL R8, RZ, 0xffffffff, !P1 ;  /* 0xffffffffff087807 */ /* 0x001fe20004800000 */
[C---:B--2---:R-:W-:Y:S01]  /*0980*/  IMAD R0, R5.reuse, -0x61c88647, R15 ;  /* 0x9e3779b905007824 */ /* 0x044fe200078e020f */
[----:B------:R-:W-:-:S03]  /*0990*/  LOP3.LUT R19, R5, 0xff, RZ, 0xc0, !PT ;  /* 0x000000ff05137812 */ /* 0x000fc600078ec0ff */
        /* <DEDUP_REMOVED lines=11> */
[----:B------:R-:W-:Y:S01]  /*0a50*/  ISETP.NE.U32.AND P0, PT, R0, 0x1, PT ;  /* 0x000000010000780c */ /* 0x000fe20003f05070 */
[----:B------:R-:W-:Y:S01]  /*0a60*/  IMAD.MOV.U32 R0, RZ, RZ, -0x1 ;  /* 0xffffffffff007424 */ /* 0x000fe200078e00ff */
[----:B------:R-:W-:-:S04]  /*0a70*/  LOP3.LUT R11, R11, 0x1f, RZ, 0xc0, !PT ;  /* 0x0000001f0b0b7812 */ /* 0x000fc800078ec0ff */
[----:B------:R-:W-:-:S07]  /*0a80*/  SEL R7, R0, 0x1, P1 ;  /* 0x0000000100077807 */ /* 0x000fce0000800000 */
[----:B------:R-:W-:Y:S01]  /*0a90*/  @P0 IMAD.MOV R11, RZ, RZ, -R11 ;  /* 0x000000ffff0b0224 */ /* 0x000fe200078e0a0b */
[----:B------:R-:W-:-:S04]  /*0aa0*/  IADD3 R19, P0, PT, R12, R19, RZ ;  /* 0x000000130c137210 */ /* 0x000fc80007f1e0ff */
[----:B------:R-:W-:Y:S01]  /*0ab0*/  SHF.R.S32.HI R0, RZ, 0x1f, R11 ;  /* 0x0000001fff007819 */ /* 0x000fe2000001140b */
[----:B------:R-:W-:-:S04]  /*0ac0*/  IMAD.X R20, RZ, RZ, R13, P0 ;  /* 0x000000ffff147224 */ /* 0x000fc800000e060d */
[----:B------:R-:W-:-:S04]  /*0ad0*/  IMAD R0, R0, R7, RZ ;  /* 0x0000000700007224 */ /* 0x000fc800078e02ff */
[C---:B------:R-:W-:Y:S02]  /*0ae0*/  IMAD R9, R11.reuse, R8, R0 ;  /* 0x000000080b097224 */ /* 0x040fe400078e0200 */
[----:B------:R-:W-:-:S04]  /*0af0*/  IMAD.WIDE.U32 R10, R11, R7, RZ ;  /* 0x000000070b0a7225 */ /* 0x000fc800078e00ff */
[----:B------:R-:W-:Y:S02]  /*0b00*/  IMAD R0, R6, -0x61c88647, R15 ;  /* 0x9e3779b906007824 */ /* 0x000fe400078e020f */
[----:B------:R-:W-:-:S07]  /*0b10*/  IMAD.IADD R22, R11, 0x1, R9 ;  /* 0x000000010b167824 */ /* 0x000fce00078e0209 */
.L_x_438:
[----:B------:R-:W-:Y:S02]  /*0b20*/  IMAD.MOV.U32 R12, RZ, RZ, R19 ;  /* 0x000000ffff0c7224 */ /* 0x000fe400078e0013 */
[----:B------:R-:W-:-:S05]  /*0b30*/  IMAD.MOV.U32 R13, RZ, RZ, R20 ;  /* 0x000000ffff0d7224 */ /* 0x000fca00078e0014 */
[----:B0-----:R0:W2:Y:S01]  /*0b40*/  LDG.E.U8.CONSTANT R9, desc[UR8][R12.64] ;  /* 0x000000080c097981 */ /* 0x0010a2000c1e9100 */
[C---:B------:R-:W-:Y:S01]  /*0b50*/  VIADD R17, R0.reuse, 0x148 ;  /* 0x0000014800117836 */ /* 0x040fe20000000000 */
[----:B------:R-:W-:Y:S01]  /*0b60*/  IADD3 R19, P1, PT, R19, 0x2000, RZ ;  /* 0x0000200013137810 */ /* 0x000fe20007f3e0ff */
[----:B------:R-:W-:-:S03]  /*0b70*/  VIADD R0, R0, 0xc6ef3720 ;  /* 0xc6ef372000007836 */ /* 0x000fc60000000000 */
[----:B------:R-:W-:Y:S01]  /*0b80*/  SHF.R.U32.HI R18, RZ, 0x10, R17 ;  /* 0x00000010ff127819 */ /* 0x000fe20000011611 */
[----:B------:R-:W-:-:S03]  /*0b90*/  IMAD.X R20, RZ, RZ, R20, P1 ;  /* 0x000000ffff147224 */ /* 0x000fc600008e0614 */
        /* <DEDUP_REMOVED lines=10> */
[----:B0-----:R-:W-:-:S11]  /*0c40*/  LOP3.LUT R13, R18, 0x1f, RZ, 0xc0, !PT ;  /* 0x0000001f120d7812 */ /* 0x001fd600078ec0ff */
[----:B------:R-:W-:-:S04]  /*0c50*/  @P0 IMAD.MOV R13, RZ, RZ, -R13 ;  /* 0x000000ffff0d0224 */ /* 0x000fc800078e0a0d */
[-C--:B------:R-:W-:Y:S01]  /*0c60*/  IMAD R18, R22, R13.reuse, RZ ;  /* 0x0000000d16127224 */ /* 0x080fe200078e02ff */
[----:B------:R-:W-:Y:S01]  /*0c70*/  SHF.R.S32.HI R17, RZ, 0x1f, R13 ;  /* 0x0000001fff117819 */ /* 0x000fe2000001140d */
[----:B------:R-:W-:-:S04]  /*0c80*/  IMAD.WIDE.U32 R12, R10, R13, RZ ;  /* 0x0000000d0a0c7225 */ /* 0x000fc800078e00ff */
[----:B------:R-:W-:-:S04]  /*0c90*/  IMAD R17, R17, R10, R18 ;  /* 0x0000000a11117224 */ /* 0x000fc800078e0212 */
[----:B------:R-:W-:-:S05]  /*0ca0*/  IMAD.IADD R13, R13, 0x1, R17 ;  /* 0x000000010d0d7824 */ /* 0x000fca00078e0211 */
[--C-:B------:R-:W-:Y:S02]  /*0cb0*/  SHF.R.S64 R18, R12, 0x8, R13.reuse ;  /* 0x000000080c127819 */ /* 0x100fe4000000100d */
[----:B------:R-:W-:Y:S02]  /*0cc0*/  SHF.R.S32.HI R12, RZ, 0x8, R13 ;  /* 0x00000008ff0c7819 */ /* 0x000fe4000001140d */
[----:B--2---:R-:W-:-:S04]  /*0cd0*/  PRMT R9, R9, 0x8880, RZ ;  /* 0x0000888009097816 */ /* 0x004fc800000000ff */
[----:B------:R-:W-:-:S04]  /*0ce0*/  IADD3 R18, P0, PT, R9, R18, RZ ;  /* 0x0000001209127210 */ /* 0x000fc80007f1e0ff */
[----:B------:R-:W-:Y:S01]  /*0cf0*/  LEA.HI.X.SX32 R9, R9, R12, 0x1, P0 ;  /* 0x0000000c09097211 */ /* 0x000fe200000f0eff */
[----:B------:R-:W-:Y:S01]  /*0d00*/  VIADD R12, R16, 0xfffff800 ;  /* 0xfffff800100c7836 */ /* 0x000fe20000000000 */
[----:B------:R-:W-:-:S04]  /*0d10*/  ISETP.GT.U32.AND P0, PT, R18, -0x7f, PT ;  /* 0xffffff811200780c */ /* 0x000fc80003f04070 */
[----:B------:R-:W-:-:S04]  /*0d20*/  ISETP.GT.AND.EX P0, PT, R9, -0x1, PT, P0 ;  /* 0xffffffff0900780c */ /* 0x000fc80003f04300 */
[----:B------:R-:W-:Y:S02]  /*0d30*/  SEL R18, R18, 0xffffff81, P0 ;  /* 0xffffff8112127807 */ /* 0x000fe40000000000 */
[----:B------:R-:W-:Y:S02]  /*0d40*/  SEL R9, R9, 0xffffffff, P0 ;  /* 0xffffffff09097807 */ /* 0x000fe40000000000 */
[----:B------:R-:W-:-:S04]  /*0d50*/  ISETP.LT.U32.AND P0, PT, R18, 0x7f, PT ;  /* 0x0000007f1200780c */ /* 0x000fc80003f01070 */
[----:B------:R-:W-:Y:S01]  /*0d60*/  ISETP.LT.AND.EX P0, PT, R9, RZ, PT, P0 ;  /* 0x000000ff0900720c */ /* 0x000fe20003f01300 */
[----:B------:R-:W-:Y:S02]  /*0d70*/  IMAD.IADD R9, R25, 0x1, R16 ;  /* 0x0000000119097824 */ /* 0x000fe400078e0210 */
[----:B------:R-:W-:Y:S01]  /*0d80*/  VIADD R16, R16, 0x20 ;  /* 0x0000002010107836 */ /* 0x000fe20000000000 */
[----:B------:R-:W-:Y:S02]  /*0d90*/  SEL R18, R18, 0x7f, P0 ;  /* 0x0000007f12127807 */ /* 0x000fe40000000000 */
[----:B------:R-:W-:-:S03]  /*0da0*/  ISETP.GE.U32.AND P0, PT, R12, 0x60, PT ;  /* 0x000000600c00780c */ /* 0x000fc60003f06070 */
[----:B------:R0:W-:Y:S04]  /*0db0*/  STS.U8 [R9+-0x800], R18 ;  /* 0xfff8001209007388 */ /* 0x0001e80000000000 */
[----:B------:R0:W-:Y:S06]  /*0dc0*/  STS.U8 [R9], R18 ;  /* 0x0000001209007388 */ /* 0x0001ec0000000000 */
[----:B------:R-:W-:Y:S05]  /*0dd0*/  @!P0 BRA `(.L_x_438) ;  /* 0xfffffffc00508947 */ /* 0x000fea000383ffff */
[----:B------:R-:W-:Y:S05]  /*0de0*/  BSYNC.RECONVERGENT B1 ;  /* 0x0000000000017941 */ /* 0x000fea0003800200 */
.L_x_437:
[----:B------:R-:W-:-:S03]  /*0df0*/  UMOV UR4, 0xffffffff ;  /* 0xffffffff00047882 */ /* 0x000fc60000000000 */
[----:B------:R-:W-:Y:S05]  /*0e00*/  BRA.DIV UR4, `(.L_x_439) ;  /* 0x0000017e04587947 */ /* 0x000fea000b800000 */
[----:B------:R-:W-:Y:S01]  /*0e10*/  NOP ;  /* 0x0000000000007918 */ /* 0x000fe20000000000 */
.L_x_671:
[----:B------:R-:W-:Y:S01]  /*0e20*/  BSSY.RECONVERGENT B1, `(.L_x_440) ;  /* 0x000000f000017945 */ /* 0x000fe20003800200 */
[----:B------:R-:W-:Y:S02]  /*0e30*/  IMAD.MOV.U32 R11, RZ, RZ, RZ ;  /* 0x000000ffff0b7224 */ /* 0x000fe400078e00ff */
[----:B------:R-:W-:Y:S02]  /*0e40*/  IMAD.MOV.U32 R16, RZ, RZ, RZ ;  /* 0x000000ffff107224 */ /* 0x000fe400078e00ff */
[----:B------:R-:W-:-:S07]  /*0e50*/  IMAD.MOV.U32 R0, RZ, RZ, R6 ;  /* 0x000000ffff007224 */ /* 0x000fce00078e0006 */
.L_x_441:
[----:B0-----:R-:W-:Y:S01]  /*0e60*/  IMAD.IADD R9, R25, 0x1, R0 ;  /* 0x0000000119097824 */ /* 0x001fe200078e0200 */
[C---:B------:R-:W-:Y:S01]  /*0e70*/  ISETP.GE.U32.AND P0, PT, R0.reuse, 0x60, PT ;  /* 0x000000600000780c */ /* 0x040fe20003f06070 */
[----:B------:R-:W-:-:S04]  /*0e80*/  VIADD R0, R0, 0x20 ;  /* 0x0000002000007836 */ /* 0x000fc80000000000 */
[----:B------:R-:W0:Y:S02]  /*0e90*/  LDS.S8 R9, [R9] ;  /* 0x0000000009097984 */ /* 0x000e240000000200 */
[----:B0-----:R-:W-:-:S04]  /*0ea0*/  PRMT R10, R9, 0x9910, RZ ;  /* 0x00009910090a7816 */ /* 0x001fc800000000ff */
[----:B------:R-:W-:-:S04]  /*0eb0*/  IABS R10, R10 ;  /* 0x0000000a000a7213 */ /* 0x000fc80000000000 */
[----:B------:R-:W-:-:S04]  /*0ec0*/  PRMT R10, R10, 0x7710, RZ ;  /* 0x000077100a0a7816 */ /* 0x000fc800000000ff */
[----:B------:R-:W-:-:S04]  /*0ed0*/  LOP3.LUT R10, R10, 0xffff, RZ, 0xc0, !PT ;  /* 0x0000ffff0a0a7812 */ /* 0x000fc800078ec0ff */
[----:B------:R-:W-:-:S05]  /*0ee0*/  IADD3 R11, P1, PT, R10, R11, RZ ;  /* 0x0000000b0a0b7210 */ /* 0x000fca0007f3e0ff */
[----:B------:R-:W-:Y:S01]  /*0ef0*/  IMAD.X R16, RZ, RZ, R16, P1 ;  /* 0x000000ffff107224 */ /* 0x000fe200008e0610 */
[----:B------:R-:W-:Y:S07]  /*0f00*/  @!P0 BRA `(.L_x_441) ;  /* 0xfffffffc00d48947 */ /* 0x000fee000383ffff */
[----:B------:R-:W-:Y:S05]  /*0f10*/  BSYNC.RECONVERGENT B1 ;  /* 0x0000000000017941 */ /* 0x000fea0003800200 */
.L_x_440:
[----:B------:R-:W-:-:S03]  /*0f20*/  UMOV UR4, 0xffffffff ;  /* 0xffffffff00047882 */ /* 0x000fc60000000000 */
[----:B------:R-:W-:Y:S05]  /*0f30*/  BRA.DIV UR4, `(.L_x_442) ;  /* 0x0000017e04287947 */ /* 0x000fea000b800000 */
[----:B------:R-:W0:Y:S04]  /*0f40*/  SHFL.DOWN PT, R0, R11, 0x1, 0x1f ;  /* 0x08201f000b007f89 */ /* 0x000e2800000e0000 */
[----:B------:R-:W1:Y:S01]  /*0f50*/  SHFL.DOWN P0, R23, R16, 0x1, 0x1f ;  /* 0x08201f0010177f89 */ /* 0x000e620000000000 */
[----:B0-----:R-:W-:-:S04]  /*0f60*/  IADD3 R9, P1, PT, R0, R11, RZ ;  /* 0x0000000b00097210 */ /* 0x001fc80007f3e0ff */
[----:B-1----:R-:W-:Y:S01]  /*0f70*/  SEL R9, R9, R0, P0 ;  /* 0x0000000009097207 */ /* 0x002fe20000000000 */
[----:B------:R-:W-:-:S04]  /*0f80*/  IMAD.X R12, R23, 0x1, R16, P1 ;  /* 0x00000001170c7824 */ /* 0x000fc800008e0610 */
[----:B------:R-:W0:Y:S01]  /*0f90*/  SHFL.DOWN PT, R0, R9, 0x2, 0x1f ;  /* 0x08401f0009007f89 */ /* 0x000e2200000e0000 */
[----:B------:R-:W-:-:S05]  /*0fa0*/  SEL R12, R12, R23, P0 ;  /* 0x000000170c0c7207 */ /* 0x000fca0000000000 */
        /* <DEDUP_REMOVED lines=19> */
[----:B0-----:R-:W-:-:S05]  /*10e0*/  IADD3 R41, P1, PT, R0, R9, RZ ;  /* 0x0000000900297210 */ /* 0x001fca0007f3e0ff */
[----:B-1----:R-:W-:Y:S01]  /*10f0*/  IMAD.X R10, R23, 0x1, R12, P1 ;  /* 0x00000001170a7824 */ /* 0x002fe200008e060c */
[----:B------:R-:W-:-:S04]  /*1100*/  SEL R41, R41, R0, P0 ;  /* 0x0000000029297207 */ /* 0x000fc80000000000 */
[----:B------:R-:W-:Y:S01]  /*1110*/  SEL R23, R10, R23, P0 ;  /* 0x000000170a177207 */ /* 0x000fe20000000000 */
[----:B------:R0:W1:Y:S04]  /*1120*/  SHFL.IDX PT, R0, R41, RZ, 0x1f ;  /* 0x00001fff29007589 */ /* 0x00006800000e0000 */
[----:B------:R0:W2:Y:S02]  /*1130*/  SHFL.IDX PT, R38, R23, RZ, 0x1f ;  /* 0x00001fff17267589 */ /* 0x0000a400000e0000 */
.L_x_685:
[----:B-1----:R-:W-:Y:S01]  /*1140*/  ISETP.GT.U32.AND P0, PT, R0, 0x1, PT ;  /* 0x000000010000780c */ /* 0x002fe20003f04070 */
[----:B------:R-:W-:Y:S03]  /*1150*/  BSSY.RECONVERGENT B1, `(.L_x_443) ;  /* 0x0000045000017945 */ /* 0x000fe60003800200 */
[----:B--2---:R-:W-:-:S04]  /*1160*/  ISETP.GT.U32.AND.EX P0, PT, R38, RZ, PT, P0 ;  /* 0x000000ff2600720c */ /* 0x004fc80003f04100 */
[----:B------:R-:W-:Y:S02]  /*1170*/  SEL R38, R38, RZ, P0 ;  /* 0x000000ff26267207 */ /* 0x000fe40000000000 */
[----:B------:R-:W-:Y:S02]  /*1180*/  SEL R9, R0, 0x1, P0 ;  /* 0x0000000100097807 */ /* 0x000fe40000000000 */
[--C-:B------:R-:W-:Y:S02]  /*1190*/  SHF.R.S32.HI R24, RZ, 0x1f, R38.reuse ;  /* 0x0000001fff187819 */ /* 0x100fe40000011426 */
[----:B------:R-:W-:Y:S02]  /*11a0*/  IADD3 R0, P2, PT, R9, 0x7f, RZ ;  /* 0x0000007f09007810 */ /* 0x000fe40007f5e0ff */
[----:B------:R-:W-:Y:S02]  /*11b0*/  LEA.HI R24, P1, R24, R9, RZ, 0x7 ;  /* 0x0000000918187211 */ /* 0x000fe400078338ff */
[----:B------:R-:W-:Y:S01]  /*11c0*/  ISETP.GE.U32.AND P0, PT, R0, 0xff, PT ;  /* 0x000000ff0000780c */ /* 0x000fe20003f06070 */
[----:B------:R-:W-:-:S02]  /*11d0*/  IMAD.X R0, RZ, RZ, R38, P2 ;  /* 0x000000ffff007224 */ /* 0x000fc400010e0626 */
[----:B------:R-:W-:-:S03]  /*11e0*/  IMAD.X R9, RZ, RZ, R38, P1 ;  /* 0x000000ffff097224 */ /* 0x000fc600008e0626 */
[----:B------:R-:W-:Y:S01]  /*11f0*/  ISETP.GE.U32.AND.EX P0, PT, R0, RZ, PT, P0 ;  /* 0x000000ff0000720c */ /* 0x000fe20003f06100 */
[----:B------:R-:W-:Y:S01]  /*1200*/  IMAD.MOV.U32 R0, RZ, RZ, R6 ;  /* 0x000000ffff007224 */ /* 0x000fe200078e0006 */
[--C-:B------:R-:W-:Y:S02]  /*1210*/  SHF.R.S32.HI R36, RZ, 0x7, R9.reuse ;  /* 0x00000007ff247819 */ /* 0x100fe40000011409 */
[----:B------:R-:W-:Y:S02]  /*1220*/  SHF.R.S64 R24, R24, 0x7, R9 ;  /* 0x0000000718187819 */ /* 0x000fe40000001009 */
[----:B------:R-:W-:Y:S02]  /*1230*/  SEL R36, R36, RZ, P0 ;  /* 0x000000ff24247207 */ /* 0x000fe40000000000 */
[----:B------:R-:W-:-:S07]  /*1240*/  SEL R24, R24, 0x1, P0 ;  /* 0x0000000118187807 */ /* 0x000fce0000000000 */
.L_x_447:
[----:B------:R-:W1:Y:S02]  /*1250*/  LDCU.64 UR4, c[0x0][0x398] ;  /* 0x00007300ff0477ac */ /* 0x000e640008000a00 */
[----:B-1----:R-:W-:-:S05]  /*1260*/  IADD3 R10, P0, PT, R0, UR4, RZ ;  /* 0x00000004000a7c10 */ /* 0x002fca000ff1e0ff */
[----:B------:R-:W-:-:S05]  /*1270*/  IMAD.X R11, RZ, RZ, UR5, P0 ;  /* 0x00000005ff0b7e24 */ /* 0x000fca00080e06ff */
[----:B------:R-:W2:Y:S01]  /*1280*/  LDG.E.U8.CONSTANT R12, desc[UR8][R10.64+0x8000] ;  /* 0x008000080a0c7981 */ /* 0x000ea2000c1e9100 */
[----:B------:R-:W-:Y:S01]  /*1290*/  IMAD.IADD R9, R25, 0x1, R0 ;  /* 0x0000000119097824 */ /* 0x000fe200078e0200 */
[----:B------:R-:W-:Y:S04]  /*12a0*/  BSSY.RECONVERGENT B2, `(.L_x_444) ;  /* 0x0000020000027945 */ /* 0x000fe80003800200 */
[----:B------:R-:W1:Y:S01]  /*12b0*/  LDS.S8 R30, [R9] ;  /* 0x00000000091e7984 */ /* 0x000e620000000200 */
[----:B--2---:R-:W-:-:S05]  /*12c0*/  PRMT R31, R12, 0x8880, RZ ;  /* 0x000088800c1f7816 */ /* 0x004fca00000000ff */
[----:B-1----:R-:W-:-:S05]  /*12d0*/  IMAD.WIDE R30, R31, R30, RZ ;  /* 0x0000001e1f1e7225 */ /* 0x002fca00078e02ff */
[----:B------:R-:W-:-:S04]  /*12e0*/  LOP3.LUT R12, R31, R36, RZ, 0xfc, !PT ;  /* 0x000000241f0c7212 */ /* 0x000fc800078efcff */
[----:B------:R-:W-:-:S13]  /*12f0*/  ISETP.NE.U32.AND P0, PT, R12, RZ, PT ;  /* 0x000000ff0c00720c */ /* 0x000fda0003f05070 */
[----:B------:R-:W-:Y:S05]  /*1300*/  @P0 BRA `(.L_x_445) ;  /* 0x0000000000500947 */ /* 0x000fea0003800000 */
[----:B------:R-:W1:Y:S01]  /*1310*/  I2F.U32.RP R16, R24 ;  /* 0x0000001800107306 */ /* 0x000e620000209000 */
[----:B------:R-:W-:-:S07]  /*1320*/  ISETP.NE.U32.AND P2, PT, R24, RZ, PT ;  /* 0x000000ff1800720c */ /* 0x000fce0003f45070 */
[----:B-1----:R-:W1:Y:S02]  /*1330*/  MUFU.RCP R16, R16 ;  /* 0x0000001000107308 */ /* 0x002e640000001000 */
[----:B-1----:R-:W-:-:S06]  /*1340*/  VIADD R12, R16, 0xffffffe ;  /* 0x0ffffffe100c7836 */ /* 0x002fcc0000000000 */
[----:B------:R1:W2:Y:S02]  /*1350*/  F2I.FTZ.U32.TRUNC.NTZ R13, R12 ;  /* 0x0000000c000d7305 */ /* 0x0002a4000021f000 */
[----:B-1----:R-:W-:Y:S02]  /*1360*/  IMAD.MOV.U32 R12, RZ, RZ, RZ ;  /* 0x000000ffff0c7224 */ /* 0x002fe400078e00ff */
[----:B--2---:R-:W-:-:S04]  /*1370*/  IMAD.MOV R17, RZ, RZ, -R13 ;  /* 0x000000ffff117224 */ /* 0x004fc800078e0a0d */
[----:B------:R-:W-:-:S04]  /*1380*/  IMAD R17, R17, R24, RZ ;  /* 0x0000001811117224 */ /* 0x000fc800078e02ff */
[----:B------:R-:W-:-:S06]  /*1390*/  IMAD.HI.U32 R13, R13, R17, R12 ;  /* 0x000000110d0d7227 */ /* 0x000fcc00078e000c */
[----:B------:R-:W-:-:S04]  /*13a0*/  IMAD.HI.U32 R12, R13, R30, RZ ;  /* 0x0000001e0d0c7227 */ /* 0x000fc800078e00ff */
[----:B------:R-:W-:Y:S02]  /*13b0*/  IMAD.MOV R31, RZ, RZ, -R12 ;  /* 0x000000ffff1f7224 */ /* 0x000fe400078e0a0c */
[----:B------:R-:W-:Y:S02]  /*13c0*/  IMAD.MOV.U32 R13, RZ, RZ, RZ ;  /* 0x000000ffff0d7224 */ /* 0x000fe400078e00ff */
[----:B------:R-:W-:-:S05]  /*13d0*/  IMAD R31, R24, R31, R30 ;  /* 0x0000001f181f7224 */ /* 0x000fca00078e021e */
[----:B------:R-:W-:-:S13]  /*13e0*/  ISETP.GE.U32.AND P0, PT, R31, R24, PT ;  /* 0x000000181f00720c */ /* 0x000fda0003f06070 */
[----:B------:R-:W-:Y:S02]  /*13f0*/  @P0 IMAD.IADD R31, R31, 0x1, -R24 ;  /* 0x000000011f1f0824 */ /* 0x000fe400078e0a18 */
[----:B------:R-:W-:-:S03]  /*1400*/  @P0 VIADD R12, R12, 0x1 ;  /* 0x000000010c0c0836 */ /* 0x000fc60000000000 */
[----:B------:R-:W-:-:S13]  /*1410*/  ISETP.GE.U32.AND P1, PT, R31, R24, PT ;  /* 0x000000181f00720c */ /* 0x000fda0003f26070 */
[----:B------:R-:W-:Y:S01]  /*1420*/  @P1 VIADD R12, R12, 0x1 ;  /* 0x000000010c0c1836 */ /* 0x000fe20000000000 */
[----:B------:R-:W-:Y:S01]  /*1430*/  @!P2 LOP3.LUT R12, RZ, R24, RZ, 0x33, !PT ;  /* 0x00000018ff0ca212 */ /* 0x000fe200078e33ff */
[----:B------:R-:W-:Y:S06]  /*1440*/  BRA `(.L_x_446) ;  /* 0x0000000000147947 */ /* 0x000fec0003800000 */
.L_x_445:
[----:B------:R-:W-:Y:S01]  /*1450*/  IMAD.MOV.U32 R38, RZ, RZ, R30 ;  /* 0x000000ffff267224 */ /* 0x000fe200078e001e */
[----:B------:R-:W-:-:S07]  /*1460*/  MOV R30, 0x1480 ;  /* 0x00001480001e7802 */ /* 0x000fce0000000f00 */
[----:B0-----:R-:W-:Y:S05]  /*1470*/  CALL.REL.NOINC `($__internal_0_$__cuda_sm20_div_s64) ;  /* 0x0000027400587944 */ /* 0x001fea0003c00000 */
[----:B------:R-:W-:Y:S02]  /*1480*/  IMAD.MOV.U32 R12, RZ, RZ, R22 ;  /* 0x000000ffff0c7224 */ /* 0x000fe400078e0016 */
[----:B------:R-:W-:-:S07]  /*1490*/  IMAD.MOV.U32 R13, RZ, RZ, R23 ;  /* 0x000000ffff0d7224 */ /* 0x000fce00078e0017 */
.L_x_446:
[----:B------:R-:W-:Y:S05]  /*14a0*/  BSYNC.RECONVERGENT B2 ;  /* 0x0000000000027941 */ /* 0x000fea0003800200 */
.L_x_444:
[----:B------:R-:W2:Y:S02]  /*14b0*/  LDG.E.U8.CONSTANT R10, desc[UR8][R10.64+0x8080] ;  /* 0x008080080a0a7981 */ /* 0x000ea4000c1e9100 */
[----:B--2---:R-:W-:-:S04]  /*14c0*/  PRMT R17, R10, 0x8880, RZ ;  /* 0x000088800a117816 */ /* 0x004fc800000000ff */
[----:B------:R-:W-:-:S04]  /*14d0*/  IADD3 R12, P0, PT, R17, R12, RZ ;  /* 0x0000000c110c7210 */ /* 0x000fc80007f1e0ff */
[----:B------:R-:W-:Y:S02]  /*14e0*/  LEA.HI.X.SX32 R13, R17, R13, 0x1, P0 ;  /* 0x0000000d110d7211 */ /* 0x000fe400000f0eff */
[----:B------:R-:W-:-:S04]  /*14f0*/  ISETP.GT.U32.AND P0, PT, R12, -0x7f, PT ;  /* 0xffffff810c00780c */ /* 0x000fc80003f04070 */
[----:B------:R-:W-:-:S04]  /*1500*/  ISETP.GT.AND.EX P0, PT, R13, -0x1, PT, P0 ;  /* 0xffffffff0d00780c */ /* 0x000fc80003f04300 */
[----:B------:R-:W-:Y:S02]  /*1510*/  SEL R12, R12, 0xffffff81, P0 ;  /* 0xffffff810c0c7807 */ /* 0x000fe40000000000 */
[----:B------:R-:W-:Y:S02]  /*1520*/  SEL R13, R13, 0xffffffff, P0 ;  /* 0xffffffff0d0d7807 */ /* 0x000fe40000000000 */
[----:B------:R-:W-:-:S04]  /*1530*/  ISETP.LT.U32.AND P0, PT, R12, 0x7f, PT ;  /* 0x0000007f0c00780c */ /* 0x000fc80003f01070 */
[----:B------:R-:W-:-:S04]  /*1540*/  ISETP.LT.AND.EX P0, PT, R13, RZ, PT, P0 ;  /* 0x000000ff0d00720c */ /* 0x000fc80003f01300 */
[----:B------:R-:W-:Y:S02]  /*1550*/  SEL R10, R12, 0x7f, P0 ;  /* 0x0000007f0c0a7807 */ /* 0x000fe40000000000 */
[C---:B------:R-:W-:Y:S01]  /*1560*/  ISETP.GE.U32.AND P0, PT, R0.reuse, 0x60, PT ;  /* 0x000000600000780c */ /* 0x040fe20003f06070 */
[----:B------:R-:W-:Y:S02]  /*1570*/  VIADD R0, R0, 0x20 ;  /* 0x0000002000007836 */ /* 0x000fe40000000000 */
[----:B------:R1:W-:Y:S10]  /*1580*/  STS.U8 [R9], R10 ;  /* 0x0000000a09007388 */ /* 0x0003f40000000000 */
[----:B-1----:R-:W-:Y:S05]  /*1590*/  @!P0 BRA `(.L_x_447) ;  /* 0xfffffffc002c8947 */ /* 0x002fea000383ffff */
[----:B------:R-:W-:Y:S05]  /*15a0*/  BSYNC.RECONVERGENT B1 ;  /* 0x0000000000017941 */ /* 0x000fea0003800200 */
.L_x_443:
[----:B------:R-:W-:-:S03]  /*15b0*/  UMOV UR4, 0xffffffff ;  /* 0xffffffff00047882 */ /* 0x000fc60000000000 */
[----:B------:R-:W-:Y:S05]  /*15c0*/  BRA.DIV UR4, `(.L_x_448) ;  /* 0x0000017a04f87947 */ /* 0x000fea000b800000 */
[----:B------:R-:W-:Y:S01]  /*15d0*/  NOP ;  /* 0x0000000000007918 */ /* 0x000fe20000000000 */
.L_x_688:
[----:B------:R-:W-:Y:S01]  /*15e0*/  BSSY B1, `(.L_x_449) ;  /* 0x00012ec000017945 */ /* 0x000fe20003800000 */
[----:B------:R-:W-:Y:S01]  /*15f0*/  PLOP3.LUT P0, PT, PT, PT, PT, 0x80, 0x8 ;  /* 0x000000000008781c */ /* 0x000fe20003f0f070 */
[----:B------:R-:W-:-:S12]  /*1600*/  IMAD.MOV.U32 R9, RZ, RZ, RZ ;  /* 0x000000ffff097224 */ /* 0x000fd800078e00ff */
.L_x_623:
[----:B------:R-:W-:Y:S01]  /*1610*/  BSSY.RECONVERGENT B2, `(.L_x_450) ;  /* 0x0000010000027945 */ /* 0x000fe20003800200 */
[----:B------:R-:W-:Y:S02]  /*1620*/  IMAD.MOV.U32 R21, RZ, RZ, RZ ;  /* 0x000000ffff157224 */ /* 0x000fe400078e00ff */
[----:B------:R-:W-:Y:S02]  /*1630*/  IMAD.MOV.U32 R16, RZ, RZ, RZ ;  /* 0x000000ffff107224 */ /* 0x000fe400078e00ff */
[----:B------:R-:W-:Y:S02]  /*1640*/  IMAD R11, R9, 0x3e8, R15 ;  /* 0x000003e8090b7824 */ /* 0x000fe400078e020f */
[----:B------:R-:W-:-:S07]  /*1650*/  IMAD.MOV.U32 R0, RZ, RZ, R6 ;  /* 0x000000ffff007224 */ /* 0x000fce00078e0006 */
.L_x_451:
[----:B------:R-:W-:Y:S01]  /*1660*/  IMAD.IADD R10, R25, 0x1, R0 ;  /* 0x00000001190a7824 */ /* 0x000fe200078e0200 */
[C---:B------:R-:W-:Y:S01]  /*1670*/  ISETP.GE.U32.AND P1, PT, R0.reuse, 0x60, PT ;  /* 0x000000600000780c */ /* 0x040fe20003f26070 */
[----:B------:R-:W-:-:S04]  /*1680*/  VIADD R0, R0, 0x20 ;  /* 0x0000002000007836 */ /* 0x000fc80000000000 */
[----:B------:R-:W1:Y:S02]  /*1690*/  LDS.S8 R10, [R10] ;  /* 0x000000000a0a7984 */ /* 0x000e640000000200 */
[----:B-1----:R-:W-:-:S04]  /*16a0*/  PRMT R12, R10, 0x9910, RZ ;  /* 0x000099100a0c7816 */ /* 0x002fc800000000ff */
[----:B------:R-:W-:-:S04]  /*16b0*/  IABS R12, R12 ;  /* 0x0000000c000c7213 */ /* 0x000fc80000000000 */
[----:B------:R-:W-:-:S04]  /*16c0*/  PRMT R12, R12, 0x7710, RZ ;  /* 0x000077100c0c7816 */ /* 0x000fc800000000ff */
[----:B------:R-:W-:-:S04]  /*16d0*/  LOP3.LUT R12, R12, 0xffff, RZ, 0xc0, !PT ;  /* 0x0000ffff0c0c7812 */ /* 0x000fc800078ec0ff */
[----:B------:R-:W-:-:S05]  /*16e0*/  IADD3 R21, P2, PT, R12, R21, RZ ;  /* 0x000000150c157210 */ /* 0x000fca0007f5e0ff */
[----:B------:R-:W-:Y:S01]  /*16f0*/  IMAD.X R16, RZ, RZ, R16, P2 ;  /* 0x000000ffff107224 */ /* 0x000fe200010e0610 */
[----:B------:R-:W-:Y:S07]  /*1700*/  @!P1 BRA `(.L_x_451) ;  /* 0xfffffffc00d49947 */ /* 0x000fee000383ffff */
[----:B------:R-:W-:Y:S05]  /*1710*/  BSYNC.RECONVERGENT B2 ;  /* 0x0000000000027941 */ /* 0x000fea0003800200 */
.L_x_450:
[----:B------:R-:W-:-:S03]  /*1720*/  UMOV UR4, 0xffffffff ;  /* 0xffffffff00047882 */ /* 0x000fc60000000000 */
[----:B------:R-:W-:Y:S05]  /*1730*/  BRA.DIV UR4, `(.L_x_452) ;  /* 0x0000017a04b87947 */ /* 0x000fea000b800000 */
[----:B------:R-:W1:Y:S04]  /*1740*/  SHFL.DOWN PT, R0, R21, 0x1, 0x1f ;  /* 0x08201f0015007f89 */ /* 0x000e6800000e0000 */
[----:B0-----:R-:W0:Y:S01]  /*1750*/  SHFL.DOWN P1, R23, R16, 0x1, 0x1f ;  /* 0x08201f0010177f89 */ /* 0x001e220000020000 */
[----:B-1----:R-:W-:-:S04]  /*1760*/  IADD3 R13, P2, PT, R0, R21, RZ ;  /* 0x00000015000d7210 */ /* 0x002fc80007f5e0ff */
[----:B0-----:R-:W-:Y:S01]  /*1770*/  SEL R13, R13, R0, P1 ;  /* 0x000000000d0d7207 */ /* 0x001fe20000800000 */
        /* <DEDUP_REMOVED lines=28> */
.L_x_702:
[----:B-1----:R-:W-:Y:S01]  /*1940*/  ISETP.GT.U32.AND P1, PT, R0, 0x1, PT ;  /* 0x000000010000780c */ /* 0x002fe20003f24070 */
[----:B------:R-:W1:Y:S01]  /*1950*/  LDC.64 R34, c[0x0][0x398] ;  /* 0x0000e600ff227b82 */ /* 0x000e620000000a00 */
[----:B------:R-:W-:Y:S02]  /*1960*/  BSSY.RECONVERGENT B2, `(.L_x_453) ;  /* 0x0000045000027945 */ /* 0x000fe40003800200 */
        /* <DEDUP_REMOVED lines=11> */
[----:B------:R-:W-:Y:S01]  /*1a20*/  SHF.R.S32.HI R36, RZ, 0x7, R13 ;  /* 0x00000007ff247819 */ /* 0x000fe2000001140d */
[----:B-1----:R-:W-:Y:S01]  /*1a30*/  IMAD.WIDE.U32 R34, R9, 0x80, R34 ;  /* 0x0000008009227825 */ /* 0x002fe200078e0022 */
[----:B------:R-:W-:Y:S02]  /*1a40*/  SHF.R.S64 R24, R24, 0x7, R13 ;  /* 0x0000000718187819 */ /* 0x000fe4000000100d */
[----:B------:R-:W-:Y:S02]  /*1a50*/  SEL R36, R36, RZ, P1 ;  /* 0x000000ff24247207 */ /* 0x000fe40000800000 */
[----:B------:R-:W-:-:S07]  /*1a60*/  SEL R24, R24, 0x1, P1 ;  /* 0x0000000118187807 */ /* 0x000fce0000800000 */
.L_x_457:
[----:B------:R-:W-:-:S05]  /*1a70*/  IADD3 R12, P1, PT, R34, R0, RZ ;  /* 0x00000000220c7210 */ /* 0x000fca0007f3e0ff */
[----:B------:R-:W-:-:S05]  /*1a80*/  IMAD.X R13, RZ, RZ, R35, P1 ;  /* 0x000000ffff0d7224 */ /* 0x000fca00008e0623 */
        /* <DEDUP_REMOVED lines=29> */
.L_x_455:
[----:B------:R-:W-:Y:S01]  /*1c60*/  IMAD.MOV.U32 R38, RZ, RZ, R30 ;  /* 0x000000ffff267224 */ /* 0x000fe200078e001e */
[----:B------:R-:W-:-:S07]  /*1c70*/  MOV R30, 0x1c90 ;  /* 0x00001c90001e7802 */ /* 0x000fce0000000f00 */
[----:B0-----:R-:W-:Y:S05]  /*1c80*/  CALL.REL.NOINC `($__internal_0_$__cuda_sm20_div_s64) ;  /* 0x0000026c00547944 */ /* 0x001fea0003c00000 */
[----:B------:R-:W-:Y:S02]  /*1c90*/  IMAD.MOV.U32 R16, RZ, RZ, R22 ;  /* 0x000000ffff107224 */ /* 0x000fe400078e0016 */
[----:B------:R-:W-:-:S07]  /*1ca0*/  IMAD.MOV.U32 R17, RZ, RZ, R23 ;  /* 0x000000ffff117224 */ /* 0x000fce00078e0017 */
.L_x_456:
[----:B------:R-:W-:Y:S05]  /*1cb0*/  BSYNC.RECONVERGENT B3 ;  /* 0x0000000000037941 */ /* 0x000fea0003800200 */
.L_x_454:
        /* <DEDUP_REMOVED lines=16> */
.L_x_453:
[----:B------:R-:W-:-:S03]  /*1dc0*/  UMOV UR4, 0xffffffff ;  /* 0xffffffff00047882 */ /* 0x000fc60000000000 */
[----:B------:R-:W-:Y:S05]  /*1dd0*/  BRA.DIV UR4, `(.L_x_458) ;  /* 0x0000017a04847947 */ /* 0x000fea000b800000 */
[C---:B------:R-:W-:Y:S01]  /*1de0*/  IMAD R10, R6.reuse, -0x61c88647, R11 ;  /* 0x9e3779b9060a7824 */ /* 0x040fe200078e020b */
[----:B------:R-:W-:Y:S01]  /*1df0*/  IADD3 R37, P1, PT, R6, R34, RZ ;  /* 0x0000002206257210 */ /* 0x000fe20007f3e0ff */
[----:B------:R-:W-:Y:S02]  /*1e00*/  NOP ;  /* 0x0000000000007918 */ /* 0x000fe40000000000 */
[C---:B------:R-:W-:Y:S02]  /*1e10*/  VIADD R0, R10.reuse, 0x1 ;  /* 0x000000010a007836 */ /* 0x040fe40000000000 */
[C---:B------:R-:W-:Y:S02]  /*1e20*/  VIADD R12, R10.reuse, 0x2 ;  /* 0x000000020a0c7836 */ /* 0x040fe40000000000 */
[C---:B------:R-:W-:Y:S01]  /*1e30*/  VIADD R18, R10.reuse, 0x3 ;  /* 0x000000030a127836 */ /* 0x040fe20000000000 */
[----:B------:R-:W-:Y:S01]  /*1e40*/  SHF.R.U32.HI R13, RZ, 0x10, R0 ;  /* 0x00000010ff0d7819 */ /* 0x000fe20000011600 */
[C---:B------:R-:W-:Y:S01]  /*1e50*/  VIADD R22, R10.reuse, 0xc6ef3722 ;  /* 0xc6ef37220a167836 */ /* 0x040fe20000000000 */
[----:B------:R-:W-:Y:S01]  /*1e60*/  SHF.R.U32.HI R17, RZ, 0x10, R12 ;  /* 0x00000010ff117819 */ /* 0x000fe2000001160c */
[C---:B0-----:R-:W-:Y:S01]  /*1e70*/  VIADD R23, R10.reuse, 0xc6ef3723 ;  /* 0xc6ef37230a177836 */ /* 0x041fe20000000000 */
[----:B------:R-:W-:Y:S01]  /*1e80*/  LOP3.LUT R13, R13, R0, RZ, 0x3c, !PT ;  /* 0x000000000d0d7212 */ /* 0x000fe200078e3cff */
[C---:B------:R-:W-:Y:S01]  /*1e90*/  VIADD R0, R10.reuse, 0x4 ;  /* 0x000000040a007836 */ /* 0x040fe20000000000 */
[----:B------:R-:W-:Y:S01]  /*1ea0*/  LOP3.LUT R16, R17, R12, RZ, 0x3c, !PT ;  /* 0x0000000c11107212 */ /* 0x000fe200078e3cff */
[C---:B------:R-:W-:Y:S01]  /*1eb0*/  VIADD R12, R10.reuse, 0x5 ;  /* 0x000000050a0c7836 */ /* 0x040fe20000000000 */
[----:B------:R-:W-:Y:S01]  /*1ec0*/  SHF.R.U32.HI R17, RZ, 0x10, R18 ;  /* 0x00000010ff117819 */ /* 0x000fe20000011612 */
[C---:B------:R-:W-:Y:S01]  /*1ed0*/  VIADD R24, R10.reuse, 0x6 ;  /* 0x000000060a187836 */ /* 0x040fe20000000000 */
[----:B------:R-:W-:Y:S01]  /*1ee0*/  SHF.R.U32.HI R19, RZ, 0x10, R0 ;  /* 0x00000010ff137819 */ /* 0x000fe20000011600 */
[C---:B------:R-:W-:Y:S01]  /*1ef0*/  VIADD R20, R10.reuse, 0xc6ef3724 ;  /* 0xc6ef37240a147836 */ /* 0x040fe20000000000 */
[----:B------:R-:W-:Y:S01]  /*1f00*/  SHF.R.U32.HI R21, RZ, 0x10, R12 ;  /* 0x00000010ff157819 */ /* 0x000fe2000001160c */
[C---:B------:R-:W-:Y:S01]  /*1f10*/  VIADD R31, R10.reuse, 0x8dde6e41 ;  /* 0x8dde6e410a1f7836 */ /* 0x040fe20000000000 */
[----:B------:R-:W-:Y:S01]  /*1f20*/  LOP3.LUT R27, R19, R0, RZ, 0x3c, !PT ;  /* 0x00000000131b7212 */ /* 0x000fe200078e3cff */
[C---:B------:R-:W-:Y:S01]  /*1f30*/  VIADD R0, R10.reuse, 0xc6ef3721 ;  /* 0xc6ef37210a007836 */ /* 0x040fe20000000000 */
[----:B------:R-:W-:Y:S01]  /*1f40*/  LOP3.LUT R30, R21, R12, RZ, 0x3c, !PT ;  /* 0x0000000c151e7212 */ /* 0x000fe200078e3cff */
[C---:B------:R-:W-:Y:S01]  /*1f50*/  VIADD R33, R10.reuse, 0x8dde6e42 ;  /* 0x8dde6e420a217836 */ /* 0x040fe20000000000 */
[----:B------:R-:W-:Y:S01]  /*1f60*/  LOP3.LUT R26, R17, R18, RZ, 0x3c, !PT ;  /* 0x00000012111a7212 */ /* 0x000fe200078e3cff */
[----:B------:R-:W-:Y:S01]  /*1f70*/  VIADD R18, R10, 0xc6ef3726 ;  /* 0xc6ef37260a127836 */ /* 0x000fe20000000000 */
[----:B------:R-:W-:Y:S01]  /*1f80*/  SHF.R.U32.HI R19, RZ, 0x10, R22 ;  /* 0x00000010ff137819 */ /* 0x000fe20000011616 */
[----:B------:R-:W-:Y:S01]  /*1f90*/  IMAD R27, R27, -0x7a143595, RZ ;  /* 0x85ebca6b1b1b7824 */ /* 0x000fe200078e02ff */
[----:B------:R-:W-:Y:S01]  /*1fa0*/  SHF.R.U32.HI R12, RZ, 0x10, R23 ;  /* 0x00000010ff0c7819 */ /* 0x000fe20000011617 */
[----:B------:R-:W-:Y:S01]  /*1fb0*/  IMAD R26, R26, -0x7a143595, RZ ;  /* 0x85ebca6b1a1a7824 */ /* 0x000fe200078e02ff */
[----:B------:R-:W-:-:S02]  /*1fc0*/  SHF.R.U32.HI R17, RZ, 0x10, R24 ;  /* 0x00000010ff117819 */ /* 0x000fc40000011618 */
[----:B------:R-:W-:Y:S02]  /*1fd0*/  LOP3.LUT R22, R19, R22, RZ, 0x3c, !PT ;  /* 0x0000001613167212 */ /* 0x000fe400078e3cff */
[----:B------:R-:W-:Y:S01]  /*1fe0*/  LOP3.LUT R23, R12, R23, RZ, 0x3c, !PT ;  /* 0x000000170c177212 */ /* 0x000fe200078e3cff */
[----:B------:R-:W-:Y:S01]  /*1ff0*/  VIADD R12, R10, 0xc6ef3725 ;  /* 0xc6ef37250a0c7836 */ /* 0x000fe20000000000 */
[----:B------:R-:W-:Y:S02]  /*2000*/  LOP3.LUT R24, R17, R24, RZ, 0x3c, !PT ;  /* 0x0000001811187212 */ /* 0x000fe400078e3cff */
[----:B------:R-:W-:Y:S02]  /*2010*/  SHF.R.U32.HI R19, RZ, 0x10, R20 ;  /* 0x00000010ff137819 */ /* 0x000fe40000011614 */
[----:B------:R-:W-:Y:S02]  /*2020*/  SHF.R.U32.HI R17, RZ, 0x10, R0 ;  /* 0x00000010ff117819 */ /* 0x000fe40000011600 */
[----:B------:R-:W-:-:S02]  /*2030*/  LOP3.LUT R20, R19, R20, RZ, 0x3c, !PT ;  /* 0x0000001413147212 */ /* 0x000fc400078e3cff */
[----:B------:R-:W-:Y:S01]  /*2040*/  LOP3.LUT R17, R17, R0, RZ, 0x3c, !PT ;  /* 0x0000000011117212 */ /* 0x000fe200078e3cff */
[----:B------:R-:W-:Y:S01]  /*2050*/  IMAD R0, R13, -0x7a143595, RZ ;  /* 0x85ebca6b0d007824 */ /* 0x000fe200078e02ff */
[----:B------:R-:W-:Y:S02]  /*2060*/  SHF.R.U32.HI R19, RZ, 0x10, R12 ;  /* 0x00000010ff137819 */ /* 0x000fe4000001160c */
[----:B------:R-:W-:Y:S02]  /*2070*/  SHF.R.U32.HI R21, RZ, 0x10, R18 ;  /* 0x00000010ff157819 */ /* 0x000fe40000011612 */
[----:B------:R-:W-:Y:S02]  /*2080*/  LOP3.LUT R19, R19, R12, RZ, 0x3c, !PT ;  /* 0x0000000c13137212 */ /* 0x000fe400078e3cff */
[----:B------:R-:W-:Y:S01]  /*2090*/  LOP3.LUT R12, R21, R18, RZ, 0x3c, !PT ;  /* 0x00000012150c7212 */ /* 0x000fe200078e3cff */
[----:B------:R-:W-:Y:S01]  /*20a0*/  IMAD R18, R16, -0x7a143595, RZ ;  /* 0x85ebca6b10127824 */ /* 0x000fe200078e02ff */
[----:B------:R-:W-:-:S02]  /*20b0*/  SHF.R.U32.HI R21, RZ, 0xd, R0 ;  /* 0x0000000dff157819 */ /* 0x000fc40000011600 */
[----:B------:R-:W-:Y:S02]  /*20c0*/  SHF.R.U32.HI R32, RZ, 0x10, R31 ;  /* 0x00000010ff207819 */ /* 0x000fe4000001161f */
[----:B------:R-:W-:Y:S02]  /*20d0*/  LOP3.LUT R0, R21, R0, RZ, 0x3c, !PT ;  /* 0x0000000015007212 */ /* 0x000fe400078e3cff */
[----:B------:R-:W-:Y:S01]  /*20e0*/  LOP3.LUT R13, R32, R31, RZ, 0x3c, !PT ;  /* 0x0000001f200d7212 */ /* 0x000fe200078e3cff */
[----:B------:R-:W-:Y:S01]  /*20f0*/  IMAD R31, R30, -0x7a143595, RZ ;  /* 0x85ebca6b1e1f7824 */ /* 0x000fe200078e02ff */
[----:B------:R-:W-:Y:S02]  /*2100*/  SHF.R.U32.HI R21, RZ, 0xd, R18 ;  /* 0x0000000dff157819 */ /* 0x000fe40000011612 */
[----:B------:R-:W-:Y:S02]  /*2110*/  SHF.R.U32.HI R36, RZ, 0x10, R33 ;  /* 0x00000010ff247819 */ /* 0x000fe40000011621 */
[----:B------:R-:W-:-:S02]  /*2120*/  LOP3.LUT R18, R21, R18, RZ, 0x3c, !PT ;  /* 0x0000001215127212 */ /* 0x000fc400078e3cff */
[----:B------:R-:W-:Y:S02]  /*2130*/  SHF.R.U32.HI R21, RZ, 0xd, R26 ;  /* 0x0000000dff157819 */ /* 0x000fe4000001161a */
[----:B------:R-:W-:Y:S02]  /*2140*/  SHF.R.U32.HI R32, RZ, 0xd, R31 ;  /* 0x0000000dff207819 */ /* 0x000fe4000001161f */
[----:B------:R-:W-:Y:S02]  /*2150*/  LOP3.LUT R21, R21, R26, RZ, 0x3c, !PT ;  /* 0x0000001a15157212 */ /* 0x000fe400078e3cff */
[----:B------:R-:W-:Y:S01]  /*2160*/  LOP3.LUT R16, R36, R33, RZ, 0x3c, !PT ;  /* 0x0000002124107212 */ /* 0x000fe200078e3cff */
[----:B------:R-:W-:Y:S01]  /*2170*/  IMAD.X R33, RZ, RZ, R35, P1 ;  /* 0x000000ffff217224 */ /* 0x000fe200008e0623 */
[----:B------:R-:W-:Y:S01]  /*2180*/  LOP3.LUT R26, R32, R31, RZ, 0x3c, !PT ;  /* 0x0000001f201a7212 */ /* 0x000fe200078e3cff */
[----:B------:R-:W-:Y:S01]  /*2190*/  IMAD.MOV.U32 R32, RZ, RZ, R37 ;  /* 0x000000ffff207224 */ /* 0x000fe200078e0025 */
[----:B------:R-:W-:Y:S01]  /*21a0*/  SHF.R.U32.HI R30, RZ, 0xd, R27 ;  /* 0x0000000dff1e7819 */ /* 0x000fe2000001161b */
[----:B------:R-:W-:-:S02]  /*21b0*/  IMAD R36, R24, -0x7a143595, RZ ;  /* 0x85ebca6b18247824 */ /* 0x000fc400078e02ff */
[----:B------:R-:W-:Y:S01]  /*21c0*/  IMAD R31, R23, -0x7a143595, RZ ;  /* 0x85ebca6b171f7824 */ /* 0x000fe200078e02ff */
[----:B------:R-:W2:Y:S01]  /*21d0*/  LDG.E.U8.CONSTANT R58, desc[UR8][R32.64+0x8900] ;  /* 0x00890008203a7981 */ /* 0x000ea2000c1e9100 */
[----:B------:R-:W-:Y:S01]  /*21e0*/  LOP3.LUT R24, R30, R27, RZ, 0x3c, !PT ;  /* 0x0000001b1e187212 */ /* 0x000fe200078e3cff */
[----:B------:R-:W-:Y:S01]  /*21f0*/  IMAD R27, R17, -0x7a143595, RZ ;  /* 0x85ebca6b111b7824 */ /* 0x000fe200078e02ff */
[----:B------:R-:W-:Y:S01]  /*2200*/  SHF.R.U32.HI R17, RZ, 0xd, R36 ;  /* 0x0000000dff117819 */ /* 0x000fe20000011624 */
[----:B------:R-:W-:Y:S01]  /*2210*/  IMAD R30, R22, -0x7a143595, RZ ;  /* 0x85ebca6b161e7824 */ /* 0x000fe200078e02ff */
[----:B------:R-:W3:Y:S01]  /*2220*/  LDG.E.U8.CONSTANT R52, desc[UR8][R32.64+0x8b00] ;  /* 0x008b000820347981 */ /* 0x000ee2000c1e9100 */
[----:B------:R-:W-:Y:S01]  /*2230*/  IMAD R37, R20, -0x7a143595, RZ ;  /* 0x85ebca6b14257824 */ /* 0x000fe200078e02ff */
[----:B------:R-:W-:Y:S01]  /*2240*/  SHF.R.U32.HI R22, RZ, 0xd, R27 ;  /* 0x0000000dff167819 */ /* 0x000fe2000001161b */
[----:B------:R-:W-:Y:S01]  /*2250*/  IMAD R12, R12, -0x7a143595, RZ ;  /* 0x85ebca6b0c0c7824 */ /* 0x000fe200078e02ff */
[----:B------:R-:W-:Y:S01]  /*2260*/  SHF.R.U32.HI R23, RZ, 0xd, R30 ;  /* 0x0000000dff177819 */ /* 0x000fe2000001161e */
[----:B------:R-:W-:Y:S01]  /*2270*/  IMAD R41, R13, -0x7a143595, RZ ;  /* 0x85ebca6b0d297824 */ /* 0x000fe200078e02ff */
[----:B------:R-:W-:Y:S01]  /*2280*/  LOP3.LUT R20, R22, R27, RZ, 0x3c, !PT ;  /* 0x0000001b16147212 */ /* 0x000fe200078e3cff */
[----:B------:R-:W-:Y:S01]  /*2290*/  IMAD R19, R19, -0x7a143595, RZ ;  /* 0x85ebca6b13137824 */ /* 0x000fe200078e02ff */
[----:B------:R-:W-:Y:S01]  /*22a0*/  LOP3.LUT R22, R23, R30, RZ, 0x3c, !PT ;  /* 0x0000001e17167212 */ /* 0x000fe200078e3cff */
[----:B------:R-:W-:Y:S01]  /*22b0*/  IMAD R43, R16, -0x7a143595, RZ ;  /* 0x85ebca6b102b7824 */ /* 0x000fe200078e02ff */
[----:B------:R-:W-:Y:S01]  /*22c0*/  SHF.R.U32.HI R30, RZ, 0xd, R37 ;  /* 0x0000000dff1e7819 */ /* 0x000fe20000011625 */
[----:B------:R-:W-:Y:S01]  /*22d0*/  IMAD R0, R0, -0x3d4d51cb, RZ ;  /* 0xc2b2ae3500007824 */ /* 0x000fe200078e02ff */
[----:B------:R-:W-:Y:S01]  /*22e0*/  SHF.R.U32.HI R27, RZ, 0xd, R12 ;  /* 0x0000000dff1b7819 */ /* 0x000fe2000001160c */
[----:B------:R-:W-:Y:S01]  /*22f0*/  IMAD R18, R18, -0x3d4d51cb, RZ ;  /* 0xc2b2ae3512127824 */ /* 0x000fe200078e02ff */
[----:B------:R-:W-:Y:S01]  /*2300*/  LOP3.LUT R13, R30, R37, RZ, 0x3c, !PT ;  /* 0x000000251e0d7212 */ /* 0x000fe200078e3cff */
[----:B------:R-:W4:Y:S01]  /*2310*/  LDG.E.U8.CONSTANT R49, desc[UR8][R32.64+0x8f00] ;  /* 0x008f000820317981 */ /* 0x000f22000c1e9100 */
[----:B------:R-:W-:-:S02]  /*2320*/  SHF.R.U32.HI R30, RZ, 0xd, R41 ;  /* 0x0000000dff1e7819 */ /* 0x000fc40000011629 */
[----:B------:R-:W-:Y:S01]  /*2330*/  LOP3.LUT R12, R27, R12, RZ, 0x3c, !PT ;  /* 0x0000000c1b0c7212 */ /* 0x000fe200078e3cff */
[----:B------:R-:W-:Y:S01]  /*2340*/  IMAD R27, R21, -0x3d4d51cb, RZ ;  /* 0xc2b2ae35151b7824 */ /* 0x000fe200078e02ff */
[----:B------:R-:W-:Y:S02]  /*2350*/  SHF.R.U32.HI R16, RZ, 0xd, R19 ;  /* 0x0000000dff107819 */ /* 0x000fe40000011613 */
[----:B------:R-:W-:Y:S01]  /*2360*/  LOP3.LUT R41, R30, R41, RZ, 0x3c, !PT ;  /* 0x000000291e297212 */ /* 0x000fe200078e3cff */
[----:B------:R-:W-:Y:S01]  /*2370*/  IMAD R30, R26, -0x3d4d51cb, RZ ;  /* 0xc2b2ae351a1e7824 */ /* 0x000fe200078e02ff */
[----:B------:R-:W-:Y:S01]  /*2380*/  LOP3.LUT R17, R17, R36, RZ, 0x3c, !PT ;  /* 0x0000002411117212 */ /* 0x000fe200078e3cff */
[----:B------:R-:W-:Y:S01]  /*2390*/  IMAD R24, R24, -0x3d4d51cb, RZ ;  /* 0xc2b2ae3518187824 */ /* 0x000fe200078e02ff */
[----:B------:R-:W-:Y:S02]  /*23a0*/  SHF.R.U32.HI R26, RZ, 0x10, R27 ;  /* 0x00000010ff1a7819 */ /* 0x000fe4000001161b */
[----:B------:R-:W-:-:S02]  /*23b0*/  SHF.R.U32.HI R36, RZ, 0xd, R31 ;  /* 0x0000000dff247819 */ /* 0x000fc4000001161f */
[----:B------:R-:W-:Y:S02]  /*23c0*/  LOP3.LUT R16, R16, R19, RZ, 0x3c, !PT ;  /* 0x0000001310107212 */ /* 0x000fe400078e3cff */
[----:B------:R-:W-:Y:S01]  /*23d0*/  SHF.R.U32.HI R19, RZ, 0x10, R0 ;  /* 0x00000010ff137819 */ /* 0x000fe20000011600 */
[----:B------:R-:W-:Y:S01]  /*23e0*/  IMAD R20, R20, -0x3d4d51cb, RZ ;  /* 0xc2b2ae3514147824 */ /* 0x000fe200078e02ff */
[----:B------:R-:W-:Y:S01]  /*23f0*/  LOP3.LUT R26, R26, R27, RZ, 0x3c, !PT ;  /* 0x0000001b1a1a7212 */ /* 0x000fe200078e3cff */
[----:B------:R-:W-:Y:S01]  /*2400*/  IMAD R22, R22, -0x3d4d51cb, RZ ;  /* 0xc2b2ae3516167824 */ /* 0x000fe200078e02ff */
[----:B------:R-:W-:Y:S02]  /*2410*/  LOP3.LUT R23, R36, R31, RZ, 0x3c, !PT ;  /* 0x0000001f24177212 */ /* 0x000fe400078e3cff */
[----:B------:R-:W-:Y:S02]  /*2420*/  SHF.R.U32.HI R27, RZ, 0x10, R30 ;  /* 0x00000010ff1b7819 */ /* 0x000fe4000001161e */
[----:B------:R-:W-:-:S02]  /*2430*/  SHF.R.U32.HI R36, RZ, 0xd, R43 ;  /* 0x0000000dff247819 */ /* 0x000fc4000001162b */
[----:B------:R-:W-:Y:S02]  /*2440*/  SHF.R.U32.HI R31, RZ, 0x10, R24 ;  /* 0x00000010ff1f7819 */ /* 0x000fe40000011618 */
[----:B------:R-:W-:Y:S01]  /*2450*/  LOP3.LUT R19, R19, R0, RZ, 0x3c, !PT ;  /* 0x0000000013137212 */ /* 0x000fe200078e3cff */
[----:B------:R-:W-:Y:S01]  /*2460*/  IMAD R0, R17, -0x3d4d51cb, RZ ;  /* 0xc2b2ae3511007824 */ /* 0x000fe200078e02ff */
[----:B------:R-:W-:Y:S02]  /*2470*/  SHF.R.U32.HI R21, RZ, 0x10, R18 ;  /* 0x00000010ff157819 */ /* 0x000fe40000011612 */
[----:B------:R-:W-:Y:S01]  /*2480*/  LOP3.LUT R17, R27, R30, RZ, 0x3c, !PT ;  /* 0x0000001e1b117212 */ /* 0x000fe200078e3cff */
[----:B------:R-:W-:Y:S01]  /*2490*/  IMAD R30, R23, -0x3d4d51cb, RZ ;  /* 0xc2b2ae35171e7824 */ /* 0x000fe200078e02ff */
[----:B------:R-:W-:Y:S01]  /*24a0*/  LOP3.LUT R43, R36, R43, RZ, 0x3c, !PT ;  /* 0x0000002b242b7212 */ /* 0x000fe200078e3cff */
[----:B------:R-:W-:Y:S01]  /*24b0*/  IMAD R36, R13, -0x3d4d51cb, RZ ;  /* 0xc2b2ae350d247824 */ /* 0x000fe200078e02ff */
[----:B------:R-:W-:-:S02]  /*24c0*/  LOP3.LUT R24, R31, R24, RZ, 0x3c, !PT ;  /* 0x000000181f187212 */ /* 0x000fc400078e3cff */
[----:B------:R-:W-:Y:S02]  /*24d0*/  SHF.R.U32.HI R27, RZ, 0x10, R20 ;  /* 0x00000010ff1b7819 */ /* 0x000fe40000011614 */
[----:B------:R-:W-:Y:S02]  /*24e0*/  SHF.R.U32.HI R31, RZ, 0x10, R22 ;  /* 0x00000010ff1f7819 */ /* 0x000fe40000011616 */
[----:B------:R-:W-:Y:S01]  /*24f0*/  LOP3.LUT R21, R21, R18, RZ, 0x3c, !PT ;  /* 0x0000001215157212 */ /* 0x000fe200078e3cff */
[----:B------:R-:W-:Y:S01]  /*2500*/  IMAD R16, R16, -0x3d4d51cb, RZ ;  /* 0xc2b2ae3510107824 */ /* 0x000fe200078e02ff */
[----:B------:R-:W-:Y:S02]  /*2510*/  SHF.R.U32.HI R23, RZ, 0x10, R0 ;  /* 0x00000010ff177819 */ /* 0x000fe40000011600 */
[----:B------:R-:W-:Y:S01]  /*2520*/  LOP3.LUT R18, R27, R20, RZ, 0x3c, !PT ;  /* 0x000000141b127212 */ /* 0x000fe200078e3cff */
[----:B------:R-:W-:Y:S01]  /*2530*/  IMAD R12, R12, -0x3d4d51cb, RZ ;  /* 0xc2b2ae350c0c7824 */ /* 0x000fe200078e02ff */
[----:B------:R-:W-:-:S02]  /*2540*/  LOP3.LUT R13, R31, R22, RZ, 0x3c, !PT ;  /* 0x000000161f0d7212 */ /* 0x000fc400078e3cff */
[----:B------:R-:W-:Y:S02]  /*2550*/  SHF.R.U32.HI R27, RZ, 0x10, R30 ;  /* 0x00000010ff1b7819 */ /* 0x000fe4000001161e */
[----:B------:R-:W-:Y:S02]  /*2560*/  SHF.R.U32.HI R31, RZ, 0x10, R36 ;  /* 0x00000010ff1f7819 */ /* 0x000fe40000011624 */
[----:B------:R-:W-:Y:S02]  /*2570*/  LOP3.LUT R23, R23, R0, RZ, 0x3c, !PT ;  /* 0x0000000017177212 */ /* 0x000fe400078e3cff */
[----:B------:R-:W-:Y:S02]  /*2580*/  LOP3.LUT R20, R27, R30, RZ, 0x3c, !PT ;  /* 0x0000001e1b147212 */ /* 0x000fe400078e3cff */
[----:B------:R-:W-:Y:S02]  /*2590*/  LOP3.LUT R0, R19, 0x1, RZ, 0xc0, !PT ;  /* 0x0000000113007812 */ /* 0x000fe400078ec0ff */
[----:B------:R-:W-:-:S02]  /*25a0*/  LOP3.LUT R22, R31, R36, RZ, 0x3c, !PT ;  /* 0x000000241f167212 */ /* 0x000fc400078e3cff */
[----:B------:R-:W-:Y:S02]  /*25b0*/  SHF.R.U32.HI R27, RZ, 0x10, R16 ;  /* 0x00000010ff1b7819 */ /* 0x000fe40000011610 */
[----:B------:R-:W-:Y:S02]  /*25c0*/  LOP3.LUT R30, R21, 0x1, RZ, 0xc0, !PT ;  /* 0x00000001151e7812 */ /* 0x000fe400078ec0ff */
[----:B------:R-:W-:Y:S02]  /*25d0*/  SHF.R.U32.HI R31, RZ, 0x10, R12 ;  /* 0x00000010ff1f7819 */ /* 0x000fe4000001160c */
[----:B------:R-:W-:Y:S02]  /*25e0*/  ISETP.NE.U32.AND P3, PT, R0, 0x1, PT ;  /* 0x000000010000780c */ /* 0x000fe40003f65070 */
[----:B------:R-:W-:Y:S02]  /*25f0*/  LOP3.LUT R0, R27, R16, RZ, 0x3c, !PT ;  /* 0x000000101b007212 */ /* 0x000fe400078e3cff */
[----:B------:R-:W-:-:S02]  /*2600*/  ISETP.NE.U32.AND P4, PT, R30, 0x1, PT ;  /* 0x000000011e00780c */ /* 0x000fc40003f85070 */
[----:B------:R-:W-:Y:S02]  /*2610*/  LOP3.LUT R42, R31, R12, RZ, 0x3c, !PT ;  /* 0x0000000c1f2a7212 */ /* 0x000fe400078e3cff */
[----:B------:R-:W-:Y:S02]  /*2620*/  LOP3.LUT R16, R24, 0x1, RZ, 0xc0, !PT ;  /* 0x0000000118107812 */ /* 0x000fe400078ec0ff */
[----:B------:R-:W-:Y:S02]  /*2630*/  LOP3.LUT R12, R26, 0x1, RZ, 0xc0, !PT ;  /* 0x000000011a0c7812 */ /* 0x000fe400078ec0ff */
[----:B------:R-:W-:Y:S02]  /*2640*/  SHF.R.U32.HI R21, RZ, 0x1, R21 ;  /* 0x00000001ff157819 */ /* 0x000fe40000011615 */
[----:B------:R-:W-:Y:S02]  /*2650*/  SHF.R.U32.HI R19, RZ, 0x1, R19 ;  /* 0x00000001ff137819 */ /* 0x000fe40000011613 */
[----:B------:R-:W-:-:S02]  /*2660*/  ISETP.NE.U32.AND P1, PT, R16, 0x1, PT ;  /* 0x000000011000780c */ /* 0x000fc40003f25070 */
[----:B------:R-:W-:Y:S02]  /*2670*/  ISETP.NE.U32.AND P6, PT, R12, 0x1, PT ;  /* 0x000000010c00780c */ /* 0x000fe40003fc5070 */
[----:B------:R-:W-:Y:S02]  /*2680*/  LOP3.LUT R27, R17, 0x1, RZ, 0xc0, !PT ;  /* 0x00000001111b7812 */ /* 0x000fe400078ec0ff */
[----:B------:R-:W-:Y:S02]  /*2690*/  LOP3.LUT R54, R21, 0x1f, RZ, 0xc0, !PT ;  /* 0x0000001f15367812 */ /* 0x000fe400078ec0ff */
[----:B------:R-:W-:Y:S02]  /*26a0*/  LOP3.LUT R56, R19, 0x1f, RZ, 0xc0, !PT ;  /* 0x0000001f13387812 */ /* 0x000fe400078ec0ff */
[----:B------:R-:W-:Y:S02]  /*26b0*/  SHF.R.U32.HI R24, RZ, 0x1, R24 ;  /* 0x00000001ff187819 */ /* 0x000fe40000011618 */
[----:B------:R-:W-:-:S02]  /*26c0*/  SHF.R.U32.HI R16, RZ, 0x1, R26 ;  /* 0x00000001ff107819 */ /* 0x000fc4000001161a */
[----:B------:R-:W-:Y:S02]  /*26d0*/  LOP3.LUT R19, R18, 0x1, RZ, 0xc0, !PT ;  /* 0x0000000112137812 */ /* 0x000fe400078ec0ff */
[----:B------:R-:W-:Y:S01]  /*26e0*/  LOP3.LUT R12, R23, 0x1, RZ, 0xc0, !PT ;  /* 0x00000001170c7812 */ /* 0x000fe200078ec0ff */
[----:B------:R-:W-:Y:S01]  /*26f0*/  @P4 IMAD.MOV R54, RZ, RZ, -R54 ;  /* 0x000000ffff364224 */ /* 0x000fe200078e0a36 */
[----:B------:R-:W-:Y:S01]  /*2700*/  ISETP.NE.U32.AND P2, PT, R27, 0x1, PT ;  /* 0x000000011b00780c */ /* 0x000fe20003f45070 */
[----:B------:R-:W-:Y:S01]  /*2710*/  @P3 IMAD.MOV R56, RZ, RZ, -R56 ;  /* 0x000000ffff383224 */ /* 0x000fe200078e0a38 */
[----:B------:R-:W-:Y:S02]  /*2720*/  LOP3.LUT R46, R24, 0x1f, RZ, 0xc0, !PT ;  /* 0x0000001f182e7812 */ /* 0x000fe400078ec0ff */
[----:B------:R-:W-:Y:S02]  /*2730*/  LOP3.LUT R16, R16, 0x1f, RZ, 0xc0, !PT ;  /* 0x0000001f10107812 */ /* 0x000fe400078ec0ff */
[----:B------:R-:W-:-:S02]  /*2740*/  ISETP.NE.U32.AND P4, PT, R19, 0x1, PT ;  /* 0x000000011300780c */ /* 0x000fc40003f85070 */
[----:B------:R-:W-:Y:S02]  /*2750*/  ISETP.NE.U32.AND P3, PT, R12, 0x1, PT ;  /* 0x000000010c00780c */ /* 0x000fe40003f65070 */
[----:B------:R-:W-:Y:S02]  /*2760*/  LOP3.LUT R19, R20, 0x1, RZ, 0xc0, !PT ;  /* 0x0000000114137812 */ /* 0x000fe400078ec0ff */
[----:B------:R-:W-:Y:S02]  /*2770*/  LOP3.LUT R12, R13, 0x1, RZ, 0xc0, !PT ;  /* 0x000000010d0c7812 */ /* 0x000fe400078ec0ff */
[----:B------:R-:W-:Y:S01]  /*2780*/  SHF.R.U32.HI R17, RZ, 0x1, R17 ;  /* 0x00000001ff117819 */ /* 0x000fe20000011611 */
[----:B------:R-:W-:Y:S01]  /*2790*/  @P1 IMAD.MOV R46, RZ, RZ, -R46 ;  /* 0x000000ffff2e1224 */ /* 0x000fe200078e0a2e */
[----:B------:R-:W-:Y:S01]  /*27a0*/  ISETP.NE.U32.AND P1, PT, R19, 0x1, PT ;  /* 0x000000011300780c */ /* 0x000fe20003f25070 */
[----:B------:R-:W-:Y:S01]  /*27b0*/  @P6 IMAD.MOV R16, RZ, RZ, -R16 ;  /* 0x000000ffff106224 */ /* 0x000fe200078e0a10 */
[----:B------:R-:W-:-:S02]  /*27c0*/  ISETP.NE.U32.AND P6, PT, R12, 0x1, PT ;  /* 0x000000010c00780c */ /* 0x000fc40003fc5070 */
[----:B------:R-:W-:Y:S02]  /*27d0*/  LOP3.LUT R19, R17, 0x1f, RZ, 0xc0, !PT ;  /* 0x0000001f11137812 */ /* 0x000fe400078ec0ff */
[----:B------:R-:W-:Y:S02]  /*27e0*/  SHF.R.S32.HI R24, RZ, 0x1f, R56 ;  /* 0x0000001fff187819 */ /* 0x000fe40000011438 */
[----:B------:R-:W-:Y:S02]  /*27f0*/  SHF.R.U32.HI R21, RZ, 0x1, R23 ;  /* 0x00000001ff157819 */ /* 0x000fe40000011617 */
[----:B------:R-:W-:Y:S01]  /*2800*/  LOP3.LUT R12, R22, 0x1, RZ, 0xc0, !PT ;  /* 0x00000001160c7812 */ /* 0x000fe200078ec0ff */
[----:B------:R-:W-:Y:S01]  /*2810*/  @P2 IMAD.MOV R19, RZ, RZ, -R19 ;  /* 0x000000ffff132224 */ /* 0x000fe200078e0a13 */
[----:B------:R-:W-:Y:S01]  /*2820*/  LOP3.LUT R21, R21, 0x1f, RZ, 0xc0, !PT ;  /* 0x0000001f15157812 */ /* 0x000fe200078ec0ff */
[----:B------:R-:W-:Y:S01]  /*2830*/  IMAD R27, R24, R7, RZ ;  /* 0x00000007181b7224 */ /* 0x000fe200078e02ff */
[----:B------:R-:W-:-:S02]  /*2840*/  ISETP.NE.U32.AND P2, PT, R12, 0x1, PT ;  /* 0x000000010c00780c */ /* 0x000fc40003f45070 */
[----:B------:R-:W-:Y:S01]  /*2850*/  LOP3.LUT R17, R0, 0x1, RZ, 0xc0, !PT ;  /* 0x0000000100117812 */ /* 0x000fe200078ec0ff */
[----:B------:R-:W5:Y:S01]  /*2860*/  LDG.E.U8.CONSTANT R12, desc[UR8][R32.64+0x8d00] ;  /* 0x008d0008200c7981 */ /* 0x000f62000c1e9100 */
[----:B------:R-:W-:Y:S02]  /*2870*/  SHF.R.S32.HI R24, RZ, 0x1f, R54 ;  /* 0x0000001fff187819 */ /* 0x000fe40000011436 */
[----:B------:R-:W-:Y:S01]  /*2880*/  SHF.R.S32.HI R26, RZ, 0x1f, R16 ;  /* 0x0000001fff1a7819 */ /* 0x000fe20000011410 */
[C---:B------:R-:W-:Y:S01]  /*2890*/  IMAD R27, R56.reuse, R8, R27 ;  /* 0x00000008381b7224 */ /* 0x040fe200078e021b */
[----:B------:R-:W-:Y:S01]  /*28a0*/  SHF.R.S32.HI R30, RZ, 0x1f, R46 ;  /* 0x0000001fff1e7819 */ /* 0x000fe2000001142e */
[----:B------:R-:W-:Y:S01]  /*28b0*/  @P3 IMAD.MOV R21, RZ, RZ, -R21 ;  /* 0x000000ffff153224 */ /* 0x000fe200078e0a15 */
[----:B------:R-:W-:Y:S01]  /*28c0*/  ISETP.NE.U32.AND P3, PT, R17, 0x1, PT ;  /* 0x000000011100780c */ /* 0x000fe20003f65070 */
[----:B------:R-:W-:-:S04]  /*28d0*/  IMAD.WIDE.U32 R56, R56, R7, RZ ;  /* 0x0000000738387225 */ /* 0x000fc800078e00ff */
[-C--:B------:R-:W-:Y:S02]  /*28e0*/  IMAD R17, R24, R7.reuse, RZ ;  /* 0x0000000718117224 */ /* 0x080fe400078e02ff */
[-C--:B------:R-:W-:Y:S02]  /*28f0*/  IMAD R23, R26, R7.reuse, RZ ;  /* 0x000000071a177224 */ /* 0x080fe400078e02ff */
[----:B------:R-:W-:Y:S02]  /*2900*/  IMAD.IADD R57, R57, 0x1, R27 ;  /* 0x0000000139397824 */ /* 0x000fe400078e021b */
[-C--:B------:R-:W-:Y:S02]  /*2910*/  IMAD R27, R30, R7.reuse, RZ ;  /* 0x000000071e1b7224 */ /* 0x080fe400078e02ff */
[-C--:B------:R-:W-:Y:S02]  /*2920*/  IMAD R53, R54, R8.reuse, R17 ;  /* 0x0000000836357224 */ /* 0x080fe400078e0211 */
[C---:B------:R-:W-:Y:S01]  /*2930*/  IMAD R23, R16.reuse, R8, R23 ;  /* 0x0000000810177224 */ /* 0x040fe200078e0217 */
[----:B------:R-:W-:Y:S01]  /*2940*/  SHF.R.S32.HI R24, RZ, 0x1f, R19 ;  /* 0x0000001fff187819 */ /* 0x000fe20000011413 */
[----:B------:R-:W-:Y:S01]  /*2950*/  IMAD.WIDE.U32 R16, R16, R7, RZ ;  /* 0x0000000710107225 */ /* 0x000fe200078e00ff */
[----:B------:R-:W-:-:S02]  /*2960*/  SHF.R.U32.HI R26, RZ, 0x1, R13 ;  /* 0x00000001ff1a7819 */ /* 0x000fc4000001160d */
[----:B------:R-:W4:Y:S01]  /*2970*/  LDG.E.U8.CONSTANT R13, desc[UR8][R32.64+0x9100] ;  /* 0x00910008200d7981 */ /* 0x000f22000c1e9100 */
[C---:B------:R-:W-:Y:S02]  /*2980*/  IMAD R27, R46.reuse, R8, R27 ;  /* 0x000000082e1b7224 */ /* 0x040fe400078e021b */
[----:B------:R-:W-:Y:S01]  /*2990*/  IMAD.WIDE.U32 R46, R46, R7, RZ ;  /* 0x000000072e2e7225 */ /* 0x000fe200078e00ff */
[----:B------:R-:W-:-:S03]  /*29a0*/  SHF.R.U32.HI R18, RZ, 0x1, R18 ;  /* 0x00000001ff127819 */ /* 0x000fc60000011612 */
[----:B------:R-:W-:Y:S02]  /*29b0*/  IMAD.IADD R48, R17, 0x1, R23 ;  /* 0x0000000111307824 */ /* 0x000fe400078e0217 */
[-C--:B------:R-:W-:Y:S02]  /*29c0*/  IMAD R24, R24, R7.reuse, RZ ;  /* 0x0000000718187224 */ /* 0x080fe400078e02ff */
[----:B------:R-:W-:Y:S01]  /*29d0*/  IMAD.IADD R44, R47, 0x1, R27 ;  /* 0x000000012f2c7824 */ /* 0x000fe200078e021b */
[----:B------:R-:W-:Y:S01]  /*29e0*/  SHF.R.S64 R47, R16, 0x4, R48 ;  /* 0x00000004102f7819 */ /* 0x000fe20000001030 */
[C---:B------:R-:W-:Y:S01]  /*29f0*/  IMAD R17, R19.reuse, R8, R24 ;  /* 0x0000000813117224 */ /* 0x040fe200078e0218 */
[----:B------:R-:W-:Y:S01]  /*2a00*/  LOP3.LUT R36, R18, 0x1f, RZ, 0xc0, !PT ;  /* 0x0000001f12247812 */ /* 0x000fe200078ec0ff */
[-C--:B------:R-:W-:Y:S01]  /*2a10*/  IMAD.WIDE.U32 R18, R19, R7.reuse, RZ ;  /* 0x0000000713127225 */ /* 0x080fe200078e00ff */
[----:B------:R-:W-:Y:S02]  /*2a20*/  SHF.R.S32.HI R16, RZ, 0x1f, R21 ;  /* 0x0000001fff107819 */ /* 0x000fe40000011415 */
[----:B------:R-:W-:Y:S01]  /*2a30*/  LOP3.LUT R26, R26, 0x1f, RZ, 0xc0, !PT ;  /* 0x0000001f1a1a7812 */ /* 0x000fe200078ec0ff */
[----:B------:R-:W-:Y:S01]  /*2a40*/  @P4 IMAD.MOV R36, RZ, RZ, -R36 ;  /* 0x000000ffff244224 */ /* 0x000fe200078e0a24 */
[----:B------:R-:W-:Y:S01]  /*2a50*/  SHF.R.U32.HI R20, RZ, 0x1, R20 ;  /* 0x00000001ff147819 */ /* 0x000fe20000011614 */
[----:B------:R-:W-:-:S02]  /*2a60*/  IMAD R23, R16, R7, RZ ;  /* 0x0000000710177224 */ /* 0x000fc400078e02ff */
[----:B------:R-:W-:Y:S02]  /*2a70*/  IMAD.IADD R16, R19, 0x1, R17 ;  /* 0x0000000113107824 */ /* 0x000fe400078e0211 */
[----:B------:R-:W4:Y:S01]  /*2a80*/  LDG.E.U8.CONSTANT R19, desc[UR8][R32.64+0x9300] ;  /* 0x0093000820137981 */ /* 0x000f22000c1e9100 */
[----:B------:R-:W-:Y:S01]  /*2a90*/  @P6 IMAD.MOV R26, RZ, RZ, -R26 ;  /* 0x000000ffff1a6224 */ /* 0x000fe200078e0a1a */
[----:B------:R-:W-:Y:S01]  /*2aa0*/  LOP3.LUT R30, R20, 0x1f, RZ, 0xc0, !PT ;  /* 0x0000001f141e7812 */ /* 0x000fe200078ec0ff */
[C---:B------:R-:W-:Y:S01]  /*2ab0*/  IMAD R23, R21.reuse, R8, R23 ;  /* 0x0000000815177224 */ /* 0x040fe200078e0217 */
[----:B------:R-:W-:Y:S01]  /*2ac0*/  SHF.R.S32.HI R24, RZ, 0x1f, R36 ;  /* 0x0000001fff187819 */ /* 0x000fe20000011424 */
[----:B------:R-:W-:Y:S01]  /*2ad0*/  IMAD.WIDE.U32 R20, R21, R7, RZ ;  /* 0x0000000715147225 */ /* 0x000fe200078e00ff */
[----:B------:R-:W-:Y:S02]  /*2ae0*/  SHF.R.S64 R17, R18, 0x4, R16 ;  /* 0x0000000412117819 */ /* 0x000fe40000001010 */
[----:B------:R-:W-:Y:S01]  /*2af0*/  SHF.R.S32.HI R38, RZ, 0x1f, R26 ;  /* 0x0000001fff267819 */ /* 0x000fe2000001141a */
[----:B------:R-:W-:Y:S01]  /*2b00*/  @P1 IMAD.MOV R30, RZ, RZ, -R30 ;  /* 0x000000ffff1e1224 */ /* 0x000fe200078e0a1e */
[----:B------:R-:W-:Y:S01]  /*2b10*/  SHF.R.U32.HI R22, RZ, 0x1, R22 ;  /* 0x00000001ff167819 */ /* 0x000fe20000011616 */
[----:B------:R-:W-:-:S02]  /*2b20*/  IMAD.IADD R18, R21, 0x1, R23 ;  /* 0x0000000115127824 */ /* 0x000fc400078e0217 */
[-C--:B------:R-:W-:Y:S01]  /*2b30*/  IMAD R21, R24, R7.reuse, RZ ;  /* 0x0000000718157224 */ /* 0x080fe200078e02ff */
[----:B------:R-:W-:Y:S01]  /*2b40*/  SHF.R.S32.HI R24, RZ, 0x1f, R30 ;  /* 0x0000001fff187819 */ /* 0x000fe2000001141e */
[-C--:B------:R-:W-:Y:S01]  /*2b50*/  IMAD R23, R38, R7.reuse, RZ ;  /* 0x0000000726177224 */ /* 0x080fe200078e02ff */
[----:B------:R-:W-:Y:S01]  /*2b60*/  LOP3.LUT R39, R22, 0x1f, RZ, 0xc0, !PT ;  /* 0x0000001f16277812 */ /* 0x000fe200078ec0ff */
[C---:B------:R-:W-:Y:S02]  /*2b70*/  IMAD R21, R36.reuse, R8, R21 ;  /* 0x0000000824157224 */ /* 0x040fe400078e0215 */
[----:B------:R-:W-:-:S04]  /*2b80*/  IMAD.WIDE.U32 R36, R36, R7, RZ ;  /* 0x0000000724247225 */ /* 0x000fc800078e00ff */
[C---:B------:R-:W-:Y:S02]  /*2b90*/  IMAD R23, R26.reuse, R8, R23 ;  /* 0x000000081a177224 */ /* 0x040fe400078e0217 */
[----:B------:R-:W-:Y:S01]  /*2ba0*/  IMAD.WIDE.U32 R26, R26, R7, RZ ;  /* 0x000000071a1a7225 */ /* 0x000fe200078e00ff */
[----:B------:R-:W-:-:S03]  /*2bb0*/  SHF.R.U32.HI R0, RZ, 0x1, R0 ;  /* 0x00000001ff007819 */ /* 0x000fc60000011600 */
[-C--:B------:R-:W-:Y:S02]  /*2bc0*/  IMAD R31, R24, R7.reuse, RZ ;  /* 0x00000007181f7224 */ /* 0x080fe400078e02ff */
[----:B------:R-:W-:Y:S02]  /*2bd0*/  @P2 IMAD.MOV R39, RZ, RZ, -R39 ;  /* 0x000000ffff272224 */ /* 0x000fe400078e0a27 */
[----:B------:R-:W-:Y:S02]  /*2be0*/  IMAD.IADD R21, R37, 0x1, R21 ;  /* 0x0000000125157824 */ /* 0x000fe400078e0215 */
[----:B------:R-:W-:Y:S01]  /*2bf0*/  IMAD.IADD R22, R27, 0x1, R23 ;  /* 0x000000011b167824 */ /* 0x000fe200078e0217 */
[----:B------:R-:W-:Y:S01]  /*2c00*/  SHF.R.S32.HI R38, RZ, 0x1f, R39 ;  /* 0x0000001fff267819 */ /* 0x000fe20000011427 */
[----:B------:R-:W-:Y:S01]  /*2c10*/  IMAD R37, R30, R8, R31 ;  /* 0x000000081e257224 */ /* 0x000fe200078e021f */
[----:B------:R-:W-:Y:S01]  /*2c20*/  SHF.R.S64 R23, R36, 0x4, R21 ;  /* 0x0000000424177819 */ /* 0x000fe20000001015 */
[----:B------:R-:W-:Y:S01]  /*2c30*/  IMAD.WIDE.U32 R30, R30, R7, RZ ;  /* 0x000000071e1e7225 */ /* 0x000fe200078e00ff */
[----:B------:R-:W-:-:S02]  /*2c40*/  LOP3.LUT R36, R0, 0x1f, RZ, 0xc0, !PT ;  /* 0x0000001f00247812 */ /* 0x000fc400078ec0ff */
[----:B------:R-:W-:Y:S01]  /*2c50*/  SHF.R.S64 R24, R26, 0x4, R22 ;  /* 0x000000041a187819 */ /* 0x000fe20000001016 */
[----:B------:R-:W-:Y:S02]  /*2c60*/  IMAD.SHL.U32 R0, R9, 0x8, RZ ;  /* 0x0000000809007824 */ /* 0x000fe400078e00ff */
[----:B------:R-:W-:Y:S02]  /*2c70*/  IMAD.IADD R26, R31, 0x1, R37 ;  /* 0x000000011f1a7824 */ /* 0x000fe400078e0225 */
[-C--:B------:R-:W-:Y:S02]  /*2c80*/  IMAD R31, R38, R7.reuse, RZ ;  /* 0x00000007261f7224 */ /* 0x080fe400078e02ff */
[----:B------:R-:W-:Y:S01]  /*2c90*/  IMAD.IADD R38, R1, 0x1, R0 ;  /* 0x0000000101267824 */ /* 0x000fe200078e0200 */
[----:B------:R-:W-:Y:S01]  /*2ca0*/  SHF.R.S64 R27, R30, 0x4, R26 ;  /* 0x000000041e1b7819 */ /* 0x000fe2000000101a */
[C---:B------:R-:W-:Y:S02]  /*2cb0*/  IMAD R37, R39.reuse, R8, R31 ;  /* 0x0000000827257224 */ /* 0x040fe400078e021f */
[----:B------:R-:W-:-:S02]  /*2cc0*/  IMAD.WIDE.U32 R30, R39, R7, RZ ;  /* 0x00000007271e7225 */ /* 0x000fc400078e00ff */
[----:B------:R-:W4:Y:S02]  /*2cd0*/  LDL R39, [R38] ;  /* 0x0000000026277983 */ /* 0x000f240000100800 */
[----:B------:R-:W-:Y:S01]  /*2ce0*/  @P3 IMAD.MOV R36, RZ, RZ, -R36 ;  /* 0x000000ffff243224 */ /* 0x000fe200078e0a24 */
[----:B------:R-:W-:Y:S01]  /*2cf0*/  LOP3.LUT R45, R42, 0x1, RZ, 0xc0, !PT ;  /* 0x000000012a2d7812 */ /* 0x000fe200078ec0ff */
[----:B------:R-:W-:-:S03]  /*2d00*/  IMAD.IADD R40, R31, 0x1, R37 ;  /* 0x000000011f287824 */ /* 0x000fc600078e0225 */
[----:B------:R-:W-:Y:S01]  /*2d10*/  SHF.R.S32.HI R50, RZ, 0x1f, R36 ;  /* 0x0000001fff327819 */ /* 0x000fe20000011424 */
[----:B------:R-:W-:Y:S01]  /*2d20*/  IMAD R37, R41, -0x3d4d51cb, RZ ;  /* 0xc2b2ae3529257824 */ /* 0x000fe200078e02ff */
[----:B------:R-:W-:Y:S01]  /*2d30*/  ISETP.NE.U32.AND P1, PT, R45, 0x1, PT ;  /* 0x000000012d00780c */ /* 0x000fe20003f25070 */
[----:B------:R-:W-:Y:S02]  /*2d40*/  IMAD R43, R43, -0x3d4d51cb, RZ ;  /* 0xc2b2ae352b2b7824 */ /* 0x000fe400078e02ff */
[-C--:B------:R-:W-:Y:S01]  /*2d50*/  IMAD R31, R50, R7.reuse, RZ ;  /* 0x00000007321f7224 */ /* 0x080fe200078e02ff */
[----:B------:R-:W-:Y:S02]  /*2d60*/  SHF.R.U32.HI R50, RZ, 0x10, R37 ;  /* 0x00000010ff327819 */ /* 0x000fe40000011625 */
[----:B------:R-:W-:Y:S01]  /*2d70*/  SHF.R.U32.HI R42, RZ, 0x1, R42 ;  /* 0x00000001ff2a7819 */ /* 0x000fe2000001162a */
[----:B------:R-:W-:Y:S01]  /*2d80*/  IMAD R45, R36, R8, R31 ;  /* 0x00000008242d7224 */ /* 0x000fe200078e021f */
[----:B------:R-:W-:Y:S01]  /*2d90*/  SHF.R.S64 R41, R30, 0x4, R40 ;  /* 0x000000041e297819 */ /* 0x000fe20000001028 */
[----:B------:R-:W-:Y:S01]  /*2da0*/  IMAD.WIDE.U32 R30, R36, R7, RZ ;  /* 0x00000007241e7225 */ /* 0x000fe200078e00ff */
[----:B------:R-:W-:-:S02]  /*2db0*/  LOP3.LUT R37, R50, R37, RZ, 0x3c, !PT ;  /* 0x0000002532257212 */ /* 0x000fc400078e3cff */
[----:B------:R-:W-:Y:S02]  /*2dc0*/  LOP3.LUT R36, R42, 0x1f, RZ, 0xc0, !PT ;  /* 0x0000001f2a247812 */ /* 0x000fe400078ec0ff */
[----:B------:R-:W-:Y:S01]  /*2dd0*/  SHF.R.U32.HI R50, RZ, 0x10, R43 ;  /* 0x00000010ff327819 */ /* 0x000fe2000001162b */
[----:B------:R-:W-:Y:S02]  /*2de0*/  IMAD.IADD R42, R31, 0x1, R45 ;  /* 0x000000011f2a7824 */ /* 0x000fe400078e022d */
[----:B------:R-:W-:Y:S01]  /*2df0*/  @P1 IMAD.MOV R36, RZ, RZ, -R36 ;  /* 0x000000ffff241224 */ /* 0x000fe200078e0a24 */
[----:B------:R-:W-:Y:S02]  /*2e00*/  LOP3.LUT R50, R50, R43, RZ, 0x3c, !PT ;  /* 0x0000002b32327212 */ /* 0x000fe400078e3cff */
[----:B------:R-:W-:Y:S02]  /*2e10*/  SHF.R.S64 R43, R30, 0x4, R42 ;  /* 0x000000041e2b7819 */ /* 0x000fe4000000102a */
[----:B------:R-:W-:-:S02]  /*2e20*/  LOP3.LUT R31, R37, 0x1, RZ, 0xc0, !PT ;  /* 0x00000001251f7812 */ /* 0x000fc400078ec0ff */
[----:B------:R-:W-:Y:S02]  /*2e30*/  LOP3.LUT R45, R50, 0x1, RZ, 0xc0, !PT ;  /* 0x00000001322d7812 */ /* 0x000fe400078ec0ff */
[----:B------:R-:W-:Y:S02]  /*2e40*/  SHF.R.S32.HI R30, RZ, 0x1f, R36 ;  /* 0x0000001fff1e7819 */ /* 0x000fe40000011424 */
[----:B------:R-:W-:Y:S02]  /*2e50*/  ISETP.NE.U32.AND P1, PT, R31, 0x1, PT ;  /* 0x000000011f00780c */ /* 0x000fe40003f25070 */
[----:B------:R-:W-:Y:S01]  /*2e60*/  ISETP.NE.U32.AND P2, PT, R45, 0x1, PT ;  /* 0x000000012d00780c */ /* 0x000fe20003f45070 */
[-C--:B------:R-:W-:Y:S01]  /*2e70*/  IMAD R31, R30, R7.reuse, RZ ;  /* 0x000000071e1f7224 */ /* 0x080fe200078e02ff */
[----:B------:R-:W-:Y:S02]  /*2e80*/  SHF.R.U32.HI R37, RZ, 0x1, R37 ;  /* 0x00000001ff257819 */ /* 0x000fe40000011625 */
[----:B------:R-:W-:Y:S01]  /*2e90*/  SHF.R.U32.HI R50, RZ, 0x1, R50 ;  /* 0x00000001ff327819 */ /* 0x000fe20000011632 */
[C---:B------:R-:W-:Y:S01]  /*2ea0*/  IMAD R45, R36.reuse, R8, R31 ;  /* 0x00000008242d7224 */ /* 0x040fe200078e021f */
[----:B------:R-:W-:Y:S01]  /*2eb0*/  LOP3.LUT R37, R37, 0x1f, RZ, 0xc0, !PT ;  /* 0x0000001f25257812 */ /* 0x000fe200078ec0ff */
[----:B------:R-:W-:Y:S01]  /*2ec0*/  IMAD.WIDE.U32 R30, R36, R7, RZ ;  /* 0x00000007241e7225 */ /* 0x000fe200078e00ff */
[----:B------:R-:W-:-:S03]  /*2ed0*/  LOP3.LUT R36, R50, 0x1f, RZ, 0xc0, !PT ;  /* 0x0000001f32247812 */ /* 0x000fc600078ec0ff */
[----:B------:R-:W-:Y:S02]  /*2ee0*/  IMAD.IADD R45, R31, 0x1, R45 ;  /* 0x000000011f2d7824 */ /* 0x000fe400078e022d */
[----:B------:R-:W-:Y:S02]  /*2ef0*/  @P1 IMAD.MOV R37, RZ, RZ, -R37 ;  /* 0x000000ffff251224 */ /* 0x000fe400078e0a25 */
[----:B------:R-:W-:Y:S01]  /*2f00*/  @P2 IMAD.MOV R36, RZ, RZ, -R36 ;  /* 0x000000ffff242224 */ /* 0x000fe200078e0a24 */
[----:B------:R-:W-:Y:S02]  /*2f10*/  SHF.R.S64 R50, R30, 0x4, R45 ;  /* 0x000000041e327819 */ /* 0x000fe4000000102d */
[----:B------:R-:W-:Y:S02]  /*2f20*/  SHF.R.S32.HI R30, RZ, 0x1f, R37 ;  /* 0x0000001fff1e7819 */ /* 0x000fe40000011425 */
[----:B------:R-:W-:Y:S01]  /*2f30*/  SHF.R.S32.HI R60, RZ, 0x1f, R36 ;  /* 0x0000001fff3c7819 */ /* 0x000fe20000011424 */
[----:B------:R-:W-:-:S04]  /*2f40*/  IMAD.WIDE.U32 R54, R54, R7, RZ ;  /* 0x0000000736367225 */ /* 0x000fc800078e00ff */
[-C--:B------:R-:W-:Y:S02]  /*2f50*/  IMAD R30, R30, R7.reuse, RZ ;  /* 0x000000071e1e7224 */ /* 0x080fe400078e02ff */
[-C--:B------:R-:W-:Y:S02]  /*2f60*/  IMAD R31, R60, R7.reuse, RZ ;  /* 0x000000073c1f7224 */ /* 0x080fe400078e02ff */
[----:B------:R-:W-:Y:S02]  /*2f70*/  IMAD.IADD R53, R55, 0x1, R53 ;  /* 0x0000000137357824 */ /* 0x000fe400078e0235 */
[CC--:B------:R-:W-:Y:S02]  /*2f80*/  IMAD R51, R37.reuse, R8.reuse, R30 ;  /* 0x0000000825337224 */ /* 0x0c0fe400078e021e */
[----:B------:R-:W-:Y:S02]  /*2f90*/  IMAD R55, R36, R8, R31 ;  /* 0x0000000824377224 */ /* 0x000fe400078e021f */
[----:B------:R-:W-:-:S04]  /*2fa0*/  IMAD.WIDE.U32 R30, R37, R7, RZ ;  /* 0x00000007251e7225 */ /* 0x000fc800078e00ff */
[----:B------:R-:W-:-:S04]  /*2fb0*/  IMAD.WIDE.U32 R36, R36, R7, RZ ;  /* 0x0000000724247225 */ /* 0x000fc800078e00ff */
[----:B------:R-:W-:Y:S02]  /*2fc0*/  IMAD.IADD R51, R31, 0x1, R51 ;  /* 0x000000011f337824 */ /* 0x000fe400078e0233 */
[----:B------:R-:W-:-:S03]  /*2fd0*/  IMAD.IADD R37, R37, 0x1, R55 ;  /* 0x0000000125257824 */ /* 0x000fc600078e0237 */
[----:B------:R-:W-:Y:S01]  /*2fe0*/  SHF.R.S64 R55, R30, 0x4, R51 ;  /* 0x000000041e377819 */ /* 0x000fe20000001033 */
        /* <DEDUP_REMOVED lines=9> */
[----:B------:R-:W-:-:S04]  /*3080*/  LOP3.LUT R30, R31, 0x1, RZ, 0xc0, !PT ;  /* 0x000000011f1e7812 */ /* 0x000fc800078ec0ff */
[----:B------:R-:W-:Y:S02]  /*3090*/  ISETP.NE.U32.AND P1, PT, R30, 0x1, PT ;  /* 0x000000011e00780c */ /* 0x000fe40003f25070 */
[----:B------:R-:W-:Y:S02]  /*30a0*/  SHF.R.U32.HI R30, RZ, 0x1, R31 ;  /* 0x00000001ff1e7819 */ /* 0x000fe4000001161f */
[--C-:B------:R-:W-:Y:S02]  /*30b0*/  SHF.R.S64 R56, R56, 0x4, R57.reuse ;  /* 0x0000000438387819 */ /* 0x100fe40000001039 */
[----:B------:R-:W-:Y:S02]  /*30c0*/  LOP3.LUT R30, R30, 0x1f, RZ, 0xc0, !PT ;  /* 0x0000001f1e1e7812 */ /* 0x000fe400078ec0ff */
[----:B--2---:R-:W-:Y:S02]  /*30d0*/  PRMT R59, R58, 0x8880, RZ ;  /* 0x000088803a3b7816 */ /* 0x004fe400000000ff */
[----:B------:R-:W-:-:S02]  /*30e0*/  SHF.R.S32.HI R58, RZ, 0x4, R57 ;  /* 0x00000004ff3a7819 */ /* 0x000fc40000011439 */
[----:B------:R-:W-:Y:S01]  /*30f0*/  IADD3 R56, P2, PT, R59, R56, RZ ;  /* 0x000000383b387210 */ /* 0x000fe20007f5e0ff */
[----:B------:R-:W-:-:S03]  /*3100*/  @P1 IMAD.MOV R30, RZ, RZ, -R30 ;  /* 0x000000ffff1e1224 */ /* 0x000fc600078e0a1e */
[----:B------:R-:W-:Y:S02]  /*3110*/  LEA.HI.X.SX32 R59, R59, R58, 0x1, P2 ;  /* 0x0000003a3b3b7211 */ /* 0x000fe400010f0eff */
[----:B------:R-:W-:-:S05]  /*3120*/  SHF.R.S32.HI R58, RZ, 0x1f, R30 ;  /* 0x0000001fff3a7819 */ /* 0x000fca000001141e */
[----:B------:R-:W-:Y:S01]  /*3130*/  IMAD R31, R58, R7, RZ ;  /* 0x000000073a1f7224 */ /* 0x000fe200078e02ff */
[----:B------:R-:W-:-:S03]  /*3140*/  ISETP.GT.U32.AND P1, PT, R56, -0x7f, PT ;  /* 0xffffff813800780c */ /* 0x000fc60003f24070 */
[C---:B------:R-:W-:Y:S02]  /*3150*/  IMAD R57, R30.reuse, R8, R31 ;  /* 0x000000081e397224 */ /* 0x040fe400078e021f */
[----:B------:R-:W-:Y:S01]  /*3160*/  IMAD.WIDE.U32 R30, R30, R7, RZ ;  /* 0x000000071e1e7225 */ /* 0x000fe200078e00ff */
[----:B------:R-:W-:-:S03]  /*3170*/  ISETP.GT.AND.EX P1, PT, R59, -0x1, PT, P1 ;  /* 0xffffffff3b00780c */ /* 0x000fc60003f24310 */
[----:B------:R-:W-:Y:S01]  /*3180*/  IMAD.IADD R57, R31, 0x1, R57 ;  /* 0x000000011f397824 */ /* 0x000fe200078e0239 */
[----:B------:R-:W-:-:S04]  /*3190*/  SEL R58, R56, 0xffffff81, P1 ;  /* 0xffffff81383a7807 */ /* 0x000fc80000800000 */
        /* <DEDUP_REMOVED lines=11> */
[----:B------:R-:W-:Y:S02]  /*3250*/  SEL R59, R59, 0xffffffff, P1 ;  /* 0xffffffff3b3b7807 */ /* 0x000fe40000800000 */
[----:B------:R-:W-:Y:S02]  /*3260*/  ISETP.NE.U32.AND P1, PT, R30, 0x1, PT ;  /* 0x000000011e00780c */ /* 0x000fe40003f25070 */
[----:B---3--:R-:W-:Y:S02]  /*3270*/  PRMT R52, R52, 0x8880, RZ ;  /* 0x0000888034347816 */ /* 0x008fe400000000ff */
[----:B------:R-:W-:Y:S02]  /*3280*/  SHF.R.U32.HI R30, RZ, 0x1, R31 ;  /* 0x00000001ff1e7819 */ /* 0x000fe4000001161f */
[----:B------:R-:W-:Y:S01]  /*3290*/  SHF.R.S64 R54, R54, 0x4, R53 ;  /* 0x0000000436367819 */ /* 0x000fe20000001035 */
[----:B------:R-:W-:Y:S01]  /*32a0*/  IMAD.MOV.U32 R31, RZ, RZ, R52 ;  /* 0x000000ffff1f7224 */ /* 0x000fe200078e0034 */
[----:B------:R-:W-:-:S02]  /*32b0*/  LOP3.LUT R30, R30, 0x1f, RZ, 0xc0, !PT ;  /* 0x0000001f1e1e7812 */ /* 0x000fc400078ec0ff */
[----:B------:R-:W-:Y:S02]  /*32c0*/  SHF.R.S32.HI R52, RZ, 0x4, R53 ;  /* 0x00000004ff347819 */ /* 0x000fe40000011435 */
[----:B------:R-:W-:Y:S01]  /*32d0*/  IADD3 R54, P2, PT, R31, R54, RZ ;  /* 0x000000361f367210 */ /* 0x000fe20007f5e0ff */
[----:B------:R-:W-:-:S03]  /*32e0*/  @P1 IMAD.MOV R30, RZ, RZ, -R30 ;  /* 0x000000ffff1e1224 */ /* 0x000fc600078e0a1e */
[----:B------:R-:W-:Y:S02]  /*32f0*/  LEA.HI.X.SX32 R53, R31, R52, 0x1, P2 ;  /* 0x000000341f357211 */ /* 0x000fe400010f0eff */
[----:B------:R-:W-:Y:S02]  /*3300*/  ISETP.GT.U32.AND P1, PT, R54, -0x7f, PT ;  /* 0xffffff813600780c */ /* 0x000fe40003f24070 */
[----:B------:R-:W-:Y:S02]  /*3310*/  SHF.R.S32.HI R52, RZ, 0x1f, R30 ;  /* 0x0000001fff347819 */ /* 0x000fe4000001141e */
[----:B------:R-:W-:-:S03]  /*3320*/  ISETP.GT.AND.EX P1, PT, R53, -0x1, PT, P1 ;  /* 0xffffffff3500780c */ /* 0x000fc60003f24310 */
[----:B------:R-:W-:Y:S01]  /*3330*/  IMAD R31, R52, R7, RZ ;  /* 0x00000007341f7224 */ /* 0x000fe200078e02ff */
[----:B------:R-:W-:Y:S02]  /*3340*/  SEL R52, R54, 0xffffff81, P1 ;  /* 0xffffff8136347807 */ /* 0x000fe40000800000 */
[----:B------:R-:W-:Y:S02]  /*3350*/  SEL R53, R53, 0xffffffff, P1 ;  /* 0xffffffff35357807 */ /* 0x000fe40000800000 */
[----:B------:R-:W-:Y:S02]  /*3360*/  ISETP.LT.U32.AND P2, PT, R52, 0x7f, PT ;  /* 0x0000007f3400780c */ /* 0x000fe40003f41070 */
[----:B-----5:R-:W-:Y:S02]  /*3370*/  PRMT R12, R12, 0x8880, RZ ;  /* 0x000088800c0c7816 */ /* 0x020fe400000000ff */
[----:B------:R-:W-:Y:S02]  /*3380*/  ISETP.LT.AND.EX P2, PT, R53, RZ, PT, P2 ;  /* 0x000000ff3500720c */ /* 0x000fe40003f41320 */
[----:B------:R-:W-:-:S02]  /*3390*/  SHF.R.S32.HI R53, RZ, 0x4, R48 ;  /* 0x00000004ff357819 */ /* 0x000fc40000011430 */
[----:B------:R-:W-:-:S04]  /*33a0*/  IADD3 R47, P1, PT, R12, R47, RZ ;  /* 0x0000002f0c2f7210 */ /* 0x000fc80007f3e0ff */
[----:B------:R-:W-:Y:S01]  /*33b0*/  LEA.HI.X.SX32 R48, R12, R53, 0x1, P1 ;  /* 0x000000350c307211 */ /* 0x000fe200008f0eff */
[----:B------:R-:W-:Y:S01]  /*33c0*/  IMAD.IADD R12, R25, 0x1, R6 ;  /* 0x00000001190c7824 */ /* 0x000fe200078e0206 */
[----:B----4-:R-:W-:-:S04]  /*33d0*/  PRMT R54, R13, 0x8880, RZ ;  /* 0x000088800d367816 */ /* 0x010fc800000000ff */
[----:B------:R-:W0:Y:S01]  /*33e0*/  LDS.U8 R13, [R12] ;  /* 0x000000000c0d7984 */ /* 0x000e220000000000 */
[--C-:B------:R-:W-:Y:S02]  /*33f0*/  SHF.R.S64 R46, R46, 0x4, R44.reuse ;  /* 0x000000042e2e7819 */ /* 0x100fe4000000102c */
[----:B------:R-:W-:Y:S02]  /*3400*/  PRMT R49, R49, 0x8880, RZ ;  /* 0x0000888031317816 */ /* 0x000fe400000000ff */
[----:B------:R-:W-:Y:S02]  /*3410*/  SHF.R.S32.HI R44, RZ, 0x4, R44 ;  /* 0x00000004ff2c7819 */ /* 0x000fe4000001142c */
[C---:B------:R-:W-:Y:S02]  /*3420*/  IADD3 R46, P4, PT, R49.reuse, R46, RZ ;  /* 0x0000002e312e7210 */ /* 0x040fe40007f9e0ff */
[----:B------:R-:W-:Y:S02]  /*3430*/  SHF.R.S32.HI R53, RZ, 0x4, R16 ;  /* 0x00000004ff357819 */ /* 0x000fe40000011410 */
[----:B------:R-:W-:-:S02]  /*3440*/  LEA.HI.X.SX32 R44, R49, R44, 0x1, P4 ;  /* 0x0000002c312c7211 */ /* 0x000fc400020f0eff */
[C---:B------:R-:W-:Y:S02]  /*3450*/  IADD3 R49, P1, PT, R54.reuse, R17, RZ ;  /* 0x0000001136317210 */ /* 0x040fe40007f3e0ff */
[----:B------:R-:W-:Y:S02]  /*3460*/  PRMT R16, R19, 0x8880, RZ ;  /* 0x0000888013107816 */ /* 0x000fe400000000ff */
[----:B------:R-:W-:Y:S02]  /*3470*/  LEA.HI.X.SX32 R19, R54, R53, 0x1, P1 ;  /* 0x0000003536137211 */ /* 0x000fe400008f0eff */
[----:B------:R-:W-:Y:S01]  /*3480*/  SHF.R.S64 R20, R20, 0x4, R18 ;  /* 0x0000000414147819 */ /* 0x000fe20000001012 */
[----:B------:R-:W-:Y:S01]  /*3490*/  IMAD.MOV.U32 R53, RZ, RZ, R16 ;  /* 0x000000ffff357224 */ /* 0x000fe200078e0010 */
[----:B------:R-:W-:Y:S02]  /*34a0*/  ISETP.GT.U32.AND P1, PT, R47, -0x7f, PT ;  /* 0xffffff812f00780c */ /* 0x000fe40003f24070 */
[----:B------:R-:W-:-:S02]  /*34b0*/  SHF.R.S32.HI R18, RZ, 0x4, R18 ;  /* 0x00000004ff127819 */ /* 0x000fc40000011412 */
[C---:B------:R-:W-:Y:S02]  /*34c0*/  IADD3 R20, P4, PT, R53.reuse, R20, RZ ;  /* 0x0000001435147210 */ /* 0x040fe40007f9e0ff */
[----:B------:R-:W-:Y:S02]  /*34d0*/  ISETP.GT.AND.EX P1, PT, R48, -0x1, PT, P1 ;  /* 0xffffffff3000780c */ /* 0x000fe40003f24310 */
[----:B------:R-:W-:Y:S02]  /*34e0*/  LEA.HI.X.SX32 R53, R53, R18, 0x1, P4 ;  /* 0x0000001235357211 */ /* 0x000fe400020f0eff */
[----:B------:R-:W-:Y:S02]  /*34f0*/  ISETP.GT.U32.AND P4, PT, R46, -0x7f, PT ;  /* 0xffffff812e00780c */ /* 0x000fe40003f84070 */
[----:B------:R-:W-:Y:S02]  /*3500*/  SEL R16, R47, 0xffffff81, P1 ;  /* 0xffffff812f107807 */ /* 0x000fe40000800000 */
[----:B------:R-:W-:-:S02]  /*3510*/  SEL R48, R48, 0xffffffff, P1 ;  /* 0xffffffff30307807 */ /* 0x000fc40000800000 */
[----:B------:R-:W-:Y:S02]  /*3520*/  ISETP.GT.U32.AND P6, PT, R49, -0x7f, PT ;  /* 0xffffff813100780c */ /* 0x000fe40003fc4070 */
[----:B------:R-:W-:Y:S02]  /*3530*/  ISETP.GT.AND.EX P1, PT, R44, -0x1, PT, P4 ;  /* 0xffffffff2c00780c */ /* 0x000fe40003f24340 */
[----:B------:R-:W-:Y:S02]  /*3540*/  ISETP.GT.AND.EX P4, PT, R19, -0x1, PT, P6 ;  /* 0xffffffff1300780c */ /* 0x000fe40003f84360 */
[----:B------:R-:W-:Y:S02]  /*3550*/  SEL R17, R46, 0xffffff81, P1 ;  /* 0xffffff812e117807 */ /* 0x000fe40000800000 */
[----:B------:R-:W-:Y:S02]  /*3560*/  SEL R46, R44, 0xffffffff, P1 ;  /* 0xffffffff2c2e7807 */ /* 0x000fe40000800000 */
[----:B------:R-:W-:-:S02]  /*3570*/  SEL R18, R49, 0xffffff81, P4 ;  /* 0xffffff8131127807 */ /* 0x000fc40002000000 */
[----:B------:R-:W-:Y:S02]  /*3580*/  SEL R44, R19, 0xffffffff, P4 ;  /* 0xffffffff132c7807 */ /* 0x000fe40002000000 */
[----:B------:R-:W-:Y:S02]  /*3590*/  ISETP.LT.U32.AND P4, PT, R17, 0x7f, PT ;  /* 0x0000007f1100780c */ /* 0x000fe40003f81070 */
[----:B0-----:R-:W-:Y:S02]  /*35a0*/  PRMT R19, R13, 0x8880, RZ ;  /* 0x000088800d137816 */ /* 0x001fe400000000ff */
[----:B------:R-:W-:Y:S02]  /*35b0*/  ISETP.LT.U32.AND P3, PT, R58, 0x7f, PT ;  /* 0x0000007f3a00780c */ /* 0x000fe40003f61070 */
[----:B------:R-:W-:Y:S02]  /*35c0*/  ISETP.GT.U32.AND P6, PT, R20, -0x7f, PT ;  /* 0xffffff811400780c */ /* 0x000fe40003fc4070 */
[----:B------:R-:W-:Y:S01]  /*35d0*/  ISETP.LT.AND.EX P4, PT, R46, RZ, PT, P4 ;  /* 0x000000ff2e00720c */ /* 0x000fe20003f81340 */
[----:B------:R-:W-:Y:S01]  /*35e0*/  IMAD.MOV.U32 R46, RZ, RZ, R19 ;  /* 0x000000ffff2e7224 */ /* 0x000fe200078e0013 */
[----:B------:R-:W-:-:S02]  /*35f0*/  ISETP.LT.U32.AND P1, PT, R16, 0x7f, PT ;  /* 0x0000007f1000780c */ /* 0x000fc40003f21070 */
[----:B------:R-:W-:Y:S02]  /*3600*/  ISETP.LT.AND.EX P3, PT, R59, RZ, PT, P3 ;  /* 0x000000ff3b00720c */ /* 0x000fe40003f61330 */
[----:B------:R-:W-:Y:S02]  /*3610*/  ISETP.GT.AND.EX P6, PT, R53, -0x1, PT, P6 ;  /* 0xffffffff3500780c */ /* 0x000fe40003fc4360 */
[----:B------:R-:W-:Y:S02]  /*3620*/  SGXT R19, R39, 0x8 ;  /* 0x000000082713781a */ /* 0x000fe40000000200 */
[----:B------:R-:W-:Y:S02]  /*3630*/  ISETP.LT.AND.EX P1, PT, R48, RZ, PT, P1 ;  /* 0x000000ff3000720c */ /* 0x000fe40003f21310 */
[----:B------:R-:W-:Y:S01]  /*3640*/  SEL R20, R20, 0xffffff81, P6 ;  /* 0xffffff8114147807 */ /* 0x000fe20003000000 */
[----:B------:R-:W-:Y:S01]  /*3650*/  IMAD.IADD R19, R19, 0x1, -R46 ;  /* 0x0000000113137824 */ /* 0x000fe200078e0a2e */
[----:B------:R-:W-:-:S02]  /*3660*/  SEL R48, R58, 0x7f, P3 ;  /* 0x0000007f3a307807 */ /* 0x000fc40001800000 */
[----:B------:R-:W-:Y:S02]  /*3670*/  ISETP.LT.U32.AND P3, PT, R18, 0x7f, PT ;  /* 0x0000007f1200780c */ /* 0x000fe40003f61070 */
[----:B------:R-:W-:Y:S02]  /*3680*/  SEL R52, R52, 0x7f, P2 ;  /* 0x0000007f34347807 */ /* 0x000fe40001000000 */
[----:B------:R-:W-:Y:S02]  /*3690*/  SEL R53, R53, 0xffffffff, P6 ;  /* 0xffffffff35357807 */ /* 0x000fe40003000000 */
[----:B------:R-:W-:Y:S02]  /*36a0*/  PRMT R47, R13, 0x8880, RZ ;  /* 0x000088800d2f7816 */ /* 0x000fe400000000ff */
[----:B------:R-:W-:Y:S02]  /*36b0*/  ISETP.LT.U32.AND P6, PT, R20, 0x7f, PT ;  /* 0x0000007f1400780c */ /* 0x000fe40003fc1070 */
[----:B------:R-:W-:Y:S01]  /*36c0*/  SEL R54, R16, 0x7f, P1 ;  /* 0x0000007f10367807 */ /* 0x000fe20000800000 */
[C---:B------:R-:W-:Y:S01]  /*36d0*/  IMAD R16, R19.reuse, R48, RZ ;  /* 0x0000003013107224 */ /* 0x040fe200078e02ff */
[----:B------:R-:W-:Y:S01]  /*36e0*/  ISETP.LT.AND.EX P2, PT, R44, RZ, PT, P3 ;  /* 0x000000ff2c00720c */ /* 0x000fe20003f41330 */
[----:B------:R-:W-:Y:S01]  /*36f0*/  IMAD R44, R19, R52, RZ ;  /* 0x00000034132c7224 */ /* 0x000fe200078e02ff */
[----:B------:R-:W-:Y:S01]  /*3700*/  SEL R46, R17, 0x7f, P4 ;  /* 0x0000007f112e7807 */ /* 0x000fe20002000000 */
[----:B------:R-:W-:Y:S01]  /*3710*/  IMAD.MOV.U32 R58, RZ, RZ, R47 ;  /* 0x000000ffff3a7224 */ /* 0x000fe200078e002f */
[----:B------:R-:W-:-:S02]  /*3720*/  ISETP.LT.AND.EX P3, PT, R53, RZ, PT, P6 ;  /* 0x000000ff3500720c */ /* 0x000fc40003f61360 */
[----:B------:R-:W-:Y:S01]  /*3730*/  SEL R48, R18, 0x7f, P2 ;  /* 0x0000007f12307807 */ /* 0x000fe20001000000 */
[C---:B------:R-:W-:Y:S01]  /*3740*/  IMAD R17, R19.reuse, R54, RZ ;  /* 0x0000003613117224 */ /* 0x040fe200078e02ff */
[----:B------:R-:W-:Y:S01]  /*3750*/  SHF.R.S32.HI R16, RZ, 0x7, R16 ;  /* 0x00000007ff107819 */ /* 0x000fe20000011410 */
[C---:B------:R-:W-:Y:S01]  /*3760*/  IMAD R46, R19.reuse, R46, RZ ;  /* 0x0000002e132e7224 */ /* 0x040fe200078e02ff */
[----:B------:R-:W-:Y:S02]  /*3770*/  SEL R52, R20, 0x7f, P3 ;  /* 0x0000007f14347807 */ /* 0x000fe40001800000 */
[----:B------:R-:W-:Y:S01]  /*3780*/  SHF.R.S32.HI R44, RZ, 0x7, R44 ;  /* 0x00000007ff2c7819 */ /* 0x000fe2000001142c */
[C---:B------:R-:W-:Y:S01]  /*3790*/  IMAD R48, R19.reuse, R48, RZ ;  /* 0x0000003013307224 */ /* 0x040fe200078e02ff */
[----:B------:R-:W-:Y:S02]  /*37a0*/  SHF.R.S32.HI R47, RZ, 0x1f, R58 ;  /* 0x0000001fff2f7819 */ /* 0x000fe4000001143a */
[----:B------:R-:W-:Y:S01]  /*37b0*/  IADD3 R18, P1, PT, R16, R58, RZ ;  /* 0x0000003a10127210 */ /* 0x000fe20007f3e0ff */
[----:B------:R-:W-:Y:S01]  /*37c0*/  IMAD R19, R19, R52, RZ ;  /* 0x0000003413137224 */ /* 0x000fe200078e02ff */
[----:B------:R-:W-:-:S02]  /*37d0*/  IADD3 R20, P2, PT, R44, R58, RZ ;  /* 0x0000003a2c147210 */ /* 0x000fc40007f5e0ff */
[----:B------:R-:W-:Y:S02]  /*37e0*/  SHF.R.S32.HI R17, RZ, 0x7, R17 ;  /* 0x00000007ff117819 */ /* 0x000fe40000011411 */
[----:B------:R-:W-:Y:S02]  /*37f0*/  SHF.R.S32.HI R46, RZ, 0x7, R46 ;  /* 0x00000007ff2e7819 */ /* 0x000fe4000001142e */
[-C--:B------:R-:W-:Y:S02]  /*3800*/  LEA.HI.X.SX32 R52, R16, R47.reuse, 0x1, P1 ;  /* 0x0000002f10347211 */ /* 0x080fe400008f0eff */
[----:B------:R-:W-:Y:S02]  /*3810*/  SHF.R.S32.HI R16, RZ, 0x7, R48 ;  /* 0x00000007ff107819 */ /* 0x000fe40000011430 */
[----:B------:R-:W-:Y:S02]  /*3820*/  LEA.HI.X.SX32 R53, R44, R47, 0x1, P2 ;  /* 0x0000002f2c357211 */ /* 0x000fe400010f0eff */
[----:B------:R-:W-:-:S02]  /*3830*/  IADD3 R48, P1, PT, R17, R58, RZ ;  /* 0x0000003a11307210 */ /* 0x000fc40007f3e0ff */
[C---:B------:R-:W-:Y:S02]  /*3840*/  IADD3 R49, P2, PT, R46.reuse, R58, RZ ;  /* 0x0000003a2e317210 */ /* 0x040fe40007f5e0ff */
[----:B------:R-:W-:Y:S02]  /*3850*/  SHF.R.S32.HI R54, RZ, 0x7, R19 ;  /* 0x00000007ff367819 */ /* 0x000fe40000011413 */
[-C--:B------:R-:W-:Y:S02]  /*3860*/  LEA.HI.X.SX32 R19, R17, R47.reuse, 0x1, P1 ;  /* 0x0000002f11137211 */ /* 0x080fe400008f0eff */
[----:B------:R-:W-:Y:S02]  /*3870*/  LEA.HI.X.SX32 R17, R46, R47, 0x1, P2 ;  /* 0x0000002f2e117211 */ /* 0x000fe400010f0eff */
[----:B------:R-:W-:Y:S01]  /*3880*/  ISETP.GT.U32.AND P2, PT, R20, -0x7f, PT ;  /* 0xffffff811400780c */ /* 0x000fe20003f44070 */
[----:B------:R-:W2:Y:S03]  /*3890*/  LDG.E.U8.CONSTANT R46, desc[UR8][R32.64+0x8920] ;  /* 0x00892008202e7981 */ /* 0x000ea6000c1e9100 */
[----:B------:R-:W-:-:S02]  /*38a0*/  ISETP.GT.AND.EX P2, PT, R53, -0x1, PT, P2 ;  /* 0xffffffff3500780c */ /* 0x000fc40003f44320 */
[----:B------:R-:W-:Y:S02]  /*38b0*/  IADD3 R44, P3, PT, R16, R58, RZ ;  /* 0x0000003a102c7210 */ /* 0x000fe40007f7e0ff */
[----:B------:R-:W-:Y:S02]  /*38c0*/  SEL R20, R20, 0xffffff81, P2 ;  /* 0xffffff8114147807 */ /* 0x000fe40001000000 */
[----:B------:R-:W-:Y:S02]  /*38d0*/  LEA.HI.X.SX32 R16, R16, R47, 0x1, P3 ;  /* 0x0000002f10107211 */ /* 0x000fe400018f0eff */
[----:B------:R-:W-:Y:S02]  /*38e0*/  SEL R53, R53, 0xffffffff, P2 ;  /* 0xffffffff35357807 */ /* 0x000fe40001000000 */
[----:B------:R-:W-:-:S04]  /*38f0*/  ISETP.LT.U32.AND P3, PT, R20, 0x7f, PT ;  /* 0x0000007f1400780c */ /* 0x000fc80003f61070 */
[----:B------:R-:W-:Y:S02]  /*3900*/  ISETP.LT.AND.EX P3, PT, R53, RZ, PT, P3 ;  /* 0x000000ff3500720c */ /* 0x000fe40003f61330 */
[----:B------:R-:W3:Y:S01]  /*3910*/  LDG.E.U8.CONSTANT R53, desc[UR8][R32.64+0x8b20] ;  /* 0x008b200820357981 */ /* 0x000ee2000c1e9100 */
[----:B------:R-:W-:Y:S02]  /*3920*/  IADD3 R58, P4, PT, R54, R58, RZ ;  /* 0x0000003a363a7210 */ /* 0x000fe40007f9e0ff */
[----:B------:R-:W-:Y:S02]  /*3930*/  ISETP.GT.U32.AND P1, PT, R18, -0x7f, PT ;  /* 0xffffff811200780c */ /* 0x000fe40003f24070 */
[----:B------:R-:W-:Y:S02]  /*3940*/  LEA.HI.X.SX32 R47, R54, R47, 0x1, P4 ;  /* 0x0000002f362f7211 */ /* 0x000fe400020f0eff */
[----:B------:R-:W4:Y:S01]  /*3950*/  LDG.E.U8.CONSTANT R54, desc[UR8][R32.64+0x8d20] ;  /* 0x008d200820367981 */ /* 0x000f22000c1e9100 */
[----:B------:R-:W-:-:S04]  /*3960*/  ISETP.GT.AND.EX P1, PT, R52, -0x1, PT, P1 ;  /* 0xffffffff3400780c */ /* 0x000fc80003f24310 */
[----:B------:R-:W-:Y:S02]  /*3970*/  SEL R18, R18, 0xffffff81, P1 ;  /* 0xffffff8112127807 */ /* 0x000fe40000800000 */
[----:B------:R-:W-:Y:S02]  /*3980*/  SEL R52, R52, 0xffffffff, P1 ;  /* 0xffffffff34347807 */ /* 0x000fe40000800000 */
[----:B------:R-:W-:Y:S01]  /*3990*/  ISETP.LT.U32.AND P4, PT, R18, 0x7f, PT ;  /* 0x0000007f1200780c */ /* 0x000fe20003f81070 */
[C---:B------:R-:W-:Y:S02]  /*39a0*/  IMAD R59, R30.reuse, R8, R31 ;  /* 0x000000081e3b7224 */ /* 0x040fe400078e021f */
[----:B------:R-:W-:Y:S01]  /*39b0*/  IMAD.WIDE.U32 R30, R30, R7, RZ ;  /* 0x000000071e1e7225 */ /* 0x000fe200078e00ff */
[----:B------:R-:W-:-:S03]  /*39c0*/  ISETP.LT.AND.EX P4, PT, R52, RZ, PT, P4 ;  /* 0x000000ff3400720c */ /* 0x000fc60003f81340 */
[----:B------:R-:W-:Y:S02]  /*39d0*/  VIADD R52, R10, 0x8dde6e45 ;  /* 0x8dde6e450a347836 */ /* 0x000fe40000000000 */
[----:B------:R-:W-:-:S03]  /*39e0*/  IMAD.IADD R31, R31, 0x1, R59 ;  /* 0x000000011f1f7824 */ /* 0x000fc600078e023b */
[----:B------:R-:W-:-:S04]  /*39f0*/  SHF.R.U32.HI R59, RZ, 0x10, R52 ;  /* 0x00000010ff3b7819 */ /* 0x000fc80000011634 */
[----:B------:R-:W-:Y:S02]  /*3a00*/  LOP3.LUT R59, R59, R52, RZ, 0x3c, !PT ;  /* 0x000000343b3b7212 */ /* 0x000fe400078e3cff */
[----:B------:R-:W-:-:S03]  /*3a10*/  ISETP.GT.U32.AND P1, PT, R48, -0x7f, PT ;  /* 0xffffff813000780c */ /* 0x000fc60003f24070 */
[----:B------:R-:W-:Y:S01]  /*3a20*/  IMAD R59, R59, -0x7a143595, RZ ;  /* 0x85ebca6b3b3b7824 */ /* 0x000fe200078e02ff */
[----:B------:R-:W-:-:S04]  /*3a30*/  ISETP.GT.AND.EX P1, PT, R19, -0x1, PT, P1 ;  /* 0xffffffff1300780c */ /* 0x000fc80003f24310 */
[----:B------:R-:W-:Y:S02]  /*3a40*/  SHF.R.U32.HI R52, RZ, 0xd, R59 ;  /* 0x0000000dff347819 */ /* 0x000fe4000001163b */
[----:B------:R-:W-:Y:S02]  /*3a50*/  SEL R48, R48, 0xffffff81, P1 ;  /* 0xffffff8130307807 */ /* 0x000fe40000800000 */
[----:B------:R-:W-:Y:S02]  /*3a60*/  LOP3.LUT R52, R52, R59, RZ, 0x3c, !PT ;  /* 0x0000003b34347212 */ /* 0x000fe400078e3cff */
[----:B------:R-:W-:Y:S02]  /*3a70*/  SEL R19, R19, 0xffffffff, P1 ;  /* 0xffffffff13137807 */ /* 0x000fe40000800000 */
[----:B------:R-:W-:Y:S01]  /*3a80*/  ISETP.LT.U32.AND P2, PT, R48, 0x7f, PT ;  /* 0x0000007f3000780c */ /* 0x000fe20003f41070 */
[----:B------:R-:W-:-:S03]  /*3a90*/  IMAD R52, R52, -0x3d4d51cb, RZ ;  /* 0xc2b2ae3534347824 */ /* 0x000fc600078e02ff */
[----:B------:R-:W-:Y:S02]  /*3aa0*/  ISETP.LT.AND.EX P2, PT, R19, RZ, PT, P2 ;  /* 0x000000ff1300720c */ /* 0x000fe40003f41320 */
[----:B------:R-:W-:-:S04]  /*3ab0*/  SHF.R.U32.HI R19, RZ, 0x10, R52 ;  /* 0x00000010ff137819 */ /* 0x000fc80000011634 */
[----:B------:R-:W-:-:S04]  /*3ac0*/  LOP3.LUT R19, R19, R52, RZ, 0x3c, !PT ;  /* 0x0000003413137212 */ /* 0x000fc800078e3cff */
[----:B------:R-:W-:-:S04]  /*3ad0*/  LOP3.LUT R52, R19, 0x1, RZ, 0xc0, !PT ;  /* 0x0000000113347812 */ /* 0x000fc800078ec0ff */
[----:B------:R-:W-:Y:S02]  /*3ae0*/  ISETP.NE.U32.AND P6, PT, R52, 0x1, PT ;  /* 0x000000013400780c */ /* 0x000fe40003fc5070 */
[----:B------:R-:W-:Y:S02]  /*3af0*/  ISETP.GT.U32.AND P1, PT, R49, -0x7f, PT ;  /* 0xffffff813100780c */ /* 0x000fe40003f24070 */
[----:B------:R-:W-:Y:S02]  /*3b00*/  SHF.R.U32.HI R19, RZ, 0x1, R19 ;  /* 0x00000001ff137819 */ /* 0x000fe40000011613 */
[----:B------:R-:W-:Y:S02]  /*3b10*/  ISETP.GT.AND.EX P1, PT, R17, -0x1, PT, P1 ;  /* 0xffffffff1100780c */ /* 0x000fe40003f24310 */
[----:B------:R-:W-:Y:S02]  /*3b20*/  LOP3.LUT R19, R19, 0x1f, RZ, 0xc0, !PT ;  /* 0x0000001f13137812 */ /* 0x000fe400078ec0ff */
[----:B------:R-:W-:-:S02]  /*3b30*/  SEL R49, R49, 0xffffff81, P1 ;  /* 0xffffff8131317807 */ /* 0x000fc40000800000 */
[----:B------:R-:W-:Y:S01]  /*3b40*/  SEL R17, R17, 0xffffffff, P1 ;  /* 0xffffffff11117807 */ /* 0x000fe20000800000 */
[----:B------:R-:W-:Y:S01]  /*3b50*/  @P6 IMAD.MOV R19, RZ, RZ, -R19 ;  /* 0x000000ffff136224 */ /* 0x000fe200078e0a13 */
[----:B------:R-:W-:-:S04]  /*3b60*/  ISETP.GT.U32.AND P1, PT, R44, -0x7f, PT ;  /* 0xffffff812c00780c */ /* 0x000fc80003f24070 */
[----:B------:R-:W-:Y:S02]  /*3b70*/  ISETP.GT.AND.EX P1, PT, R16, -0x1, PT, P1 ;  /* 0xffffffff1000780c */ /* 0x000fe40003f24310 */
[----:B------:R-:W-:Y:S02]  /*3b80*/  SHF.R.S32.HI R60, RZ, 0x1f, R19 ;  /* 0x0000001fff3c7819 */ /* 0x000fe40000011413 */
[----:B------:R-:W-:Y:S02]  /*3b90*/  SEL R44, R44, 0xffffff81, P1 ;  /* 0xffffff812c2c7807 */ /* 0x000fe40000800000 */
[----:B------:R-:W-:Y:S01]  /*3ba0*/  SEL R52, R16, 0xffffffff, P1 ;  /* 0xffffffff10347807 */ /* 0x000fe20000800000 */
[----:B------:R-:W-:Y:S01]  /*3bb0*/  IMAD R60, R60, R7, RZ ;  /* 0x000000073c3c7224 */ /* 0x000fe200078e02ff */
[----:B------:R-:W-:-:S03]  /*3bc0*/  ISETP.LT.U32.AND P1, PT, R49, 0x7f, PT ;  /* 0x0000007f3100780c */ /* 0x000fc60003f21070 */
[----:B------:R-:W-:Y:S01]  /*3bd0*/  IMAD R59, R19, R8, R60 ;  /* 0x00000008133b7224 */ /* 0x000fe200078e023c */
[----:B------:R-:W-:Y:S01]  /*3be0*/  ISETP.LT.AND.EX P1, PT, R17, RZ, PT, P1 ;  /* 0x000000ff1100720c */ /* 0x000fe20003f21310 */
[----:B------:R-:W-:-:S04]  /*3bf0*/  IMAD.WIDE.U32 R16, R19, R7, RZ ;  /* 0x0000000713107225 */ /* 0x000fc800078e00ff */
[----:B------:R-:W-:Y:S01]  /*3c00*/  IMAD.IADD R19, R17, 0x1, R59 ;  /* 0x0000000111137824 */ /* 0x000fe200078e023b */
[----:B------:R-:W-:-:S04]  /*3c10*/  SEL R59, R18, 0x7f, P4 ;  /* 0x0000007f123b7807 */ /* 0x000fc80002000000 */
[----:B------:R-:W-:Y:S01]  /*3c20*/  SHF.R.S64 R18, R16, 0x4, R19 ;  /* 0x0000000410127819 */ /* 0x000fe20000001013 */
[----:B------:R-:W-:Y:S01]  /*3c30*/  VIADD R16, R10, 0x8dde6e46 ;  /* 0x8dde6e460a107836 */ /* 0x000fe20000000000 */
[----:B------:R-:W-:-:S04]  /*3c40*/  ISETP.LT.U32.AND P4, PT, R44, 0x7f, PT ;  /* 0x0000007f2c00780c */ /* 0x000fc80003f81070 */
[----:B------:R-:W-:Y:S02]  /*3c50*/  SHF.R.U32.HI R17, RZ, 0x10, R16 ;  /* 0x00000010ff117819 */ /* 0x000fe40000011610 */
[----:B------:R-:W-:Y:S02]  /*3c60*/  ISETP.LT.AND.EX P4, PT, R52, RZ, PT, P4 ;  /* 0x000000ff3400720c */ /* 0x000fe40003f81340 */
[----:B------:R-:W-:Y:S01]  /*3c70*/  LOP3.LUT R17, R17, R16, RZ, 0x3c, !PT ;  /* 0x0000001011117212 */ /* 0x000fe200078e3cff */
[----:B------:R-:W5:Y:S04]  /*3c80*/  LDG.E.U8.CONSTANT R52, desc[UR8][R32.64+0x8f20] ;  /* 0x008f200820347981 */ /* 0x000f68000c1e9100 */
[----:B------:R-:W-:-:S05]  /*3c90*/  IMAD R17, R17, -0x7a143595, RZ ;  /* 0x85ebca6b11117824 */ /* 0x000fca00078e02ff */
[----:B------:R-:W-:-:S04]  /*3ca0*/  SHF.R.U32.HI R16, RZ, 0xd, R17 ;  /* 0x0000000dff107819 */ /* 0x000fc80000011611 */
[----:B------:R-:W-:-:S05]  /*3cb0*/  LOP3.LUT R16, R16, R17, RZ, 0x3c, !PT ;  /* 0x0000001110107212 */ /* 0x000fca00078e3cff */
[----:B------:R-:W-:Y:S01]  /*3cc0*/  IMAD R16, R16, -0x3d4d51cb, RZ ;  /* 0xc2b2ae3510107824 */ /* 0x000fe200078e02ff */
[----:B------:R-:W-:-:S04]  /*3cd0*/  ISETP.GT.U32.AND P6, PT, R58, -0x7f, PT ;  /* 0xffffff813a00780c */ /* 0x000fc80003fc4070 */
[----:B------:R-:W-:-:S04]  /*3ce0*/  SHF.R.U32.HI R17, RZ, 0x10, R16 ;  /* 0x00000010ff117819 */ /* 0x000fc80000011610 */
[----:B------:R-:W-:Y:S02]  /*3cf0*/  LOP3.LUT R17, R17, R16, RZ, 0x3c, !PT ;  /* 0x0000001011117212 */ /* 0x000fe400078e3cff */
[----:B------:R-:W-:Y:S02]  /*3d00*/  ISETP.GT.AND.EX P6, PT, R47, -0x1, PT, P6 ;  /* 0xffffffff2f00780c */ /* 0x000fe40003fc4360 */
[----:B------:R-:W-:Y:S02]  /*3d10*/  LOP3.LUT R16, R17, 0x1, RZ, 0xc0, !PT ;  /* 0x0000000111107812 */ /* 0x000fe400078ec0ff */
[----:B------:R-:W-:Y:S02]  /*3d20*/  SEL R58, R58, 0xffffff81, P6 ;  /* 0xffffff813a3a7807 */ /* 0x000fe40003000000 */
[----:B------:R-:W-:Y:S02]  /*3d30*/  SEL R47, R47, 0xffffffff, P6 ;  /* 0xffffffff2f2f7807 */ /* 0x000fe40003000000 */
[----:B------:R-:W-:-:S02]  /*3d40*/  ISETP.NE.U32.AND P6, PT, R16, 0x1, PT ;  /* 0x000000011000780c */ /* 0x000fc40003fc5070 */
[----:B------:R-:W-:-:S04]  /*3d50*/  SHF.R.U32.HI R17, RZ, 0x1, R17 ;  /* 0x00000001ff117819 */ /* 0x000fc80000011611 */
[----:B------:R-:W-:-:S07]  /*3d60*/  LOP3.LUT R17, R17, 0x1f, RZ, 0xc0, !PT ;  /* 0x0000001f11117812 */ /* 0x000fce00078ec0ff */
[----:B------:R-:W-:Y:S01]  /*3d70*/  @P6 IMAD.MOV R17, RZ, RZ, -R17 ;  /* 0x000000ffff116224 */ /* 0x000fe200078e0a11 */
[----:B------:R-:W-:-:S04]  /*3d80*/  ISETP.LT.U32.AND P6, PT, R58, 0x7f, PT ;  /* 0x0000007f3a00780c */ /* 0x000fc80003fc1070 */
[----:B------:R-:W-:Y:S02]  /*3d90*/  SHF.R.S32.HI R16, RZ, 0x1f, R17 ;  /* 0x0000001fff107819 */ /* 0x000fe40000011411 */
[----:B------:R-:W-:-:S03]  /*3da0*/  ISETP.LT.AND.EX P6, PT, R47, RZ, PT, P6 ;  /* 0x000000ff2f00720c */ /* 0x000fc60003fc1360 */
[----:B------:R-:W-:-:S04]  /*3db0*/  IMAD R16, R16, R7, RZ ;  /* 0x0000000710107224 */ /* 0x000fc800078e02ff */
[C---:B------:R-:W-:Y:S02]  /*3dc0*/  IMAD R47, R17.reuse, R8, R16 ;  /* 0x00000008112f7224 */ /* 0x040fe400078e0210 */
[----:B------:R-:W-:-:S04]  /*3dd0*/  IMAD.WIDE.U32 R16, R17, R7, RZ ;  /* 0x0000000711107225 */ /* 0x000fc800078e00ff */
        /* <DEDUP_REMOVED lines=9> */
[----:B------:R-:W-:Y:S01]  /*3e70*/  IMAD R16, R16, -0x3d4d51cb, RZ ;  /* 0xc2b2ae3510107824 */ /* 0x000fe200078e02ff */
[----:B------:R0:W-:Y:S04]  /*3e80*/  STS.U8 [R12+0x80], R59 ;  /* 0x0000803b0c007388 */ /* 0x0001e80000000000 */
[----:B------:R-:W-:Y:S02]  /*3e90*/  SHF.R.U32.HI R17, RZ, 0x10, R16 ;  /* 0x00000010ff117819 */ /* 0x000fe40000011610 */
[----:B0-----:R-:W-:Y:S02]  /*3ea0*/  SEL R59, R48, 0x7f, P2 ;  /* 0x0000007f303b7807 */ /* 0x001fe40001000000 */
[----:B------:R-:W5:Y:S01]  /*3eb0*/  LDG.E.U8.CONSTANT R48, desc[UR8][R32.64+0x9120] ;  /* 0x0091200820307981 */ /* 0x000f62000c1e9100 */
[----:B------:R-:W-:-:S04]  /*3ec0*/  LOP3.LUT R17, R17, R16, RZ, 0x3c, !PT ;  /* 0x0000001011117212 */ /* 0x000fc800078e3cff */
[----:B------:R-:W-:-:S04]  /*3ed0*/  LOP3.LUT R16, R17, 0x1, RZ, 0xc0, !PT ;  /* 0x0000000111107812 */ /* 0x000fc800078ec0ff */
[----:B------:R-:W-:Y:S02]  /*3ee0*/  ISETP.NE.U32.AND P2, PT, R16, 0x1, PT ;  /* 0x000000011000780c */ /* 0x000fe40003f45070 */
[----:B------:R-:W-:-:S04]  /*3ef0*/  SHF.R.U32.HI R17, RZ, 0x1, R17 ;  /* 0x00000001ff117819 */ /* 0x000fc80000011611 */
[----:B------:R-:W-:-:S07]  /*3f00*/  LOP3.LUT R17, R17, 0x1f, RZ, 0xc0, !PT ;  /* 0x0000001f11117812 */ /* 0x000fce00078ec0ff */
[----:B------:R-:W-:-:S05]  /*3f10*/  @P2 IMAD.MOV R17, RZ, RZ, -R17 ;  /* 0x000000ffff112224 */ /* 0x000fca00078e0a11 */
[----:B------:R-:W-:Y:S02]  /*3f20*/  SHF.R.S32.HI R16, RZ, 0x1f, R17 ;  /* 0x0000001fff107819 */ /* 0x000fe40000011411 */
[----:B------:R-:W-:-:S03]  /*3f30*/  SEL R60, R49, 0x7f, P1 ;  /* 0x0000007f313c7807 */ /* 0x000fc60000800000 */
[----:B------:R-:W-:-:S04]  /*3f40*/  IMAD R16, R16, R7, RZ ;  /* 0x0000000710107224 */ /* 0x000fc800078e02ff */
[C---:B------:R-:W-:Y:S02]  /*3f50*/  IMAD R49, R17.reuse, R8, R16 ;  /* 0x0000000811317224 */ /* 0x040fe400078e0210 */
[----:B------:R-:W-:Y:S01]  /*3f60*/  IMAD.WIDE.U32 R16, R17, R7, RZ ;  /* 0x0000000711107225 */ /* 0x000fe200078e00ff */
[----:B------:R0:W-:Y:S03]  /*3f70*/  STS.U8 [R12+0x200], R61 ;  /* 0x0002003d0c007388 */ /* 0x0001e60000000000 */
[----:B------:R-:W-:Y:S01]  /*3f80*/  IMAD.IADD R49, R17, 0x1, R49 ;  /* 0x0000000111317824 */ /* 0x000fe200078e0231 */
[----:B0-----:R-:W-:-:S04]  /*3f90*/  SEL R61, R44, 0x7f, P4 ;  /* 0x0000007f2c3d7807 */ /* 0x001fc80002000000 */
[----:B------:R-:W-:Y:S02]  /*3fa0*/  SHF.R.S64 R44, R16, 0x4, R49 ;  /* 0x00000004102c7819 */ /* 0x000fe40000001031 */
[----:B--2---:R-:W-:Y:S02]  /*3fb0*/  PRMT R16, R46, 0x8880, RZ ;  /* 0x000088802e107816 */ /* 0x004fe400000000ff */
[----:B------:R-:W0:Y:S01]  /*3fc0*/  LDS.U8 R46, [R12+0x20] ;  /* 0x000020000c2e7984 */ /* 0x000e220000000000 */
[----:B------:R-:W-:Y:S02]  /*3fd0*/  SHF.R.S32.HI R21, RZ, 0x4, R21 ;  /* 0x00000004ff157819 */ /* 0x000fe40000011415 */
[----:B------:R-:W-:-:S04]  /*3fe0*/  IADD3 R23, P1, PT, R16, R23, RZ ;  /* 0x0000001710177210 */ /* 0x000fc80007f3e0ff */
[----:B------:R-:W-:Y:S02]  /*3ff0*/  LEA.HI.X.SX32 R16, R16, R21, 0x1, P1 ;  /* 0x0000001510107211 */ /* 0x000fe400008f0eff */
[----:B---3--:R-:W-:Y:S02]  /*4000*/  PRMT R17, R53, 0x8880, RZ ;  /* 0x0000888035117816 */ /* 0x008fe400000000ff */
[----:B------:R-:W2:Y:S01]  /*4010*/  LDG.E.U8.CONSTANT R53, desc[UR8][R32.64+0x9320] ;  /* 0x0093200820357981 */ /* 0x000ea2000c1e9100 */
[----:B------:R-:W-:Y:S02]  /*4020*/  ISETP.GT.U32.AND P1, PT, R23, -0x7f, PT ;  /* 0xffffff811700780c */ /* 0x000fe40003f24070 */
[----:B------:R-:W-:Y:S02]  /*4030*/  SHF.R.S32.HI R22, RZ, 0x4, R22 ;  /* 0x00000004ff167819 */ /* 0x000fe40000011416 */
[----:B------:R-:W-:Y:S02]  /*4040*/  IADD3 R24, P2, PT, R17, R24, RZ ;  /* 0x0000001811187210 */ /* 0x000fe40007f5e0ff */
[----:B------:R-:W-:-:S02]  /*4050*/  ISETP.GT.AND.EX P1, PT, R16, -0x1, PT, P1 ;  /* 0xffffffff1000780c */ /* 0x000fc40003f24310 */
[----:B------:R-:W-:Y:S02]  /*4060*/  LEA.HI.X.SX32 R17, R17, R22, 0x1, P2 ;  /* 0x0000001611117211 */ /* 0x000fe400010f0eff */
[----:B------:R-:W-:Y:S02]  /*4070*/  SEL R22, R23, 0xffffff81, P1 ;  /* 0xffffff8117167807 */ /* 0x000fe40000800000 */
[----:B------:R-:W-:Y:S02]  /*4080*/  ISETP.GT.U32.AND P3, PT, R24, -0x7f, PT ;  /* 0xffffff811800780c */ /* 0x000fe40003f64070 */
[----:B------:R-:W-:Y:S02]  /*4090*/  SEL R16, R16, 0xffffffff, P1 ;  /* 0xffffffff10107807 */ /* 0x000fe40000800000 */
[----:B------:R-:W-:Y:S02]  /*40a0*/  ISETP.LT.U32.AND P2, PT, R22, 0x7f, PT ;  /* 0x0000007f1600780c */ /* 0x000fe40003f41070 */
[----:B------:R-:W-:-:S02]  /*40b0*/  ISETP.GT.AND.EX P1, PT, R17, -0x1, PT, P3 ;  /* 0xffffffff1100780c */ /* 0x000fc40003f24330 */
[----:B------:R-:W-:Y:S02]  /*40c0*/  ISETP.LT.AND.EX P2, PT, R16, RZ, PT, P2 ;  /* 0x000000ff1000720c */ /* 0x000fe40003f41320 */
[----:B------:R-:W-:Y:S02]  /*40d0*/  SEL R16, R24, 0xffffff81, P1 ;  /* 0xffffff8118107807 */ /* 0x000fe40000800000 */
[----:B------:R-:W-:Y:S02]  /*40e0*/  SEL R17, R17, 0xffffffff, P1 ;  /* 0xffffffff11117807 */ /* 0x000fe40000800000 */
[----:B------:R-:W-:Y:S02]  /*40f0*/  ISETP.LT.U32.AND P1, PT, R16, 0x7f, PT ;  /* 0x0000007f1000780c */ /* 0x000fe40003f21070 */
[----:B----4-:R-:W-:Y:S02]  /*4100*/  PRMT R24, R54, 0x8880, RZ ;  /* 0x0000888036187816 */ /* 0x010fe400000000ff */
[----:B------:R-:W-:-:S02]  /*4110*/  ISETP.LT.AND.EX P1, PT, R17, RZ, PT, P1 ;  /* 0x000000ff1100720c */ /* 0x000fc40003f21310 */
[----:B------:R-:W-:Y:S02]  /*4120*/  SHF.R.S32.HI R17, RZ, 0x4, R26 ;  /* 0x00000004ff117819 */ /* 0x000fe4000001141a */
[----:B------:R-:W-:Y:S02]  /*4130*/  IADD3 R27, P3, PT, R24, R27, RZ ;  /* 0x0000001b181b7210 */ /* 0x000fe40007f7e0ff */
[----:B0-----:R-:W-:Y:S02]  /*4140*/  PRMT R23, R46, 0x8880, RZ ;  /* 0x000088802e177816 */ /* 0x001fe400000000ff */
[----:B------:R-:W-:Y:S02]  /*4150*/  SHF.R.S32.HI R21, RZ, 0x8, R39 ;  /* 0x00000008ff157819 */ /* 0x000fe40000011427 */
[----:B------:R-:W-:Y:S01]  /*4160*/  LEA.HI.X.SX32 R17, R24, R17, 0x1, P3 ;  /* 0x0000001118117211 */ /* 0x000fe200018f0eff */
[----:B------:R-:W-:Y:S01]  /*4170*/  IMAD.MOV.U32 R24, RZ, RZ, R23 ;  /* 0x000000ffff187224 */ /* 0x000fe200078e0017 */
[----:B------:R-:W-:Y:S01]  /*4180*/  SGXT R21, R21, 0x8 ;  /* 0x000000081515781a */ /* 0x000fe20000000200 */
[----:B------:R-:W-:Y:S01]  /*4190*/  VIADD R26, R10, 0x54cda562 ;  /* 0x54cda5620a1a7836 */ /* 0x000fe20000000000 */
[----:B------:R-:W-:-:S02]  /*41a0*/  SEL R22, R22, 0x7f, P2 ;  /* 0x0000007f16167807 */ /* 0x000fc40001000000 */
[----:B------:R-:W-:Y:S01]  /*41b0*/  ISETP.GT.U32.AND P2, PT, R27, -0x7f, PT ;  /* 0xffffff811b00780c */ /* 0x000fe20003f44070 */
[----:B------:R-:W-:Y:S01]  /*41c0*/  IMAD.IADD R21, R21, 0x1, -R24 ;  /* 0x0000000115157824 */ /* 0x000fe200078e0a18 */
[----:B------:R-:W-:Y:S02]  /*41d0*/  SHF.R.U32.HI R23, RZ, 0x10, R26 ;  /* 0x00000010ff177819 */ /* 0x000fe4000001161a */
[----:B------:R-:W-:Y:S01]  /*41e0*/  ISETP.GT.AND.EX P2, PT, R17, -0x1, PT, P2 ;  /* 0xffffffff1100780c */ /* 0x000fe20003f44320 */
[----:B------:R-:W-:Y:S01]  /*41f0*/  IMAD R22, R21, R22, RZ ;  /* 0x0000001615167224 */ /* 0x000fe200078e02ff */
[----:B------:R-:W-:Y:S02]  /*4200*/  LOP3.LUT R26, R23, R26, RZ, 0x3c, !PT ;  /* 0x0000001a171a7212 */ /* 0x000fe400078e3cff */
[----:B------:R-:W-:Y:S02]  /*4210*/  PRMT R24, R46, 0x8880, RZ ;  /* 0x000088802e187816 */ /* 0x000fe400000000ff */
[----:B------:R-:W-:-:S02]  /*4220*/  SHF.R.S32.HI R23, RZ, 0x7, R22 ;  /* 0x00000007ff177819 */ /* 0x000fc40000011416 */
[----:B------:R-:W-:Y:S01]  /*4230*/  SEL R27, R27, 0xffffff81, P2 ;  /* 0xffffff811b1b7807 */ /* 0x000fe20001000000 */
[----:B------:R-:W-:Y:S01]  /*4240*/  IMAD R26, R26, -0x7a143595, RZ ;  /* 0x85ebca6b1a1a7824 */ /* 0x000fe200078e02ff */
[----:B------:R-:W-:Y:S02]  /*4250*/  SEL R17, R17, 0xffffffff, P2 ;  /* 0xffffffff11117807 */ /* 0x000fe40001000000 */
[----:B------:R-:W-:Y:S02]  /*4260*/  SHF.R.S32.HI R22, RZ, 0x1f, R24 ;  /* 0x0000001fff167819 */ /* 0x000fe40000011418 */
[----:B------:R-:W-:Y:S02]  /*4270*/  IADD3 R54, P3, PT, R23, R24, RZ ;  /* 0x0000001817367210 */ /* 0x000fe40007f7e0ff */
[----:B------:R-:W-:Y:S02]  /*4280*/  ISETP.LT.U32.AND P2, PT, R27, 0x7f, PT ;  /* 0x0000007f1b00780c */ /* 0x000fe40003f41070 */
[----:B------:R-:W-:-:S02]  /*4290*/  LEA.HI.X.SX32 R23, R23, R22, 0x1, P3 ;  /* 0x0000001617177211 */ /* 0x000fc400018f0eff */
[----:B------:R-:W-:Y:S02]  /*42a0*/  ISETP.LT.AND.EX P2, PT, R17, RZ, PT, P2 ;  /* 0x000000ff1100720c */ /* 0x000fe40003f41320 */
[----:B------:R-:W-:Y:S02]  /*42b0*/  ISETP.GT.U32.AND P3, PT, R54, -0x7f, PT ;  /* 0xffffff813600780c */ /* 0x000fe40003f64070 */
[----:B------:R-:W-:Y:S02]  /*42c0*/  SHF.R.U32.HI R17, RZ, 0xd, R26 ;  /* 0x0000000dff117819 */ /* 0x000fe4000001161a */
[----:B------:R-:W-:Y:S02]  /*42d0*/  SEL R16, R16, 0x7f, P1 ;  /* 0x0000007f10107807 */ /* 0x000fe40000800000 */
[----:B------:R-:W-:Y:S02]  /*42e0*/  ISETP.GT.AND.EX P3, PT, R23, -0x1, PT, P3 ;  /* 0xffffffff1700780c */ /* 0x000fe40003f64330 */
[----:B------:R-:W-:Y:S01]  /*42f0*/  LOP3.LUT R17, R17, R26, RZ, 0x3c, !PT ;  /* 0x0000001a11117212 */ /* 0x000fe200078e3cff */
[----:B------:R-:W-:Y:S01]  /*4300*/  IMAD R16, R21, R16, RZ ;  /* 0x0000001015107224 */ /* 0x000fe200078e02ff */
[----:B------:R-:W-:-:S03]  /*4310*/  SEL R26, R23, 0xffffffff, P3 ;  /* 0xffffffff171a7807 */ /* 0x000fc60001800000 */
[----:B------:R-:W-:Y:S01]  /*4320*/  IMAD R23, R17, -0x3d4d51cb, RZ ;  /* 0xc2b2ae3511177824 */ /* 0x000fe200078e02ff */
[----:B------:R-:W-:-:S04]  /*4330*/  SHF.R.S32.HI R17, RZ, 0x7, R16 ;  /* 0x00000007ff117819 */ /* 0x000fc80000011410 */
[----:B------:R-:W-:Y:S01]  /*4340*/  SHF.R.U32.HI R16, RZ, 0x10, R23 ;  /* 0x00000010ff107819 */ /* 0x000fe20000011617 */
[----:B------:R0:W-:Y:S03]  /*4350*/  STS.U8 [R12+0x100], R59 ;  /* 0x0001003b0c007388 */ /* 0x0001e60000000000 */
[----:B------:R-:W-:Y:S02]  /*4360*/  LOP3.LUT R16, R16, R23, RZ, 0x3c, !PT ;  /* 0x0000001710107212 */ /* 0x000fe400078e3cff */
[----:B------:R-:W-:Y:S02]  /*4370*/  SEL R54, R54, 0xffffff81, P3 ;  /* 0xffffff8136367807 */ /* 0x000fe40001800000 */
[----:B------:R-:W-:Y:S02]  /*4380*/  LOP3.LUT R23, R16, 0x1, RZ, 0xc0, !PT ;  /* 0x0000000110177812 */ /* 0x000fe400078ec0ff */
[----:B0-----:R-:W-:-:S02]  /*4390*/  SEL R59, R58, 0x7f, P6 ;  /* 0x0000007f3a3b7807 */ /* 0x001fc40003000000 */
[C---:B------:R-:W-:Y:S02]  /*43a0*/  IADD3 R58, P1, PT, R17.reuse, R24, RZ ;  /* 0x00000018113a7210 */ /* 0x040fe40007f3e0ff */
[----:B------:R-:W-:Y:S02]  /*43b0*/  ISETP.LT.U32.AND P3, PT, R54, 0x7f, PT ;  /* 0x0000007f3600780c */ /* 0x000fe40003f61070 */
[----:B------:R-:W-:Y:S02]  /*43c0*/  LEA.HI.X.SX32 R17, R17, R22, 0x1, P1 ;  /* 0x0000001611117211 */ /* 0x000fe400008f0eff */
[----:B------:R-:W-:Y:S02]  /*43d0*/  ISETP.GT.U32.AND P1, PT, R58, -0x7f, PT ;  /* 0xffffff813a00780c */ /* 0x000fe40003f24070 */
[----:B------:R-:W-:Y:S02]  /*43e0*/  ISETP.NE.U32.AND P4, PT, R23, 0x1, PT ;  /* 0x000000011700780c */ /* 0x000fe40003f85070 */
[----:B------:R-:W-:-:S02]  /*43f0*/  ISETP.LT.AND.EX P3, PT, R26, RZ, PT, P3 ;  /* 0x000000ff1a00720c */ /* 0x000fc40003f61330 */
[----:B------:R-:W-:Y:S02]  /*4400*/  ISETP.GT.AND.EX P1, PT, R17, -0x1, PT, P1 ;  /* 0xffffffff1100780c */ /* 0x000fe40003f24310 */
[----:B------:R-:W-:Y:S02]  /*4410*/  SHF.R.U32.HI R16, RZ, 0x1, R16 ;  /* 0x00000001ff107819 */ /* 0x000fe40000011610 */
[----:B------:R-:W-:Y:S02]  /*4420*/  SEL R26, R27, 0x7f, P2 ;  /* 0x0000007f1b1a7807 */ /* 0x000fe40001000000 */
[----:B------:R-:W-:Y:S02]  /*4430*/  LOP3.LUT R16, R16, 0x1f, RZ, 0xc0, !PT ;  /* 0x0000001f10107812 */ /* 0x000fe400078ec0ff */
[----:B------:R-:W-:Y:S01]  /*4440*/  SEL R23, R17, 0xffffffff, P1 ;  /* 0xffffffff11177807 */ /* 0x000fe20000800000 */
[----:B------:R-:W-:Y:S02]  /*4450*/  IMAD R17, R21, R26, RZ ;  /* 0x0000001a15117224 */ /* 0x000fe400078e02ff */
[----:B------:R-:W-:-:S03]  /*4460*/  @P4 IMAD.MOV R16, RZ, RZ, -R16 ;  /* 0x000000ffff104224 */ /* 0x000fc600078e0a10 */
[----:B------:R-:W-:Y:S01]  /*4470*/  SHF.R.S32.HI R17, RZ, 0x7, R17 ;  /* 0x00000007ff117819 */ /* 0x000fe20000011411 */
[----:B------:R0:W-:Y:S01]  /*4480*/  STS.U8 [R12+0x180], R60 ;  /* 0x0001803c0c007388 */ /* 0x0001e20000000000 */
[----:B------:R-:W-:Y:S02]  /*4490*/  SEL R58, R58, 0xffffff81, P1 ;  /* 0xffffff813a3a7807 */ /* 0x000fe40000800000 */
[C---:B------:R-:W-:Y:S02]  /*44a0*/  IADD3 R27, P1, PT, R17.reuse, R24, RZ ;  /* 0x00000018111b7210 */ /* 0x040fe40007f3e0ff */
[----:B------:R-:W-:Y:S02]  /*44b0*/  ISETP.LT.U32.AND P2, PT, R58, 0x7f, PT ;  /* 0x0000007f3a00780c */ /* 0x000fe40003f41070 */
[----:B0-----:R-:W-:Y:S02]  /*44c0*/  SHF.R.S32.HI R60, RZ, 0x1f, R16 ;  /* 0x0000001fff3c7819 */ /* 0x001fe40000011410 */
[----:B------:R-:W-:-:S03]  /*44d0*/  LEA.HI.X.SX32 R26, R17, R22, 0x1, P1 ;  /* 0x00000016111a7211 */ /* 0x000fc600008f0eff */
[-C--:B------:R-:W-:Y:S01]  /*44e0*/  IMAD R17, R60, R7.reuse, RZ ;  /* 0x000000073c117224 */ /* 0x080fe200078e02ff */
[----:B------:R-:W-:Y:S02]  /*44f0*/  ISETP.LT.AND.EX P2, PT, R23, RZ, PT, P2 ;  /* 0x000000ff1700720c */ /* 0x000fe40003f41320 */
[----:B------:R-:W-:Y:S01]  /*4500*/  ISETP.GT.U32.AND P1, PT, R27, -0x7f, PT ;  /* 0xffffff811b00780c */ /* 0x000fe20003f24070 */
[C---:B------:R-:W-:Y:S02]  /*4510*/  IMAD R23, R16.reuse, R8, R17 ;  /* 0x0000000810177224 */ /* 0x040fe400078e0211 */
[----:B------:R-:W-:Y:S01]  /*4520*/  IMAD.WIDE.U32 R16, R16, R7, RZ ;  /* 0x0000000710107225 */ /* 0x000fe200078e00ff */
[----:B------:R-:W-:-:S03]  /*4530*/  ISETP.GT.AND.EX P1, PT, R26, -0x1, PT, P1 ;  /* 0xffffffff1a00780c */ /* 0x000fc60003f24310 */
[----:B------:R-:W-:Y:S01]  /*4540*/  IMAD.IADD R23, R17, 0x1, R23 ;  /* 0x0000000111177824 */ /* 0x000fe200078e0217 */
[----:B------:R-:W-:Y:S02]  /*4550*/  SEL R27, R27, 0xffffff81, P1 ;  /* 0xffffff811b1b7807 */ /* 0x000fe40000800000 */
[----:B------:R-:W-:Y:S02]  /*4560*/  SEL R17, R26, 0xffffffff, P1 ;  /* 0xffffffff1a117807 */ /* 0x000fe40000800000 */
[----:B------:R-:W-:Y:S01]  /*4570*/  SHF.R.S64 R26, R16, 0x4, R23 ;  /* 0x00000004101a7819 */ /* 0x000fe20000001017 */
[----:B------:R-:W-:Y:S01]  /*4580*/  VIADD R16, R10, 0x54cda563 ;  /* 0x54cda5630a107836 */ /* 0x000fe20000000000 */
[----:B------:R-:W-:-:S04]  /*4590*/  ISETP.LT.U32.AND P1, PT, R27, 0x7f, PT ;  /* 0x0000007f1b00780c */ /* 0x000fc80003f21070 */
[----:B------:R-:W-:Y:S02]  /*45a0*/  ISETP.LT.AND.EX P1, PT, R17, RZ, PT, P1 ;  /* 0x000000ff1100720c */ /* 0x000fe40003f21310 */
[----:B------:R-:W-:Y:S02]  /*45b0*/  SHF.R.U32.HI R17, RZ, 0x10, R16 ;  /* 0x00000010ff117819 */ /* 0x000fe40000011610 */
[----:B-----5:R-:W-:Y:S02]  /*45c0*/  PRMT R52, R52, 0x8880, RZ ;  /* 0x0000888034347816 */ /* 0x020fe400000000ff */
[----:B------:R-:W-:Y:S01]  /*45d0*/  LOP3.LUT R17, R17, R16, RZ, 0x3c, !PT ;  /* 0x0000001011117212 */ /* 0x000fe200078e3cff */
[----:B------:R0:W-:Y:S01]  /*45e0*/  STS.U8 [R12+0x300], R59 ;  /* 0x0003003b0c007388 */ /* 0x0001e20000000000 */
[----:B------:R-:W-:-:S03]  /*45f0*/  IADD3 R41, P4, PT, R52, R41, RZ ;  /* 0x0000002934297210 */ /* 0x000fc60007f9e0ff */
[----:B------:R-:W-:Y:S01]  /*4600*/  IMAD R17, R17, -0x7a143595, RZ ;  /* 0x85ebca6b11117824 */ /* 0x000fe200078e02ff */
[----:B0-----:R-:W-:-:S04]  /*4610*/  SHF.R.S32.HI R59, RZ, 0x4, R40 ;  /* 0x00000004ff3b7819 */ /* 0x001fc80000011428 */
[----:B------:R-:W-:Y:S02]  /*4620*/  SHF.R.U32.HI R40, RZ, 0xd, R17 ;  /* 0x0000000dff287819 */ /* 0x000fe40000011611 */
[----:B------:R-:W-:Y:S02]  /*4630*/  LEA.HI.X.SX32 R16, R52, R59, 0x1, P4 ;  /* 0x0000003b34107211 */ /* 0x000fe400020f0eff */
[----:B------:R-:W-:Y:S01]  /*4640*/  ISETP.GT.U32.AND P4, PT, R41, -0x7f, PT ;  /* 0xffffff812900780c */ /* 0x000fe20003f84070 */
[----:B------:R0:W-:Y:S01]  /*4650*/  STS.U8 [R12+0x280], R61 ;  /* 0x0002803d0c007388 */ /* 0x0001e20000000000 */
[----:B------:R-:W-:-:S03]  /*4660*/  LOP3.LUT R40, R40, R17, RZ, 0x3c, !PT ;  /* 0x0000001128287212 */ /* 0x000fc600078e3cff */
[----:B------:R-:W3:Y:S01]  /*4670*/  LDG.E.U8.CONSTANT R52, desc[UR8][R32.64+0x8940] ;  /* 0x0089400820347981 */ /* 0x000ee2000c1e9100 */
[----:B0-----:R-:W-:Y:S02]  /*4680*/  SEL R61, R54, 0x7f, P3 ;  /* 0x0000007f363d7807 */ /* 0x001fe40001800000 */
[----:B------:R-:W-:Y:S01]  /*4690*/  ISETP.GT.AND.EX P3, PT, R16, -0x1, PT, P4 ;  /* 0xffffffff1000780c */ /* 0x000fe20003f64340 */
[----:B------:R-:W-:-:S03]  /*46a0*/  IMAD R40, R40, -0x3d4d51cb, RZ ;  /* 0xc2b2ae3528287824 */ /* 0x000fc600078e02ff */
[----:B------:R-:W-:Y:S02]  /*46b0*/  SEL R17, R41, 0xffffff81, P3 ;  /* 0xffffff8129117807 */ /* 0x000fe40001800000 */
[----:B------:R-:W-:Y:S02]  /*46c0*/  SEL R59, R58, 0x7f, P2 ;  /* 0x0000007f3a3b7807 */ /* 0x000fe40001000000 */
[----:B------:R-:W-:Y:S02]  /*46d0*/  SEL R16, R16, 0xffffffff, P3 ;  /* 0xffffffff10107807 */ /* 0x000fe40001800000 */
[----:B------:R-:W-:Y:S02]  /*46e0*/  ISETP.LT.U32.AND P2, PT, R17, 0x7f, PT ;  /* 0x0000007f1100780c */ /* 0x000fe40003f41070 */
[----:B------:R-:W-:Y:S02]  /*46f0*/  SHF.R.U32.HI R41, RZ, 0x10, R40 ;  /* 0x00000010ff297819 */ /* 0x000fe40000011628 */
[----:B------:R-:W-:-:S02]  /*4700*/  ISETP.LT.AND.EX P2, PT, R16, RZ, PT, P2 ;  /* 0x000000ff1000720c */ /* 0x000fc40003f41320 */
[----:B------:R-:W-:Y:S02]  /*4710*/  LOP3.LUT R16, R41, R40, RZ, 0x3c, !PT ;  /* 0x0000002829107212 */ /* 0x000fe400078e3cff */
[----:B------:R-:W4:Y:S02]  /*4720*/  LDG.E.U8.CONSTANT R41, desc[UR8][R32.64+0x8b40] ;  /* 0x008b400820297981 */ /* 0x000f24000c1e9100 */
[----:B------:R-:W-:-:S04]  /*4730*/  LOP3.LUT R40, R16, 0x1, RZ, 0xc0, !PT ;  /* 0x0000000110287812 */ /* 0x000fc800078ec0ff */
[----:B------:R-:W-:Y:S02]  /*4740*/  ISETP.NE.U32.AND P3, PT, R40, 0x1, PT ;  /* 0x000000012800780c */ /* 0x000fe40003f65070 */
[----:B------:R-:W5:Y:S01]  /*4750*/  LDG.E.U8.CONSTANT R40, desc[UR8][R32.64+0x8d40] ;  /* 0x008d400820287981 */ /* 0x000f62000c1e9100 */
[----:B------:R-:W-:Y:S02]  /*4760*/  SHF.R.U32.HI R16, RZ, 0x1, R16 ;  /* 0x00000001ff107819 */ /* 0x000fe40000011610 */
[----:B------:R-:W-:Y:S02]  /*4770*/  SEL R54, R17, 0x7f, P2 ;  /* 0x0000007f11367807 */ /* 0x000fe40001000000 */
[----:B------:R-:W-:-:S03]  /*4780*/  LOP3.LUT R16, R16, 0x1f, RZ, 0xc0, !PT ;  /* 0x0000001f10107812 */ /* 0x000fc600078ec0ff */
[----:B------:R-:W-:-:S03]  /*4790*/  IMAD R17, R21, R54, RZ ;  /* 0x0000003615117224 */ /* 0x000fc600078e02ff */
[----:B------:R-:W-:Y:S02]  /*47a0*/  @P3 IMAD.MOV R16, RZ, RZ, -R16 ;  /* 0x000000ffff103224 */ /* 0x000fe400078e0a10 */
[----:B------:R-:W-:Y:S02]  /*47b0*/  SHF.R.S32.HI R17, RZ, 0x7, R17 ;  /* 0x00000007ff117819 */ /* 0x000fe40000011411 */
[----:B------:R-:W-:Y:S02]  /*47c0*/  SEL R27, R27, 0x7f, P1 ;  /* 0x0000007f1b1b7807 */ /* 0x000fe40000800000 */
[----:B------:R-:W-:Y:S02]  /*47d0*/  SHF.R.S32.HI R60, RZ, 0x1f, R16 ;  /* 0x0000001fff3c7819 */ /* 0x000fe40000011410 */
[----:B------:R-:W-:-:S04]  /*47e0*/  IADD3 R54, P1, PT, R17, R24, RZ ;  /* 0x0000001811367210 */ /* 0x000fc80007f3e0ff */
[----:B------:R-:W-:Y:S01]  /*47f0*/  LEA.HI.X.SX32 R58, R17, R22, 0x1, P1 ;  /* 0x00000016113a7211 */ /* 0x000fe200008f0eff */
[----:B------:R-:W-:Y:S01]  /*4800*/  IMAD R17, R60, R7, RZ ;  /* 0x000000073c117224 */ /* 0x000fe200078e02ff */
[----:B------:R0:W-:Y:S01]  /*4810*/  STS.U8 [R12+0x220], R59 ;  /* 0x0002203b0c007388 */ /* 0x0001e20000000000 */
[----:B------:R-:W-:-:S03]  /*4820*/  ISETP.GT.U32.AND P1, PT, R54, -0x7f, PT ;  /* 0xffffff813600780c */ /* 0x000fc60003f24070 */
[----:B------:R1:W-:Y:S01]  /*4830*/  STS.U8 [R12+0x120], R27 ;  /* 0x0001201b0c007388 */ /* 0x0003e20000000000 */
[C---:B0-----:R-:W-:Y:S02]  /*4840*/  IMAD R59, R16.reuse, R8, R17 ;  /* 0x00000008103b7224 */ /* 0x041fe400078e0211 */
[----:B------:R-:W-:-:S04]  /*4850*/  IMAD.WIDE.U32 R16, R16, R7, RZ ;  /* 0x0000000710107225 */ /* 0x000fc800078e00ff */
[----:B-1----:R-:W-:Y:S01]  /*4860*/  IMAD.IADD R27, R17, 0x1, R59 ;  /* 0x00000001111b7824 */ /* 0x002fe200078e023b */
[----:B------:R-:W-:Y:S02]  /*4870*/  SHF.R.S32.HI R59, RZ, 0x4, R42 ;  /* 0x00000004ff3b7819 */ /* 0x000fe4000001142a */
[----:B------:R-:W5:Y:S01]  /*4880*/  LDG.E.U8.CONSTANT R42, desc[UR8][R32.64+0x8f40] ;  /* 0x008f4008202a7981 */ /* 0x000f62000c1e9100 */
[----:B------:R-:W-:-:S04]  /*4890*/  ISETP.GT.AND.EX P1, PT, R58, -0x1, PT, P1 ;  /* 0xffffffff3a00780c */ /* 0x000fc80003f24310 */
[----:B------:R-:W-:Y:S02]  /*48a0*/  SEL R54, R54, 0xffffff81, P1 ;  /* 0xffffff8136367807 */ /* 0x000fe40000800000 */
[----:B------:R-:W-:Y:S02]  /*48b0*/  SEL R17, R58, 0xffffffff, P1 ;  /* 0xffffffff3a117807 */ /* 0x000fe40000800000 */
[----:B------:R-:W-:Y:S01]  /*48c0*/  SHF.R.S64 R58, R16, 0x4, R27 ;  /* 0x00000004103a7819 */ /* 0x000fe2000000101b */
[----:B------:R-:W-:Y:S01]  /*48d0*/  VIADD R16, R10, 0x54cda564 ;  /* 0x54cda5640a107836 */ /* 0x000fe20000000000 */
[----:B------:R-:W-:-:S04]  /*48e0*/  ISETP.LT.U32.AND P1, PT, R54, 0x7f, PT ;  /* 0x0000007f3600780c */ /* 0x000fc80003f21070 */
[----:B------:R-:W-:Y:S02]  /*48f0*/  ISETP.LT.AND.EX P1, PT, R17, RZ, PT, P1 ;  /* 0x000000ff1100720c */ /* 0x000fe40003f21310 */
[----:B------:R-:W-:-:S04]  /*4900*/  SHF.R.U32.HI R17, RZ, 0x10, R16 ;  /* 0x00000010ff117819 */ /* 0x000fc80000011610 */
[----:B------:R-:W-:Y:S02]  /*4910*/  LOP3.LUT R17, R17, R16, RZ, 0x3c, !PT ;  /* 0x0000001011117212 */ /* 0x000fe400078e3cff */
[----:B------:R-:W-:-:S03]  /*4920*/  PRMT R48, R48, 0x8880, RZ ;  /* 0x0000888030307816 */ /* 0x000fc600000000ff */
[----:B------:R-:W-:Y:S02]  /*4930*/  IMAD R17, R17, -0x7a143595, RZ ;  /* 0x85ebca6b11117824 */ /* 0x000fe400078e02ff */
[----:B------:R-:W-:-:S03]  /*4940*/  IMAD.MOV.U32 R16, RZ, RZ, R48 ;  /* 0x000000ffff107224 */ /* 0x000fc600078e0030 */
[----:B------:R-:W-:-:S04]  /*4950*/  SHF.R.U32.HI R48, RZ, 0xd, R17 ;  /* 0x0000000dff307819 */ /* 0x000fc80000011611 */
[----:B------:R-:W-:-:S05]  /*4960*/  LOP3.LUT R48, R48, R17, RZ, 0x3c, !PT ;  /* 0x0000001130307212 */ /* 0x000fca00078e3cff */
[----:B------:R-:W-:-:S05]  /*4970*/  IMAD R48, R48, -0x3d4d51cb, RZ ;  /* 0xc2b2ae3530307824 */ /* 0x000fca00078e02ff */
[----:B------:R-:W-:-:S04]  /*4980*/  SHF.R.U32.HI R17, RZ, 0x10, R48 ;  /* 0x00000010ff117819 */ /* 0x000fc80000011630 */
[----:B------:R-:W-:Y:S02]  /*4990*/  LOP3.LUT R17, R17, R48, RZ, 0x3c, !PT ;  /* 0x0000003011117212 */ /* 0x000fe400078e3cff */
[C---:B------:R-:W-:Y:S02]  /*49a0*/  IADD3 R43, P2, PT, R16.reuse, R43, RZ ;  /* 0x0000002b102b7210 */ /* 0x040fe40007f5e0ff */
[----:B------:R-:W-:Y:S02]  /*49b0*/  LOP3.LUT R48, R17, 0x1, RZ, 0xc0, !PT ;  /* 0x0000000111307812 */ /* 0x000fe400078ec0ff */
[----:B------:R-:W-:Y:S02]  /*49c0*/  LEA.HI.X.SX32 R16, R16, R59, 0x1, P2 ;  /* 0x0000003b10107211 */ /* 0x000fe400010f0eff */
[----:B------:R-:W-:Y:S02]  /*49d0*/  ISETP.NE.U32.AND P3, PT, R48, 0x1, PT ;  /* 0x000000013000780c */ /* 0x000fe40003f65070 */
[----:B------:R-:W-:-:S02]  /*49e0*/  ISETP.GT.U32.AND P2, PT, R43, -0x7f, PT ;  /* 0xffffff812b00780c */ /* 0x000fc40003f44070 */
[----:B------:R-:W-:Y:S02]  /*49f0*/  SHF.R.U32.HI R17, RZ, 0x1, R17 ;  /* 0x00000001ff117819 */ /* 0x000fe40000011611 */
[C---:B------:R-:W-:Y:S02]  /*4a00*/  ISETP.GT.AND.EX P2, PT, R16.reuse, -0x1, PT, P2 ;  /* 0xffffffff1000780c */ /* 0x040fe40003f44320 */
[----:B------:R-:W-:Y:S02]  /*4a10*/  LOP3.LUT R17, R17, 0x1f, RZ, 0xc0, !PT ;  /* 0x0000001f11117812 */ /* 0x000fe400078ec0ff */
[----:B------:R-:W-:Y:S02]  /*4a20*/  SEL R48, R43, 0xffffff81, P2 ;  /* 0xffffff812b307807 */ /* 0x000fe40001000000 */
[----:B------:R-:W-:Y:S01]  /*4a30*/  SEL R16, R16, 0xffffffff, P2 ;  /* 0xffffffff10107807 */ /* 0x000fe20001000000 */
[----:B------:R-:W-:Y:S01]  /*4a40*/  @P3 IMAD.MOV R17, RZ, RZ, -R17 ;  /* 0x000000ffff113224 */ /* 0x000fe200078e0a11 */
[----:B------:R-:W-:-:S04]  /*4a50*/  ISETP.LT.U32.AND P2, PT, R48, 0x7f, PT ;  /* 0x0000007f3000780c */ /* 0x000fc80003f41070 */
[----:B------:R-:W-:Y:S02]  /*4a60*/  ISETP.LT.AND.EX P2, PT, R16, RZ, PT, P2 ;  /* 0x000000ff1000720c */ /* 0x000fe40003f41320 */
[----:B------:R-:W-:-:S05]  /*4a70*/  SHF.R.S32.HI R16, RZ, 0x1f, R17 ;  /* 0x0000001fff107819 */ /* 0x000fca0000011411 */
[----:B------:R-:W-:Y:S01]  /*4a80*/  IMAD R16, R16, R7, RZ ;  /* 0x0000000710107224 */ /* 0x000fe200078e02ff */
[----:B--2---:R-:W-:-:S03]  /*4a90*/  PRMT R59, R53, 0x8880, RZ ;  /* 0x00008880353b7816 */ /* 0x004fc600000000ff */
[C---:B------:R-:W-:Y:S02]  /*4aa0*/  IMAD R43, R17.reuse, R8, R16 ;  /* 0x00000008112b7224 */ /* 0x040fe400078e0210 */
[----:B------:R-:W-:Y:S01]  /*4ab0*/  IMAD.WIDE.U32 R16, R17, R7, RZ ;  /* 0x0000000711107225 */ /* 0x000fe200078e00ff */
[----:B------:R-:W-:-:S03]  /*4ac0*/  SHF.R.S32.HI R60, RZ, 0x4, R45 ;  /* 0x00000004ff3c7819 */ /* 0x000fc6000001142d */
[----:B------:R-:W-:Y:S01]  /*4ad0*/  IMAD.IADD R43, R17, 0x1, R43 ;  /* 0x00000001112b7824 */ /* 0x000fe200078e022b */
[----:B------:R-:W-:Y:S01]  /*4ae0*/  IADD3 R53, P3, PT, R59, R50, RZ ;  /* 0x000000323b357210 */ /* 0x000fe20007f7e0ff */
[----:B------:R-:W-:-:S03]  /*4af0*/  VIADD R17, R10, 0x54cda565 ;  /* 0x54cda5650a117836 */ /* 0x000fc60000000000 */
[----:B------:R-:W-:Y:S02]  /*4b00*/  SHF.R.S64 R50, R16, 0x4, R43 ;  /* 0x0000000410327819 */ /* 0x000fe4000000102b */
[----:B------:R-:W-:Y:S02]  /*4b10*/  LEA.HI.X.SX32 R16, R59, R60, 0x1, P3 ;  /* 0x0000003c3b107211 */ /* 0x000fe400018f0eff */
        /* <DEDUP_REMOVED lines=10> */
[----:B------:R-:W-:-:S04]  /*4bc0*/  SHF.R.U32.HI R17, RZ, 0x1, R60 ;  /* 0x00000001ff117819 */ /* 0x000fc8000001163c */
[----:B------:R-:W-:Y:S02]  /*4bd0*/  LOP3.LUT R17, R17, 0x1f, RZ, 0xc0, !PT ;  /* 0x0000001f11117812 */ /* 0x000fe400078ec0ff */
[----:B------:R-:W-:-:S05]  /*4be0*/  ISETP.GT.U32.AND P3, PT, R53, -0x7f, PT ;  /* 0xffffff813500780c */ /* 0x000fca0003f64070 */
[----:B------:R-:W-:Y:S01]  /*4bf0*/  @P4 IMAD.MOV R17, RZ, RZ, -R17 ;  /* 0x000000ffff114224 */ /* 0x000fe200078e0a11 */
[----:B------:R-:W-:-:S04]  /*4c00*/  ISETP.GT.AND.EX P3, PT, R16, -0x1, PT, P3 ;  /* 0xffffffff1000780c */ /* 0x000fc80003f64330 */
[----:B------:R-:W-:Y:S02]  /*4c10*/  SHF.R.S32.HI R60, RZ, 0x1f, R17 ;  /* 0x0000001fff3c7819 */ /* 0x000fe40000011411 */
[----:B------:R-:W-:Y:S02]  /*4c20*/  SEL R53, R53, 0xffffff81, P3 ;  /* 0xffffff8135357807 */ /* 0x000fe40001800000 */
[----:B------:R-:W-:Y:S01]  /*4c30*/  SEL R16, R16, 0xffffffff, P3 ;  /* 0xffffffff10107807 */ /* 0x000fe20001800000 */
[----:B------:R-:W-:Y:S01]  /*4c40*/  IMAD R60, R60, R7, RZ ;  /* 0x000000073c3c7224 */ /* 0x000fe200078e02ff */
[----:B------:R-:W-:-:S03]  /*4c50*/  ISETP.LT.U32.AND P3, PT, R53, 0x7f, PT ;  /* 0x0000007f3500780c */ /* 0x000fc60003f61070 */
[C---:B------:R-:W-:Y:S01]  /*4c60*/  IMAD R45, R17.reuse, R8, R60 ;  /* 0x00000008112d7224 */ /* 0x040fe200078e023c */
[----:B------:R-:W-:Y:S01]  /*4c70*/  ISETP.LT.AND.EX P3, PT, R16, RZ, PT, P3 ;  /* 0x000000ff1000720c */ /* 0x000fe20003f61330 */
[----:B------:R-:W-:Y:S01]  /*4c80*/  IMAD.WIDE.U32 R16, R17, R7, RZ ;  /* 0x0000000711107225 */ /* 0x000fe200078e00ff */
[----:B------:R-:W-:-:S03]  /*4c90*/  SEL R60, R48, 0x7f, P2 ;  /* 0x0000007f303c7807 */ /* 0x000fc60001000000 */
[----:B------:R-:W-:-:S05]  /*4ca0*/  IMAD.IADD R45, R17, 0x1, R45 ;  /* 0x00000001112d7824 */ /* 0x000fca00078e022d */
[----:B------:R-:W-:Y:S01]  /*4cb0*/  SHF.R.S64 R48, R16, 0x4, R45 ;  /* 0x0000000410307819 */ /* 0x000fe2000000102d */
[----:B------:R-:W-:-:S05]  /*4cc0*/  IMAD R16, R21, R60, RZ ;  /* 0x0000003c15107224 */ /* 0x000fca00078e02ff */
[----:B------:R-:W-:-:S04]  /*4cd0*/  SHF.R.S32.HI R17, RZ, 0x7, R16 ;  /* 0x00000007ff117819 */ /* 0x000fc80000011410 */
[----:B------:R-:W-:Y:S02]  /*4ce0*/  IADD3 R16, P2, PT, R17, R24, RZ ;  /* 0x0000001811107210 */ /* 0x000fe40007f5e0ff */
[----:B------:R-:W-:Y:S02]  /*4cf0*/  SEL R60, R53, 0x7f, P3 ;  /* 0x0000007f353c7807 */ /* 0x000fe40001800000 */
[----:B------:R-:W-:Y:S02]  /*4d00*/  SEL R59, R54, 0x7f, P1 ;  /* 0x0000007f363b7807 */ /* 0x000fe40000800000 */
[----:B------:R-:W-:Y:S02]  /*4d10*/  LEA.HI.X.SX32 R17, R17, R22, 0x1, P2 ;  /* 0x0000001611117211 */ /* 0x000fe400010f0eff */
[----:B------:R-:W-:Y:S01]  /*4d20*/  ISETP.GT.U32.AND P1, PT, R16, -0x7f, PT ;  /* 0xffffff811000780c */ /* 0x000fe20003f24070 */
[----:B------:R-:W-:-:S03]  /*4d30*/  IMAD R21, R21, R60, RZ ;  /* 0x0000003c15157224 */ /* 0x000fc600078e02ff */
[C---:B------:R-:W-:Y:S02]  /*4d40*/  ISETP.GT.AND.EX P1, PT, R17.reuse, -0x1, PT, P1 ;  /* 0xffffffff1100780c */ /* 0x040fe40003f24310 */
[----:B------:R-:W-:Y:S02]  /*4d50*/  SHF.R.S32.HI R53, RZ, 0x7, R21 ;  /* 0x00000007ff357819 */ /* 0x000fe40000011415 */
[----:B------:R-:W-:Y:S01]  /*4d60*/  SEL R16, R16, 0xffffff81, P1 ;  /* 0xffffff8110107807 */ /* 0x000fe20000800000 */
[----:B------:R-:W2:Y:S01]  /*4d70*/  LDG.E.U8.CONSTANT R21, desc[UR8][R32.64+0x9140] ;  /* 0x0091400820157981 */ /* 0x000ea2000c1e9100 */
[----:B------:R-:W-:Y:S02]  /*4d80*/  SEL R54, R17, 0xffffffff, P1 ;  /* 0xffffffff11367807 */ /* 0x000fe40000800000 */
[----:B------:R-:W-:Y:S02]  /*4d90*/  ISETP.LT.U32.AND P1, PT, R16, 0x7f, PT ;  /* 0x0000007f1000780c */ /* 0x000fe40003f21070 */
[----:B------:R-:W-:-:S02]  /*4da0*/  IADD3 R17, P2, PT, R53, R24, RZ ;  /* 0x0000001835117210 */ /* 0x000fc40007f5e0ff */
[----:B------:R-:W-:Y:S01]  /*4db0*/  ISETP.LT.AND.EX P1, PT, R54, RZ, PT, P1 ;  /* 0x000000ff3600720c */ /* 0x000fe20003f21310 */
[----:B------:R-:W2:Y:S01]  /*4dc0*/  LDG.E.U8.CONSTANT R24, desc[UR8][R32.64+0x9340] ;  /* 0x0093400820187981 */ /* 0x000ea2000c1e9100 */
[----:B------:R-:W-:Y:S01]  /*4dd0*/  LEA.HI.X.SX32 R54, R53, R22, 0x1, P2 ;  /* 0x0000001635367211 */ /* 0x000fe200010f0eff */
[----:B------:R-:W-:Y:S01]  /*4de0*/  VIADD R22, R10, 0x54cda566 ;  /* 0x54cda5660a167836 */ /* 0x000fe20000000000 */
[----:B------:R-:W-:-:S04]  /*4df0*/  ISETP.GT.U32.AND P2, PT, R17, -0x7f, PT ;  /* 0xffffff811100780c */ /* 0x000fc80003f44070 */
[----:B------:R-:W-:Y:S02]  /*4e00*/  SHF.R.U32.HI R53, RZ, 0x10, R22 ;  /* 0x00000010ff357819 */ /* 0x000fe40000011616 */
[C---:B------:R-:W-:Y:S02]  /*4e10*/  ISETP.GT.AND.EX P2, PT, R54.reuse, -0x1, PT, P2 ;  /* 0xffffffff3600780c */ /* 0x040fe40003f44320 */
[----:B------:R-:W-:Y:S02]  /*4e20*/  LOP3.LUT R53, R53, R22, RZ, 0x3c, !PT ;  /* 0x0000001635357212 */ /* 0x000fe400078e3cff */
[----:B------:R-:W-:Y:S02]  /*4e30*/  SEL R17, R17, 0xffffff81, P2 ;  /* 0xffffff8111117807 */ /* 0x000fe40001000000 */
[----:B------:R-:W-:Y:S01]  /*4e40*/  SEL R22, R54, 0xffffffff, P2 ;  /* 0xffffffff36167807 */ /* 0x000fe20001000000 */
[----:B------:R-:W-:Y:S01]  /*4e50*/  IMAD R53, R53, -0x7a143595, RZ ;  /* 0x85ebca6b35357824 */ /* 0x000fe200078e02ff */
[----:B------:R-:W-:-:S04]  /*4e60*/  ISETP.LT.U32.AND P2, PT, R17, 0x7f, PT ;  /* 0x0000007f1100780c */ /* 0x000fc80003f41070 */
[----:B------:R-:W-:Y:S02]  /*4e70*/  ISETP.LT.AND.EX P2, PT, R22, RZ, PT, P2 ;  /* 0x000000ff1600720c */ /* 0x000fe40003f41320 */
[----:B------:R-:W-:-:S04]  /*4e80*/  SHF.R.U32.HI R22, RZ, 0xd, R53 ;  /* 0x0000000dff167819 */ /* 0x000fc80000011635 */
[----:B------:R-:W-:Y:S02]  /*4e90*/  LOP3.LUT R53, R22, R53, RZ, 0x3c, !PT ;  /* 0x0000003516357212 */ /* 0x000fe400078e3cff */
[----:B------:R-:W0:Y:S01]  /*4ea0*/  LDS.U8 R22, [R12+0x40] ;  /* 0x000040000c167984 */ /* 0x000e220000000000 */
[----:B---3--:R-:W-:-:S03]  /*4eb0*/  PRMT R52, R52, 0x8880, RZ ;  /* 0x0000888034347816 */ /* 0x008fc600000000ff */
[----:B------:R1:W-:Y:S01]  /*4ec0*/  STS.U8 [R12+0x1a0], R59 ;  /* 0x0001a03b0c007388 */ /* 0x0003e20000000000 */
[----:B------:R-:W-:Y:S02]  /*4ed0*/  SHF.R.S32.HI R51, RZ, 0x4, R51 ;  /* 0x00000004ff337819 */ /* 0x000fe40000011433 */
[----:B------:R-:W-:Y:S02]  /*4ee0*/  SHF.R.S64 R36, R36, 0x4, R37 ;  /* 0x0000000424247819 */ /* 0x000fe40000001025 */
[----:B-1----:R-:W-:Y:S01]  /*4ef0*/  SEL R59, R16, 0x7f, P1 ;  /* 0x0000007f103b7807 */ /* 0x002fe20000800000 */
[----:B------:R-:W-:Y:S01]  /*4f00*/  IMAD R16, R53, -0x3d4d51cb, RZ ;  /* 0xc2b2ae3535107824 */ /* 0x000fe200078e02ff */
[----:B------:R-:W-:Y:S02]  /*4f10*/  SEL R53, R17, 0x7f, P2 ;  /* 0x0000007f11357807 */ /* 0x000fe40001000000 */
[----:B------:R-:W-:Y:S02]  /*4f20*/  IADD3 R55, P1, PT, R52, R55, RZ ;  /* 0x0000003734377210 */ /* 0x000fe40007f3e0ff */
[----:B------:R-:W-:-:S02]  /*4f30*/  SHF.R.U32.HI R17, RZ, 0x10, R16 ;  /* 0x00000010ff117819 */ /* 0x000fc40000011610 */
[----:B----4-:R-:W-:Y:S02]  /*4f40*/  PRMT R41, R41, 0x8880, RZ ;  /* 0x0000888029297816 */ /* 0x010fe400000000ff */
[----:B------:R-:W-:Y:S02]  /*4f50*/  LEA.HI.X.SX32 R51, R52, R51, 0x1, P1 ;  /* 0x0000003334337211 */ /* 0x000fe400008f0eff */
[----:B------:R-:W-:Y:S02]  /*4f60*/  LOP3.LUT R17, R17, R16, RZ, 0x3c, !PT ;  /* 0x0000001011117212 */ /* 0x000fe400078e3cff */
[----:B------:R-:W-:Y:S02]  /*4f70*/  SHF.R.S32.HI R52, RZ, 0x4, R37 ;  /* 0x00000004ff347819 */ /* 0x000fe40000011425 */
[----:B------:R-:W-:Y:S02]  /*4f80*/  IADD3 R36, P3, PT, R41, R36, RZ ;  /* 0x0000002429247210 */ /* 0x000fe40007f7e0ff */
[----:B-----5:R-:W-:-:S02]  /*4f90*/  PRMT R40, R40, 0x8880, RZ ;  /* 0x0000888028287816 */ /* 0x020fc400000000ff */
[----:B------:R-:W-:Y:S02]  /*4fa0*/  ISETP.GT.U32.AND P1, PT, R55, -0x7f, PT ;  /* 0xffffff813700780c */ /* 0x000fe40003f24070 */
[----:B------:R-:W-:Y:S02]  /*4fb0*/  LOP3.LUT R16, R17, 0x1, RZ, 0xc0, !PT ;  /* 0x0000000111107812 */ /* 0x000fe400078ec0ff */
[----:B------:R-:W-:Y:S01]  /*4fc0*/  LEA.HI.X.SX32 R37, R41, R52, 0x1, P3 ;  /* 0x0000003429257211 */ /* 0x000fe200018f0eff */
[----:B------:R-:W-:Y:S01]  /*4fd0*/  IMAD.MOV.U32 R41, RZ, RZ, R40 ;  /* 0x000000ffff297224 */ /* 0x000fe200078e0028 */
[----:B------:R-:W-:Y:S02]  /*4fe0*/  ISETP.GT.AND.EX P1, PT, R51, -0x1, PT, P1 ;  /* 0xffffffff3300780c */ /* 0x000fe40003f24310 */
[----:B------:R-:W-:Y:S02]  /*4ff0*/  ISETP.NE.U32.AND P2, PT, R16, 0x1, PT ;  /* 0x000000011000780c */ /* 0x000fe40003f45070 */
[----:B------:R-:W-:-:S02]  /*5000*/  SEL R16, R55, 0xffffff81, P1 ;  /* 0xffffff8137107807 */ /* 0x000fc40000800000 */
[----:B------:R-:W-:Y:S02]  /*5010*/  SHF.R.S32.HI R40, RZ, 0x4, R57 ;  /* 0x00000004ff287819 */ /* 0x000fe40000011439 */
[----:B------:R-:W-:Y:S01]  /*5020*/  IADD3 R56, P4, PT, R41, R56, RZ ;  /* 0x0000003829387210 */ /* 0x000fe20007f9e0ff */
[----:B------:R1:W-:Y:S01]  /*5030*/  STS.U8 [R12+0x320], R53 ;  /* 0x000320350c007388 */ /* 0x0003e20000000000 */
[----:B------:R-:W-:Y:S02]  /*5040*/  SHF.R.U32.HI R17, RZ, 0x1, R17 ;  /* 0x00000001ff117819 */ /* 0x000fe40000011611 */
[----:B------:R-:W-:Y:S02]  /*5050*/  SEL R51, R51, 0xffffffff, P1 ;  /* 0xffffffff33337807 */ /* 0x000fe40000800000 */
[----:B------:R-:W-:Y:S02]  /*5060*/  ISETP.LT.U32.AND P1, PT, R16, 0x7f, PT ;  /* 0x0000007f1000780c */ /* 0x000fe40003f21070 */
[----:B------:R-:W-:-:S02]  /*5070*/  ISETP.GT.U32.AND P3, PT, R36, -0x7f, PT ;  /* 0xffffff812400780c */ /* 0x000fc40003f64070 */
[----:B------:R-:W-:Y:S02]  /*5080*/  LEA.HI.X.SX32 R40, R41, R40, 0x1, P4 ;  /* 0x0000002829287211 */ /* 0x000fe400020f0eff */
[----:B-1----:R-:W-:Y:S01]  /*5090*/  SHF.R.S32.HI R53, RZ, 0x10, R39 ;  /* 0x00000010ff357819 */ /* 0x002fe20000011427 */
[----:B------:R-:W3:Y:S01]  /*50a0*/  LDG.E.U8.CONSTANT R41, desc[UR8][R32.64+0x8b60] ;  /* 0x008b600820297981 */ /* 0x000ee2000c1e9100 */
[----:B------:R-:W-:Y:S02]  /*50b0*/  ISETP.GT.U32.AND P4, PT, R56, -0x7f, PT ;  /* 0xffffff813800780c */ /* 0x000fe40003f84070 */
[----:B------:R-:W-:Y:S02]  /*50c0*/  LOP3.LUT R17, R17, 0x1f, RZ, 0xc0, !PT ;  /* 0x0000001f11117812 */ /* 0x000fe400078ec0ff */
[----:B------:R-:W-:Y:S02]  /*50d0*/  ISETP.LT.AND.EX P1, PT, R51, RZ, PT, P1 ;  /* 0x000000ff3300720c */ /* 0x000fe40003f21310 */
[----:B0-----:R-:W-:-:S02]  /*50e0*/  PRMT R52, R22, 0x8880, RZ ;  /* 0x0000888016347816 */ /* 0x001fc400000000ff */
[----:B------:R-:W-:Y:S02]  /*50f0*/  ISETP.GT.AND.EX P3, PT, R37, -0x1, PT, P3 ;  /* 0xffffffff2500780c */ /* 0x000fe40003f64330 */
[----:B------:R-:W-:Y:S02]  /*5100*/  SGXT R53, R53, 0x8 ;  /* 0x000000083535781a */ /* 0x000fe40000000200 */
[----:B------:R-:W-:Y:S01]  /*5110*/  ISETP.GT.AND.EX P4, PT, R40, -0x1, PT, P4 ;  /* 0xffffffff2800780c */ /* 0x000fe20003f84340 */
[----:B------:R-:W-:Y:S01]  /*5120*/  @P2 IMAD.MOV R17, RZ, RZ, -R17 ;  /* 0x000000ffff112224 */ /* 0x000fe200078e0a11 */
[----:B------:R-:W-:Y:S01]  /*5130*/  SEL R54, R36, 0xffffff81, P3 ;  /* 0xffffff8124367807 */ /* 0x000fe20001800000 */
[----:B------:R-:W-:Y:S01]  /*5140*/  IMAD.IADD R53, R53, 0x1, -R52 ;  /* 0x0000000135357824 */ /* 0x000fe200078e0a34 */
[----:B------:R-:W-:Y:S02]  /*5150*/  SEL R16, R16, 0x7f, P1 ;  /* 0x0000007f10107807 */ /* 0x000fe40000800000 */
[----:B------:R-:W-:-:S02]  /*5160*/  SEL R36, R56, 0xffffff81, P4 ;  /* 0xffffff8138247807 */ /* 0x000fc40002000000 */
[----:B------:R-:W-:Y:S01]  /*5170*/  SEL R51, R40, 0xffffffff, P4 ;  /* 0xffffffff28337807 */ /* 0x000fe20002000000 */
[----:B------:R-:W-:Y:S01]  /*5180*/  IMAD R16, R53, R16, RZ ;  /* 0x0000001035107224 */ /* 0x000fe200078e02ff */
[----:B------:R-:W-:Y:S01]  /*5190*/  SHF.R.S32.HI R52, RZ, 0x1f, R17 ;  /* 0x0000001fff347819 */ /* 0x000fe20000011411 */
[----:B------:R-:W4:Y:S01]  /*51a0*/  LDG.E.U8.CONSTANT R40, desc[UR8][R32.64+0x8d60] ;  /* 0x008d600820287981 */ /* 0x000f22000c1e9100 */
[----:B------:R-:W-:Y:S02]  /*51b0*/  ISETP.LT.U32.AND P4, PT, R36, 0x7f, PT ;  /* 0x0000007f2400780c */ /* 0x000fe40003f81070 */
[----:B------:R-:W-:Y:S02]  /*51c0*/  SEL R37, R37, 0xffffffff, P3 ;  /* 0xffffffff25257807 */ /* 0x000fe40001800000 */
[----:B------:R-:W-:Y:S01]  /*51d0*/  ISETP.LT.U32.AND P3, PT, R54, 0x7f, PT ;  /* 0x0000007f3600780c */ /* 0x000fe20003f61070 */
[----:B------:R-:W-:Y:S01]  /*51e0*/  IMAD R52, R52, R7, RZ ;  /* 0x0000000734347224 */ /* 0x000fe200078e02ff */
[----:B------:R-:W-:-:S02]  /*51f0*/  ISETP.LT.AND.EX P4, PT, R51, RZ, PT, P4 ;  /* 0x000000ff3300720c */ /* 0x000fc40003f81340 */
[----:B------:R-:W-:Y:S02]  /*5200*/  PRMT R51, R22, 0x8880, RZ ;  /* 0x0000888016337816 */ /* 0x000fe400000000ff */
[----:B------:R-:W-:Y:S02]  /*5210*/  SHF.R.S32.HI R56, RZ, 0x7, R16 ;  /* 0x00000007ff387819 */ /* 0x000fe40000011410 */
[----:B------:R-:W-:Y:S01]  /*5220*/  ISETP.LT.AND.EX P3, PT, R37, RZ, PT, P3 ;  /* 0x000000ff2500720c */ /* 0x000fe20003f61330 */
[----:B------:R-:W-:Y:S01]  /*5230*/  IMAD R57, R17, R8, R52 ;  /* 0x0000000811397224 */ /* 0x000fe200078e0234 */
[----:B------:R-:W5:Y:S01]  /*5240*/  LDG.E.U8.CONSTANT R37, desc[UR8][R32.64+0x8960] ;  /* 0x0089600820257981 */ /* 0x000f62000c1e9100 */
[----:B------:R-:W-:Y:S02]  /*5250*/  SHF.R.S32.HI R52, RZ, 0x1f, R51 ;  /* 0x0000001fff347819 */ /* 0x000fe40000011433 */
[----:B------:R-:W-:-:S04]  /*5260*/  IADD3 R55, P1, PT, R56, R51, RZ ;  /* 0x0000003338377210 */ /* 0x000fc80007f3e0ff */
[----:B------:R-:W-:Y:S02]  /*5270*/  LEA.HI.X.SX32 R56, R56, R52, 0x1, P1 ;  /* 0x0000003438387211 */ /* 0x000fe400008f0eff */
[----:B------:R-:W-:Y:S01]  /*5280*/  ISETP.GT.U32.AND P1, PT, R55, -0x7f, PT ;  /* 0xffffff813700780c */ /* 0x000fe20003f24070 */
[----:B------:R-:W-:-:S03]  /*5290*/  IMAD.WIDE.U32 R16, R17, R7, RZ ;  /* 0x0000000711107225 */ /* 0x000fc600078e00ff */
[----:B------:R-:W-:Y:S01]  /*52a0*/  ISETP.GT.AND.EX P1, PT, R56, -0x1, PT, P1 ;  /* 0xffffffff3800780c */ /* 0x000fe20003f24310 */
[----:B------:R-:W-:Y:S01]  /*52b0*/  IMAD.IADD R17, R17, 0x1, R57 ;  /* 0x0000000111117824 */ /* 0x000fe200078e0239 */
[----:B------:R-:W-:Y:S02]  /*52c0*/  PRMT R57, R42, 0x8880, RZ ;  /* 0x000088802a397816 */ /* 0x000fe400000000ff */
[----:B------:R-:W-:Y:S02]  /*52d0*/  SEL R55, R55, 0xffffff81, P1 ;  /* 0xffffff8137377807 */ /* 0x000fe40000800000 */
[--C-:B------:R-:W-:Y:S02]  /*52e0*/  SHF.R.S64 R30, R30, 0x4, R31.reuse ;  /* 0x000000041e1e7819 */ /* 0x100fe4000000101f */
[----:B------:R-:W-:Y:S02]  /*52f0*/  SHF.R.S32.HI R42, RZ, 0x4, R31 ;  /* 0x00000004ff2a7819 */ /* 0x000fe4000001141f */
[----:B------:R-:W-:-:S02]  /*5300*/  SEL R31, R56, 0xffffffff, P1 ;  /* 0xffffffff381f7807 */ /* 0x000fc40000800000 */
[----:B------:R-:W-:-:S04]  /*5310*/  ISETP.LT.U32.AND P1, PT, R55, 0x7f, PT ;  /* 0x0000007f3700780c */ /* 0x000fc80003f21070 */
[----:B------:R-:W-:Y:S02]  /*5320*/  ISETP.LT.AND.EX P1, PT, R31, RZ, PT, P1 ;  /* 0x000000ff1f00720c */ /* 0x000fe40003f21310 */
[----:B------:R-:W4:Y:S01]  /*5330*/  LDG.E.U8.CONSTANT R31, desc[UR8][R32.64+0x8f60] ;  /* 0x008f6008201f7981 */ /* 0x000f22000c1e9100 */
[----:B------:R-:W-:-:S03]  /*5340*/  IADD3 R56, P2, PT, R57, R30, RZ ;  /* 0x0000001e39387210 */ /* 0x000fc60007f5e0ff */
[----:B------:R-:W4:Y:S01]  /*5350*/  LDG.E.U8.CONSTANT R30, desc[UR8][R32.64+0x9160] ;  /* 0x00916008201e7981 */ /* 0x000f22000c1e9100 */
[----:B------:R-:W-:-:S03]  /*5360*/  LEA.HI.X.SX32 R57, R57, R42, 0x1, P2 ;  /* 0x0000002a39397211 */ /* 0x000fc600010f0eff */
[----:B------:R-:W4:Y:S01]  /*5370*/  LDG.E.U8.CONSTANT R42, desc[UR8][R32.64+0x9360] ;  /* 0x00936008202a7981 */ /* 0x000f22000c1e9100 */
[----:B------:R-:W-:-:S04]  /*5380*/  ISETP.GT.U32.AND P2, PT, R56, -0x7f, PT ;  /* 0xffffff813800780c */ /* 0x000fc80003f44070 */
[----:B------:R-:W-:Y:S02]  /*5390*/  ISETP.GT.AND.EX P2, PT, R57, -0x1, PT, P2 ;  /* 0xffffffff3900780c */ /* 0x000fe40003f44320 */
[----:B------:R-:W-:Y:S02]  /*53a0*/  PRMT R13, R13, 0x3340, R46 ;  /* 0x000033400d0d7816 */ /* 0x000fe4000000002e */
[----:B------:R-:W-:Y:S02]  /*53b0*/  SEL R46, R56, 0xffffff81, P2 ;  /* 0xffffff81382e7807 */ /* 0x000fe40001000000 */
[----:B------:R-:W-:Y:S02]  /*53c0*/  SEL R56, R57, 0xffffffff, P2 ;  /* 0xffffffff39387807 */ /* 0x000fe40001000000 */
[----:B------:R-:W-:Y:S02]  /*53d0*/  ISETP.LT.U32.AND P2, PT, R46, 0x7f, PT ;  /* 0x0000007f2e00780c */ /* 0x000fe40003f41070 */
[----:B------:R-:W-:-:S02]  /*53e0*/  SHF.R.S32.HI R60, RZ, 0x4, R19 ;  /* 0x00000004ff3c7819 */ /* 0x000fc40000011413 */
[----:B------:R-:W-:Y:S02]  /*53f0*/  ISETP.LT.AND.EX P2, PT, R56, RZ, PT, P2 ;  /* 0x000000ff3800720c */ /* 0x000fe40003f41320 */
[----:B------:R-:W-:Y:S02]  /*5400*/  SEL R54, R54, 0x7f, P3 ;  /* 0x0000007f36367807 */ /* 0x000fe40001800000 */
[----:B------:R-:W-:-:S05]  /*5410*/  SEL R36, R36, 0x7f, P4 ;  /* 0x0000007f24247807 */ /* 0x000fca0002000000 */
[----:B------:R-:W-:-:S05]  /*5420*/  IMAD R36, R53, R36, RZ ;  /* 0x0000002435247224 */ /* 0x000fca00078e02ff */
[----:B------:R-:W-:Y:S02]  /*5430*/  SHF.R.S32.HI R36, RZ, 0x7, R36 ;  /* 0x00000007ff247819 */ /* 0x000fe40000011424 */
[----:B------:R-:W-:-:S05]  /*5440*/  SEL R55, R55, 0x7f, P1 ;  /* 0x0000007f37377807 */ /* 0x000fca0000800000 */
[----:B------:R0:W-:Y:S01]  /*5450*/  STS.U8 [R12+0xc0], R55 ;  /* 0x0000c0370c007388 */ /* 0x0001e20000000000 */
[----:B--2---:R-:W-:-:S04]  /*5460*/  PRMT R21, R21, 0x8880, RZ ;  /* 0x0000888015157816 */ /* 0x004fc800000000ff */
[C---:B------:R-:W-:Y:S02]  /*5470*/  IADD3 R56, P6, PT, R21.reuse, R18, RZ ;  /* 0x0000001215387210 */ /* 0x040fe40007fde0ff */
[----:B------:R-:W-:Y:S02]  /*5480*/  PRMT R24, R24, 0x8880, RZ ;  /* 0x0000888018187816 */ /* 0x000fe400000000ff */
[----:B------:R-:W-:-:S03]  /*5490*/  LEA.HI.X.SX32 R18, R21, R60, 0x1, P6 ;  /* 0x0000003c15127211 */ /* 0x000fc600030f0eff */
[----:B------:R-:W-:Y:S01]  /*54a0*/  IMAD.MOV.U32 R21, RZ, RZ, R24 ;  /* 0x000000ffff157224 */ /* 0x000fe200078e0018 */
[----:B------:R-:W-:Y:S02]  /*54b0*/  ISETP.GT.U32.AND P3, PT, R56, -0x7f, PT ;  /* 0xffffff813800780c */ /* 0x000fe40003f64070 */
[----:B------:R-:W-:Y:S02]  /*54c0*/  SHF.R.S32.HI R24, RZ, 0x4, R47 ;  /* 0x00000004ff187819 */ /* 0x000fe4000001142f */
[C---:B------:R-:W-:Y:S02]  /*54d0*/  IADD3 R19, P6, PT, R21.reuse, R20, RZ ;  /* 0x0000001415137210 */ /* 0x040fe40007fde0ff */
[----:B------:R-:W-:Y:S02]  /*54e0*/  ISETP.GT.AND.EX P3, PT, R18, -0x1, PT, P3 ;  /* 0xffffffff1200780c */ /* 0x000fe40003f64330 */
[----:B------:R-:W-:Y:S01]  /*54f0*/  LEA.HI.X.SX32 R21, R21, R24, 0x1, P6 ;  /* 0x0000001815157211 */ /* 0x000fe200030f0eff */
[----:B------:R-:W-:Y:S01]  /*5500*/  IMAD R24, R53, R54, RZ ;  /* 0x0000003635187224 */ /* 0x000fe200078e02ff */
[----:B------:R-:W-:-:S02]  /*5510*/  ISETP.GT.U32.AND P4, PT, R19, -0x7f, PT ;  /* 0xffffff811300780c */ /* 0x000fc40003f84070 */
[----:B------:R-:W-:Y:S02]  /*5520*/  SEL R20, R56, 0xffffff81, P3 ;  /* 0xffffff8138147807 */ /* 0x000fe40001800000 */
[----:B------:R-:W-:Y:S02]  /*5530*/  SEL R18, R18, 0xffffffff, P3 ;  /* 0xffffffff12127807 */ /* 0x000fe40001800000 */
[----:B------:R-:W-:Y:S02]  /*5540*/  ISETP.GT.AND.EX P4, PT, R21, -0x1, PT, P4 ;  /* 0xffffffff1500780c */ /* 0x000fe40003f84340 */
[----:B------:R-:W-:Y:S02]  /*5550*/  ISETP.LT.U32.AND P3, PT, R20, 0x7f, PT ;  /* 0x0000007f1400780c */ /* 0x000fe40003f61070 */
[----:B------:R-:W-:Y:S02]  /*5560*/  SHF.R.S32.HI R24, RZ, 0x7, R24 ;  /* 0x00000007ff187819 */ /* 0x000fe40000011418 */
[----:B------:R-:W-:-:S02]  /*5570*/  SEL R47, R19, 0xffffff81, P4 ;  /* 0xffffff81132f7807 */ /* 0x000fc40002000000 */
[----:B------:R-:W-:Y:S02]  /*5580*/  ISETP.LT.AND.EX P3, PT, R18, RZ, PT, P3 ;  /* 0x000000ff1200720c */ /* 0x000fe40003f61330 */
[C---:B------:R-:W-:Y:S02]  /*5590*/  IADD3 R18, P6, PT, R24.reuse, R51, RZ ;  /* 0x0000003318127210 */ /* 0x040fe40007fde0ff */
[----:B------:R-:W-:Y:S02]  /*55a0*/  SEL R21, R21, 0xffffffff, P4 ;  /* 0xffffffff15157807 */ /* 0x000fe40002000000 */
[----:B------:R-:W-:Y:S02]  /*55b0*/  ISETP.LT.U32.AND P4, PT, R47, 0x7f, PT ;  /* 0x0000007f2f00780c */ /* 0x000fe40003f81070 */
[----:B------:R-:W-:Y:S02]  /*55c0*/  LEA.HI.X.SX32 R19, R24, R52, 0x1, P6 ;  /* 0x0000003418137211 */ /* 0x000fe400030f0eff */
[----:B------:R-:W-:-:S02]  /*55d0*/  SEL R54, R46, 0x7f, P2 ;  /* 0x0000007f2e367807 */ /* 0x000fc40001000000 */
[----:B------:R-:W-:Y:S02]  /*55e0*/  IADD3 R24, P6, PT, R36, R51, RZ ;  /* 0x0000003324187210 */ /* 0x000fe40007fde0ff */
[----:B------:R-:W-:Y:S02]  /*55f0*/  SEL R46, R20, 0x7f, P3 ;  /* 0x0000007f142e7807 */ /* 0x000fe40001800000 */
[----:B------:R-:W-:Y:S02]  /*5600*/  ISETP.LT.AND.EX P4, PT, R21, RZ, PT, P4 ;  /* 0x000000ff1500720c */ /* 0x000fe40003f81340 */
[----:B------:R-:W-:Y:S01]  /*5610*/  ISETP.GT.U32.AND P2, PT, R18, -0x7f, PT ;  /* 0xffffff811200780c */ /* 0x000fe20003f44070 */
[C---:B------:R-:W-:Y:S01]  /*5620*/  IMAD R46, R53.reuse, R46, RZ ;  /* 0x0000002e352e7224 */ /* 0x040fe200078e02ff */
[----:B------:R-:W-:Y:S02]  /*5630*/  LEA.HI.X.SX32 R21, R36, R52, 0x1, P6 ;  /* 0x0000003424157211 */ /* 0x000fe400030f0eff */
[----:B------:R-:W-:Y:S01]  /*5640*/  ISETP.GT.U32.AND P3, PT, R24, -0x7f, PT ;  /* 0xffffff811800780c */ /* 0x000fe20003f64070 */
[----:B------:R-:W-:Y:S01]  /*5650*/  IMAD R20, R53, R54, RZ ;  /* 0x0000003635147224 */ /* 0x000fe200078e02ff */
[----:B------:R-:W-:-:S02]  /*5660*/  SEL R36, R47, 0x7f, P4 ;  /* 0x0000007f2f247807 */ /* 0x000fc40002000000 */
[----:B------:R-:W-:Y:S02]  /*5670*/  ISETP.GT.AND.EX P2, PT, R19, -0x1, PT, P2 ;  /* 0xffffffff1300780c */ /* 0x000fe40003f44320 */
[----:B------:R-:W-:Y:S01]  /*5680*/  ISETP.GT.AND.EX P3, PT, R21, -0x1, PT, P3 ;  /* 0xffffffff1500780c */ /* 0x000fe20003f64330 */
[----:B------:R-:W-:Y:S01]  /*5690*/  IMAD R53, R53, R36, RZ ;  /* 0x0000002435357224 */ /* 0x000fe200078e02ff */
[----:B------:R-:W-:Y:S02]  /*56a0*/  SEL R18, R18, 0xffffff81, P2 ;  /* 0xffffff8112127807 */ /* 0x000fe40001000000 */
[----:B------:R-:W-:Y:S02]  /*56b0*/  SHF.R.S32.HI R46, RZ, 0x7, R46 ;  /* 0x00000007ff2e7819 */ /* 0x000fe4000001142e */
[----:B------:R-:W-:Y:S02]  /*56c0*/  SHF.R.S32.HI R36, RZ, 0x7, R20 ;  /* 0x00000007ff247819 */ /* 0x000fe40000011414 */
[----:B------:R-:W-:-:S02]  /*56d0*/  SEL R20, R24, 0xffffff81, P3 ;  /* 0xffffff8118147807 */ /* 0x000fc40001800000 */
[----:B------:R-:W-:Y:S02]  /*56e0*/  SEL R24, R19, 0xffffffff, P2 ;  /* 0xffffffff13187807 */ /* 0x000fe40001000000 */
[----:B------:R-:W-:Y:S02]  /*56f0*/  SEL R19, R21, 0xffffffff, P3 ;  /* 0xffffffff15137807 */ /* 0x000fe40001800000 */
[----:B------:R-:W-:Y:S02]  /*5700*/  ISETP.LT.U32.AND P2, PT, R18, 0x7f, PT ;  /* 0x0000007f1200780c */ /* 0x000fe40003f41070 */
[-C--:B------:R-:W-:Y:S02]  /*5710*/  IADD3 R47, P6, PT, R46, R51.reuse, RZ ;  /* 0x000000332e2f7210 */ /* 0x080fe40007fde0ff */
[----:B------:R-:W-:Y:S02]  /*5720*/  IADD3 R21, P4, PT, R36, R51, RZ ;  /* 0x0000003324157210 */ /* 0x000fe40007f9e0ff */
[----:B------:R-:W-:-:S02]  /*5730*/  ISETP.LT.AND.EX P2, PT, R24, RZ, PT, P2 ;  /* 0x000000ff1800720c */ /* 0x000fc40003f41320 */
[-C--:B------:R-:W-:Y:S02]  /*5740*/  LEA.HI.X.SX32 R46, R46, R52.reuse, 0x1, P6 ;  /* 0x000000342e2e7211 */ /* 0x080fe400030f0eff */
[----:B------:R-:W-:Y:S02]  /*5750*/  ISETP.GT.U32.AND P1, PT, R47, -0x7f, PT ;  /* 0xffffff812f00780c */ /* 0x000fe40003f24070 */
[----:B------:R-:W-:Y:S02]  /*5760*/  LEA.HI.X.SX32 R24, R36, R52, 0x1, P4 ;  /* 0x0000003424187211 */ /* 0x000fe400020f0eff */
[----:B------:R-:W-:Y:S02]  /*5770*/  SHF.R.S32.HI R53, RZ, 0x7, R53 ;  /* 0x00000007ff357819 */ /* 0x000fe40000011435 */
[----:B------:R-:W-:Y:S02]  /*5780*/  ISETP.LT.U32.AND P3, PT, R20, 0x7f, PT ;  /* 0x0000007f1400780c */ /* 0x000fe40003f61070 */
[----:B------:R-:W-:-:S02]  /*5790*/  ISETP.GT.U32.AND P4, PT, R21, -0x7f, PT ;  /* 0xffffff811500780c */ /* 0x000fc40003f84070 */
[----:B------:R-:W-:Y:S02]  /*57a0*/  ISETP.GT.AND.EX P1, PT, R46, -0x1, PT, P1 ;  /* 0xffffffff2e00780c */ /* 0x000fe40003f24310 */
[----:B------:R-:W-:Y:S02]  /*57b0*/  IADD3 R51, P6, PT, R53, R51, RZ ;  /* 0x0000003335337210 */ /* 0x000fe40007fde0ff */
[----:B------:R-:W-:Y:S02]  /*57c0*/  ISETP.LT.AND.EX P3, PT, R19, RZ, PT, P3 ;  /* 0x000000ff1300720c */ /* 0x000fe40003f61330 */
[----:B------:R-:W-:Y:S01]  /*57d0*/  ISETP.GT.AND.EX P4, PT, R24, -0x1, PT, P4 ;  /* 0xffffffff1800780c */ /* 0x000fe20003f84340 */
[----:B------:R-:W1:Y:S01]  /*57e0*/  LDS.U8 R19, [R12+0x60] ;  /* 0x000060000c137984 */ /* 0x000e620000000000 */
[----:B------:R-:W-:Y:S02]  /*57f0*/  SEL R47, R47, 0xffffff81, P1 ;  /* 0xffffff812f2f7807 */ /* 0x000fe40000800000 */
[----:B------:R-:W-:-:S02]  /*5800*/  SEL R57, R18, 0x7f, P2 ;  /* 0x0000007f12397807 */ /* 0x000fc40001000000 */
[----:B------:R-:W-:Y:S02]  /*5810*/  LEA.HI.X.SX32 R52, R53, R52, 0x1, P6 ;  /* 0x0000003435347211 */ /* 0x000fe400030f0eff */
[----:B------:R-:W-:Y:S02]  /*5820*/  ISETP.GT.U32.AND P2, PT, R51, -0x7f, PT ;  /* 0xffffff813300780c */ /* 0x000fe40003f44070 */
[----:B------:R-:W-:Y:S02]  /*5830*/  SEL R53, R21, 0xffffff81, P4 ;  /* 0xffffff8115357807 */ /* 0x000fe40002000000 */
[----:B------:R-:W-:Y:S02]  /*5840*/  SEL R21, R46, 0xffffffff, P1 ;  /* 0xffffffff2e157807 */ /* 0x000fe40000800000 */
[----:B------:R-:W-:Y:S02]  /*5850*/  ISETP.LT.U32.AND P1, PT, R47, 0x7f, PT ;  /* 0x0000007f2f00780c */ /* 0x000fe40003f21070 */
[----:B------:R-:W-:-:S02]  /*5860*/  ISETP.GT.AND.EX P2, PT, R52, -0x1, PT, P2 ;  /* 0xffffffff3400780c */ /* 0x000fc40003f44320 */
[----:B------:R-:W-:Y:S02]  /*5870*/  ISETP.LT.AND.EX P1, PT, R21, RZ, PT, P1 ;  /* 0x000000ff1500720c */ /* 0x000fe40003f21310 */
[----:B------:R-:W-:Y:S02]  /*5880*/  SEL R51, R51, 0xffffff81, P2 ;  /* 0xffffff8133337807 */ /* 0x000fe40001000000 */
[----:B------:R-:W-:Y:S02]  /*5890*/  SEL R47, R47, 0x7f, P1 ;  /* 0x0000007f2f2f7807 */ /* 0x000fe40000800000 */
[----:B------:R-:W-:Y:S02]  /*58a0*/  SEL R18, R52, 0xffffffff, P2 ;  /* 0xffffffff34127807 */ /* 0x000fe40001000000 */
[----:B------:R-:W-:Y:S02]  /*58b0*/  ISETP.LT.U32.AND P1, PT, R51, 0x7f, PT ;  /* 0x0000007f3300780c */ /* 0x000fe40003f21070 */
[----:B------:R-:W-:-:S02]  /*58c0*/  SEL R24, R24, 0xffffffff, P4 ;  /* 0xffffffff18187807 */ /* 0x000fc40002000000 */
[----:B------:R-:W-:Y:S02]  /*58d0*/  ISETP.LT.U32.AND P4, PT, R53, 0x7f, PT ;  /* 0x0000007f3500780c */ /* 0x000fe40003f81070 */
[----:B-----5:R-:W-:Y:S02]  /*58e0*/  PRMT R21, R37, 0x8880, RZ ;  /* 0x0000888025157816 */ /* 0x020fe400000000ff */
[----:B------:R-:W-:Y:S02]  /*58f0*/  ISETP.LT.AND.EX P1, PT, R18, RZ, PT, P1 ;  /* 0x000000ff1200720c */ /* 0x000fe40003f21310 */
[----:B---3--:R-:W-:Y:S02]  /*5900*/  PRMT R37, R41, 0x8880, RZ ;  /* 0x0000888029257816 */ /* 0x008fe400000000ff */
[----:B------:R-:W-:Y:S02]  /*5910*/  ISETP.LT.AND.EX P4, PT, R24, RZ, PT, P4 ;  /* 0x000000ff1800720c */ /* 0x000fe40003f81340 */
[----:B----4-:R-:W-:-:S02]  /*5920*/  PRMT R41, R40, 0x8880, RZ ;  /* 0x0000888028297816 */ /* 0x010fc400000000ff */
[----:B------:R-:W-:Y:S02]  /*5930*/  SHF.R.S32.HI R24, RZ, 0x4, R23 ;  /* 0x00000004ff187819 */ /* 0x000fe40000011417 */
[----:B0-----:R-:W-:Y:S02]  /*5940*/  SEL R55, R20, 0x7f, P3 ;  /* 0x0000007f14377807 */ /* 0x001fe40001800000 */
[----:B------:R-:W-:Y:S02]  /*5950*/  SEL R23, R51, 0x7f, P1 ;  /* 0x0000007f33177807 */ /* 0x000fe40000800000 */
[----:B------:R-:W-:Y:S02]  /*5960*/  SHF.R.S32.HI R20, RZ, 0x4, R49 ;  /* 0x00000004ff147819 */ /* 0x000fe40000011431 */
[----:B------:R-:W-:Y:S02]  /*5970*/  IADD3 R44, P1, PT, R21, R44, RZ ;  /* 0x0000002c152c7210 */ /* 0x000fe40007f3e0ff */
[----:B------:R-:W-:-:S02]  /*5980*/  SHF.R.S32.HI R18, RZ, 0x4, R27 ;  /* 0x00000004ff127819 */ /* 0x000fc4000001141b */
[----:B------:R-:W-:Y:S02]  /*5990*/  IADD3 R26, P2, PT, R37, R26, RZ ;  /* 0x0000001a251a7210 */ /* 0x000fe40007f5e0ff */
[----:B------:R-:W-:Y:S02]  /*59a0*/  IADD3 R58, P3, PT, R41, R58, RZ ;  /* 0x0000003a293a7210 */ /* 0x000fe40007f7e0ff */
[----:B------:R-:W-:Y:S02]  /*59b0*/  LEA.HI.X.SX32 R21, R21, R20, 0x1, P1 ;  /* 0x0000001415157211 */ /* 0x000fe400008f0eff */
[----:B------:R-:W-:Y:S02]  /*59c0*/  LEA.HI.X.SX32 R24, R37, R24, 0x1, P2 ;  /* 0x0000001825187211 */ /* 0x000fe400010f0eff */
[----:B------:R-:W-:Y:S02]  /*59d0*/  LEA.HI.X.SX32 R18, R41, R18, 0x1, P3 ;  /* 0x0000001229127211 */ /* 0x000fe400018f0eff */
[----:B------:R-:W-:-:S02]  /*59e0*/  ISETP.GT.U32.AND P1, PT, R44, -0x7f, PT ;  /* 0xffffff812c00780c */ /* 0x000fc40003f24070 */
[----:B------:R-:W-:Y:S02]  /*59f0*/  ISETP.GT.U32.AND P2, PT, R26, -0x7f, PT ;  /* 0xffffff811a00780c */ /* 0x000fe40003f44070 */
[----:B------:R-:W-:Y:S02]  /*5a00*/  ISETP.GT.U32.AND P3, PT, R58, -0x7f, PT ;  /* 0xffffff813a00780c */ /* 0x000fe40003f64070 */
[----:B------:R-:W-:Y:S02]  /*5a10*/  ISETP.GT.AND.EX P1, PT, R21, -0x1, PT, P1 ;  /* 0xffffffff1500780c */ /* 0x000fe40003f24310 */
[----:B------:R-:W-:Y:S02]  /*5a20*/  ISETP.GT.AND.EX P2, PT, R24, -0x1, PT, P2 ;  /* 0xffffffff1800780c */ /* 0x000fe40003f44320 */
[----:B------:R-:W-:Y:S01]  /*5a30*/  ISETP.GT.AND.EX P3, PT, R18, -0x1, PT, P3 ;  /* 0xffffffff1200780c */ /* 0x000fe20003f64330 */
[----:B------:R0:W-:Y:S01]  /*5a40*/  STS.U8 [R12+0x340], R23 ;  /* 0x000340170c007388 */ /* 0x0001e20000000000 */
[----:B------:R-:W-:-:S02]  /*5a50*/  SHF.R.S32.HI R20, RZ, 0x18, R39 ;  /* 0x00000018ff147819 */ /* 0x000fc40000011427 */
[----:B------:R-:W-:Y:S02]  /*5a60*/  SEL R36, R44, 0xffffff81, P1 ;  /* 0xffffff812c247807 */ /* 0x000fe40000800000 */
[----:B------:R-:W-:Y:S02]  /*5a70*/  SEL R37, R21, 0xffffffff, P1 ;  /* 0xffffffff15257807 */ /* 0x000fe40000800000 */
[----:B------:R-:W-:Y:S02]  /*5a80*/  SEL R21, R26, 0xffffff81, P2 ;  /* 0xffffff811a157807 */ /* 0x000fe40001000000 */
[----:B0-----:R-:W-:Y:S02]  /*5a90*/  SEL R23, R58, 0xffffff81, P3 ;  /* 0xffffff813a177807 */ /* 0x001fe40001800000 */
[----:B------:R-:W-:Y:S02]  /*5aa0*/  SEL R24, R24, 0xffffffff, P2 ;  /* 0xffffffff18187807 */ /* 0x000fe40001000000 */
[----:B------:R-:W-:-:S02]  /*5ab0*/  SEL R53, R53, 0x7f, P4 ;  /* 0x0000007f35357807 */ /* 0x000fc40002000000 */
[----:B-1----:R-:W-:Y:S02]  /*5ac0*/  PRMT R27, R19, 0x8880, RZ ;  /* 0x00008880131b7816 */ /* 0x002fe400000000ff */
[----:B------:R-:W-:Y:S02]  /*5ad0*/  ISETP.LT.U32.AND P2, PT, R36, 0x7f, PT ;  /* 0x0000007f2400780c */ /* 0x000fe40003f41070 */
[----:B------:R-:W-:Y:S02]  /*5ae0*/  SGXT R20, R20, 0x8 ;  /* 0x000000081414781a */ /* 0x000fe40000000200 */
[----:B------:R-:W-:Y:S02]  /*5af0*/  SEL R18, R18, 0xffffffff, P3 ;  /* 0xffffffff12127807 */ /* 0x000fe40001800000 */
[----:B------:R-:W-:Y:S02]  /*5b00*/  ISETP.LT.U32.AND P4, PT, R21, 0x7f, PT ;  /* 0x0000007f1500780c */ /* 0x000fe40003f81070 */
[----:B------:R-:W-:-:S02]  /*5b10*/  ISETP.LT.U32.AND P1, PT, R23, 0x7f, PT ;  /* 0x0000007f1700780c */ /* 0x000fc40003f21070 */
[----:B------:R-:W-:Y:S01]  /*5b20*/  PRMT R31, R31, 0x8880, RZ ;  /* 0x000088801f1f7816 */ /* 0x000fe200000000ff */
[----:B------:R-:W-:Y:S01]  /*5b30*/  IMAD.IADD R20, R20, 0x1, -R27 ;  /* 0x0000000114147824 */ /* 0x000fe200078e0a1b */
[----:B------:R-:W-:Y:S02]  /*5b40*/  ISETP.LT.AND.EX P2, PT, R37, RZ, PT, P2 ;  /* 0x000000ff2500720c */ /* 0x000fe40003f41320 */
[----:B------:R-:W-:Y:S02]  /*5b50*/  ISETP.LT.AND.EX P4, PT, R24, RZ, PT, P4 ;  /* 0x000000ff1800720c */ /* 0x000fe40003f81340 */
[----:B------:R-:W-:Y:S02]  /*5b60*/  ISETP.LT.AND.EX P1, PT, R18, RZ, PT, P1 ;  /* 0x000000ff1200720c */ /* 0x000fe40003f21310 */
[----:B------:R-:W-:Y:S02]  /*5b70*/  PRMT R27, R30, 0x8880, RZ ;  /* 0x000088801e1b7816 */ /* 0x000fe400000000ff */
[----:B------:R-:W-:-:S02]  /*5b80*/  PRMT R24, R22, 0x3340, R19 ;  /* 0x0000334016187816 */ /* 0x000fc40000000013 */
[----:B------:R-:W-:Y:S01]  /*5b90*/  PRMT R18, R19, 0x8880, RZ ;  /* 0x0000888013127816 */ /* 0x000fe200000000ff */
[----:B------:R-:W-:Y:S01]  /*5ba0*/  IMAD.MOV.U32 R19, RZ, RZ, R31 ;  /* 0x000000ffff137224 */ /* 0x000fe200078e001f */
[----:B------:R-:W-:Y:S02]  /*5bb0*/  SEL R31, R36, 0x7f, P2 ;  /* 0x0000007f241f7807 */ /* 0x000fe40001000000 */
[----:B------:R-:W-:Y:S02]  /*5bc0*/  PRMT R42, R42, 0x8880, RZ ;  /* 0x000088802a2a7816 */ /* 0x000fe400000000ff */
[----:B------:R-:W-:Y:S02]  /*5bd0*/  SHF.R.S32.HI R26, RZ, 0x4, R45 ;  /* 0x00000004ff1a7819 */ /* 0x000fe4000001142d */
[----:B------:R-:W-:Y:S01]  /*5be0*/  IADD3 R48, P3, PT, R27, R48, RZ ;  /* 0x000000301b307210 */ /* 0x000fe20007f7e0ff */
[----:B------:R-:W-:Y:S01]  /*5bf0*/  IMAD R22, R20, R31, RZ ;  /* 0x0000001f14167224 */ /* 0x000fe200078e02ff */
[----:B------:R-:W-:-:S02]  /*5c00*/  SHF.R.S32.HI R30, RZ, 0x4, R43 ;  /* 0x00000004ff1e7819 */ /* 0x000fc4000001142b */
[----:B------:R-:W-:Y:S02]  /*5c10*/  IADD3 R50, P2, PT, R19, R50, RZ ;  /* 0x0000003213327210 */ /* 0x000fe40007f5e0ff */
[----:B------:R-:W-:Y:S01]  /*5c20*/  LEA.HI.X.SX32 R31, R27, R26, 0x1, P3 ;  /* 0x0000001a1b1f7211 */ /* 0x000fe200018f0eff */
[----:B------:R-:W-:Y:S01]  /*5c30*/  IMAD.MOV.U32 R27, RZ, RZ, R42 ;  /* 0x000000ffff1b7224 */ /* 0x000fe200078e002a */
[----:B------:R-:W-:Y:S02]  /*5c40*/  SHF.R.S64 R16, R16, 0x4, R17 ;  /* 0x0000000410107819 */ /* 0x000fe40000001011 */
[----:B------:R-:W-:Y:S02]  /*5c50*/  LEA.HI.X.SX32 R37, R19, R30, 0x1, P2 ;  /* 0x0000001e13257211 */ /* 0x000fe400010f0eff */
[----:B------:R-:W-:Y:S02]  /*5c60*/  SHF.R.S32.HI R22, RZ, 0x7, R22 ;  /* 0x00000007ff167819 */ /* 0x000fe40000011416 */
[----:B------:R-:W-:-:S02]  /*5c70*/  ISETP.GT.U32.AND P3, PT, R50, -0x7f, PT ;  /* 0xffffff813200780c */ /* 0x000fc40003f64070 */
[----:B------:R-:W-:Y:S02]  /*5c80*/  SHF.R.S32.HI R30, RZ, 0x4, R17 ;  /* 0x00000004ff1e7819 */ /* 0x000fe40000011411 */
[----:B------:R-:W-:Y:S02]  /*5c90*/  IADD3 R26, P2, PT, R27, R16, RZ ;  /* 0x000000101b1a7210 */ /* 0x000fe40007f5e0ff */
[----:B------:R-:W-:Y:S02]  /*5ca0*/  SHF.R.S32.HI R19, RZ, 0x1f, R18 ;  /* 0x0000001fff137819 */ /* 0x000fe40000011412 */
[----:B------:R-:W-:Y:S02]  /*5cb0*/  IADD3 R16, P6, PT, R22, R18, RZ ;  /* 0x0000001216107210 */ /* 0x000fe40007fde0ff */
[----:B------:R-:W-:Y:S02]  /*5cc0*/  ISETP.GT.AND.EX P3, PT, R37, -0x1, PT, P3 ;  /* 0xffffffff2500780c */ /* 0x000fe40003f64330 */
[----:B------:R-:W-:-:S02]  /*5cd0*/  LEA.HI.X.SX32 R27, R27, R30, 0x1, P2 ;  /* 0x0000001e1b1b7211 */ /* 0x000fc400010f0eff */
[----:B------:R-:W-:Y:S02]  /*5ce0*/  ISETP.GT.U32.AND P2, PT, R48, -0x7f, PT ;  /* 0xffffff813000780c */ /* 0x000fe40003f44070 */
[----:B------:R-:W-:Y:S02]  /*5cf0*/  LEA.HI.X.SX32 R22, R22, R19, 0x1, P6 ;  /* 0x0000001316167211 */ /* 0x000fe400030f0eff */
[----:B------:R-:W-:Y:S02]  /*5d00*/  SEL R36, R50, 0xffffff81, P3 ;  /* 0xffffff8132247807 */ /* 0x000fe40001800000 */
[----:B------:R-:W-:Y:S02]  /*5d10*/  SEL R37, R37, 0xffffffff, P3 ;  /* 0xffffffff25257807 */ /* 0x000fe40001800000 */
[----:B------:R-:W-:Y:S02]  /*5d20*/  ISETP.GT.U32.AND P6, PT, R26, -0x7f, PT ;  /* 0xffffff811a00780c */ /* 0x000fe40003fc4070 */
[----:B------:R-:W-:-:S02]  /*5d30*/  ISETP.GT.U32.AND P3, PT, R16, -0x7f, PT ;  /* 0xffffff811000780c */ /* 0x000fc40003f64070 */
[----:B------:R-:W-:Y:S02]  /*5d40*/  ISETP.GT.AND.EX P2, PT, R31, -0x1, PT, P2 ;  /* 0xffffffff1f00780c */ /* 0x000fe40003f44320 */
[----:B------:R-:W-:Y:S02]  /*5d50*/  ISETP.GT.AND.EX P6, PT, R27, -0x1, PT, P6 ;  /* 0xffffffff1b00780c */ /* 0x000fe40003fc4360 */
[----:B------:R-:W-:Y:S02]  /*5d60*/  ISETP.GT.AND.EX P3, PT, R22, -0x1, PT, P3 ;  /* 0xffffffff1600780c */ /* 0x000fe40003f64330 */
[----:B------:R-:W-:Y:S02]  /*5d70*/  SEL R30, R48, 0xffffff81, P2 ;  /* 0xffffff81301e7807 */ /* 0x000fe40001000000 */
[----:B------:R-:W-:Y:S02]  /*5d80*/  PRMT R17, R13, 0x5410, R24 ;  /* 0x000054100d117816 */ /* 0x000fe40000000018 */
[----:B------:R-:W-:-:S02]  /*5d90*/  SEL R24, R26, 0xffffff81, P6 ;  /* 0xffffff811a187807 */ /* 0x000fc40003000000 */
[----:B------:R-:W-:Y:S02]  /*5da0*/  SEL R13, R16, 0xffffff81, P3 ;  /* 0xffffff81100d7807 */ /* 0x000fe40001800000 */
[----:B------:R-:W-:Y:S02]  /*5db0*/  SEL R26, R27, 0xffffffff, P6 ;  /* 0xffffffff1b1a7807 */ /* 0x000fe40003000000 */
[----:B------:R-:W-:Y:S02]  /*5dc0*/  SEL R31, R31, 0xffffffff, P2 ;  /* 0xffffffff1f1f7807 */ /* 0x000fe40001000000 */
[----:B------:R-:W-:Y:S02]  /*5dd0*/  ISETP.LT.U32.AND P6, PT, R30, 0x7f, PT ;  /* 0x0000007f1e00780c */ /* 0x000fe40003fc1070 */
[----:B------:R-:W-:Y:S02]  /*5de0*/  SEL R16, R22, 0xffffffff, P3 ;  /* 0xffffffff16107807 */ /* 0x000fe40001800000 */
[----:B------:R-:W-:-:S02]  /*5df0*/  ISETP.LT.U32.AND P3, PT, R13, 0x7f, PT ;  /* 0x0000007f0d00780c */ /* 0x000fc40003f61070 */
[----:B------:R-:W-:Y:S02]  /*5e00*/  SEL R27, R21, 0x7f, P4 ;  /* 0x0000007f151b7807 */ /* 0x000fe40002000000 */
[----:B------:R-:W-:Y:S01]  /*5e10*/  ISETP.LT.AND.EX P6, PT, R31, RZ, PT, P6 ;  /* 0x000000ff1f00720c */ /* 0x000fe20003fc1360 */
[----:B------:R0:W-:Y:S01]  /*5e20*/  STL [R38], R17 ;  /* 0x0000001126007387 */ /* 0x0001e20000100800 */
[----:B------:R-:W-:Y:S02]  /*5e30*/  ISETP.LT.U32.AND P2, PT, R36, 0x7f, PT ;  /* 0x0000007f2400780c */ /* 0x000fe40003f41070 */
[----:B------:R-:W-:Y:S01]  /*5e40*/  ISETP.LT.AND.EX P3, PT, R16, RZ, PT, P3 ;  /* 0x000000ff1000720c */ /* 0x000fe20003f61330 */
[----:B------:R-:W-:Y:S01]  /*5e50*/  IMAD R16, R20, R27, RZ ;  /* 0x0000001b14107224 */ /* 0x000fe200078e02ff */
[----:B------:R-:W-:Y:S02]  /*5e60*/  ISETP.LT.U32.AND P4, PT, R24, 0x7f, PT ;  /* 0x0000007f1800780c */ /* 0x000fe40003f81070 */
[----:B------:R-:W-:-:S02]  /*5e70*/  SEL R27, R30, 0x7f, P6 ;  /* 0x0000007f1e1b7807 */ /* 0x000fc40003000000 */
[----:B0-----:R-:W-:Y:S02]  /*5e80*/  SEL R17, R23, 0x7f, P1 ;  /* 0x0000007f17117807 */ /* 0x001fe40000800000 */
[----:B------:R-:W-:Y:S01]  /*5e90*/  ISETP.LT.AND.EX P2, PT, R37, RZ, PT, P2 ;  /* 0x000000ff2500720c */ /* 0x000fe20003f41320 */
[----:B------:R-:W-:Y:S01]  /*5ea0*/  IMAD R22, R20, R27, RZ ;  /* 0x0000001b14167224 */ /* 0x000fe200078e02ff */
[----:B------:R-:W-:Y:S01]  /*5eb0*/  ISETP.LT.AND.EX P4, PT, R26, RZ, PT, P4 ;  /* 0x000000ff1a00720c */ /* 0x000fe20003f81340 */
[----:B------:R-:W-:Y:S01]  /*5ec0*/  IMAD R17, R20, R17, RZ ;  /* 0x0000001114117224 */ /* 0x000fe200078e02ff */
[----:B------:R-:W-:Y:S02]  /*5ed0*/  SEL R21, R36, 0x7f, P2 ;  /* 0x0000007f24157807 */ /* 0x000fe40001000000 */
[----:B------:R-:W-:Y:S02]  /*5ee0*/  SEL R23, R24, 0x7f, P4 ;  /* 0x0000007f18177807 */ /* 0x000fe40002000000 */
[----:B------:R-:W-:Y:S01]  /*5ef0*/  SHF.R.S32.HI R17, RZ, 0x7, R17 ;  /* 0x00000007ff117819 */ /* 0x000fe20000011411 */
[----:B------:R-:W-:Y:S01]  /*5f00*/  IMAD R21, R20, R21, RZ ;  /* 0x0000001514157224 */ /* 0x000fe200078e02ff */
[----:B------:R-:W-:-:S02]  /*5f10*/  SHF.R.S32.HI R22, RZ, 0x7, R22 ;  /* 0x00000007ff167819 */ /* 0x000fc40000011416 */
[----:B------:R-:W-:Y:S01]  /*5f20*/  SHF.R.S32.HI R16, RZ, 0x7, R16 ;  /* 0x00000007ff107819 */ /* 0x000fe20000011410 */
[----:B------:R-:W-:Y:S01]  /*5f30*/  IMAD R20, R20, R23, RZ ;  /* 0x0000001714147224 */ /* 0x000fe200078e02ff */
[CC--:B------:R-:W-:Y:S02]  /*5f40*/  IADD3 R26, P2, PT, R17.reuse, R18.reuse, RZ ;  /* 0x00000012111a7210 */ /* 0x0c0fe40007f5e0ff */
[-C--:B------:R-:W-:Y:S02]  /*5f50*/  IADD3 R23, P4, PT, R22, R18.reuse, RZ ;  /* 0x0000001216177210 */ /* 0x080fe40007f9e0ff */
[----:B------:R-:W-:Y:S02]  /*5f60*/  IADD3 R27, P1, PT, R16, R18, RZ ;  /* 0x00000012101b7210 */ /* 0x000fe40007f3e0ff */
[----:B------:R-:W-:Y:S02]  /*5f70*/  SHF.R.S32.HI R21, RZ, 0x7, R21 ;  /* 0x00000007ff157819 */ /* 0x000fe40000011415 */
[----:B------:R-:W-:-:S02]  /*5f80*/  LEA.HI.X.SX32 R17, R17, R19, 0x1, P2 ;  /* 0x0000001311117211 */ /* 0x000fc400010f0eff */
[-C--:B------:R-:W-:Y:S02]  /*5f90*/  LEA.HI.X.SX32 R22, R22, R19.reuse, 0x1, P4 ;  /* 0x0000001316167211 */ /* 0x080fe400020f0eff */
[----:B------:R-:W-:Y:S02]  /*5fa0*/  LEA.HI.X.SX32 R30, R16, R19, 0x1, P1 ;  /* 0x00000013101e7211 */ /* 0x000fe400008f0eff */
[----:B------:R-:W-:Y:S02]  /*5fb0*/  SHF.R.S32.HI R20, RZ, 0x7, R20 ;  /* 0x00000007ff147819 */ /* 0x000fe40000011414 */
[----:B------:R-:W-:Y:S02]  /*5fc0*/  ISETP.GT.U32.AND P2, PT, R27, -0x7f, PT ;  /* 0xffffff811b00780c */ /* 0x000fe40003f44070 */
[----:B------:R-:W-:Y:S02]  /*5fd0*/  ISETP.GT.U32.AND P4, PT, R26, -0x7f, PT ;  /* 0xffffff811a00780c */ /* 0x000fe40003f84070 */
[----:B------:R-:W-:-:S02]  /*5fe0*/  IADD3 R24, P1, PT, R21, R18, RZ ;  /* 0x0000001215187210 */ /* 0x000fc40007f3e0ff */
[----:B------:R-:W-:Y:S02]  /*5ff0*/  IADD3 R16, P6, PT, R20, R18, RZ ;  /* 0x0000001214107210 */ /* 0x000fe40007fde0ff */
[----:B------:R-:W-:Y:S02]  /*6000*/  ISETP.GT.AND.EX P2, PT, R30, -0x1, PT, P2 ;  /* 0xffffffff1e00780c */ /* 0x000fe40003f44320 */
[----:B------:R-:W-:Y:S02]  /*6010*/  ISETP.GT.AND.EX P4, PT, R17, -0x1, PT, P4 ;  /* 0xffffffff1100780c */ /* 0x000fe40003f84340 */
[-C--:B------:R-:W-:Y:S02]  /*6020*/  LEA.HI.X.SX32 R21, R21, R19.reuse, 0x1, P1 ;  /* 0x0000001315157211 */ /* 0x080fe400008f0eff */
[----:B------:R-:W-:Y:S02]  /*6030*/  ISETP.GT.U32.AND P1, PT, R24, -0x7f, PT ;  /* 0xffffff811800780c */ /* 0x000fe40003f24070 */
[----:B------:R-:W-:-:S02]  /*6040*/  LEA.HI.X.SX32 R19, R20, R19, 0x1, P6 ;  /* 0x0000001314137211 */ /* 0x000fc400030f0eff */
[----:B------:R-:W-:Y:S02]  /*6050*/  SEL R27, R27, 0xffffff81, P2 ;  /* 0xffffff811b1b7807 */ /* 0x000fe40001000000 */
[----:B------:R-:W-:Y:S02]  /*6060*/  SEL R18, R30, 0xffffffff, P2 ;  /* 0xffffffff1e127807 */ /* 0x000fe40001000000 */
[----:B------:R-:W-:Y:S02]  /*6070*/  SEL R26, R26, 0xffffff81, P4 ;  /* 0xffffff811a1a7807 */ /* 0x000fe40002000000 */
[----:B------:R-:W-:Y:S02]  /*6080*/  ISETP.GT.U32.AND P2, PT, R23, -0x7f, PT ;  /* 0xffffff811700780c */ /* 0x000fe40003f44070 */
[----:B------:R-:W-:Y:S02]  /*6090*/  ISETP.GT.U32.AND P6, PT, R16, -0x7f, PT ;  /* 0xffffff811000780c */ /* 0x000fe40003fc4070 */
[----:B------:R-:W-:-:S02]  /*60a0*/  ISETP.GT.AND.EX P1, PT, R21, -0x1, PT, P1 ;  /* 0xffffffff1500780c */ /* 0x000fc40003f24310 */
[----:B------:R-:W-:Y:S02]  /*60b0*/  SEL R17, R17, 0xffffffff, P4 ;  /* 0xffffffff11117807 */ /* 0x000fe40002000000 */
[----:B------:R-:W-:Y:S02]  /*60c0*/  ISETP.LT.U32.AND P4, PT, R26, 0x7f, PT ;  /* 0x0000007f1a00780c */ /* 0x000fe40003f81070 */
[----:B------:R-:W-:Y:S02]  /*60d0*/  ISETP.GT.AND.EX P2, PT, R22, -0x1, PT, P2 ;  /* 0xffffffff1600780c */ /* 0x000fe40003f44320 */
[----:B------:R-:W-:Y:S02]  /*60e0*/  ISETP.GT.AND.EX P6, PT, R19, -0x1, PT, P6 ;  /* 0xffffffff1300780c */ /* 0x000fe40003fc4360 */
[----:B------:R-:W-:Y:S02]  /*60f0*/  SEL R20, R24, 0xffffff81, P1 ;  /* 0xffffff8118147807 */ /* 0x000fe40000800000 */
[----:B------:R-:W-:-:S02]  /*6100*/  SEL R21, R21, 0xffffffff, P1 ;  /* 0xffffffff15157807 */ /* 0x000fc40000800000 */
[----:B------:R-:W-:Y:S02]  /*6110*/  ISETP.LT.U32.AND P1, PT, R27, 0x7f, PT ;  /* 0x0000007f1b00780c */ /* 0x000fe40003f21070 */
[----:B------:R-:W-:Y:S02]  /*6120*/  ISETP.LT.AND.EX P4, PT, R17, RZ, PT, P4 ;  /* 0x000000ff1100720c */ /* 0x000fe40003f81340 */
[----:B------:R-:W-:Y:S02]  /*6130*/  SEL R17, R23, 0xffffff81, P2 ;  /* 0xffffff8117117807 */ /* 0x000fe40001000000 */
[----:B------:R-:W-:Y:S02]  /*6140*/  SEL R16, R16, 0xffffff81, P6 ;  /* 0xffffff8110107807 */ /* 0x000fe40003000000 */
[----:B------:R-:W-:Y:S02]  /*6150*/  ISETP.LT.AND.EX P1, PT, R18, RZ, PT, P1 ;  /* 0x000000ff1200720c */ /* 0x000fe40003f21310 */
[----:B------:R-:W-:-:S02]  /*6160*/  SEL R31, R13, 0x7f, P3 ;  /* 0x0000007f0d1f7807 */ /* 0x000fc40001800000 */
[----:B------:R-:W-:Y:S02]  /*6170*/  SEL R18, R22, 0xffffffff, P2 ;  /* 0xffffffff16127807 */ /* 0x000fe40001000000 */
[----:B------:R-:W-:Y:S02]  /*6180*/  SEL R13, R19, 0xffffffff, P6 ;  /* 0xffffffff130d7807 */ /* 0x000fe40003000000 */
[----:B------:R-:W-:Y:S02]  /*6190*/  ISETP.LT.U32.AND P2, PT, R20, 0x7f, PT ;  /* 0x0000007f1400780c */ /* 0x000fe40003f41070 */
[----:B------:R-:W-:Y:S02]  /*61a0*/  ISETP.LT.U32.AND P6, PT, R17, 0x7f, PT ;  /* 0x0000007f1100780c */ /* 0x000fe40003fc1070 */
[----:B------:R-:W-:Y:S02]  /*61b0*/  ISETP.LT.U32.AND P3, PT, R16, 0x7f, PT ;  /* 0x0000007f1000780c */ /* 0x000fe40003f61070 */
[----:B------:R-:W-:-:S02]  /*61c0*/  ISETP.LT.AND.EX P2, PT, R21, RZ, PT, P2 ;  /* 0x000000ff1500720c */ /* 0x000fc40003f41320 */
[----:B------:R-:W-:Y:S02]  /*61d0*/  ISETP.LT.AND.EX P6, PT, R18, RZ, PT, P6 ;  /* 0x000000ff1200720c */ /* 0x000fe40003fc1360 */
[----:B------:R-:W-:Y:S02]  /*61e0*/  ISETP.LT.AND.EX P3, PT, R13, RZ, PT, P3 ;  /* 0x000000ff0d00720c */ /* 0x000fe40003f61330 */
[----:B------:R-:W-:Y:S02]  /*61f0*/  SEL R23, R27, 0x7f, P1 ;  /* 0x0000007f1b177807 */ /* 0x000fe40000800000 */
[----:B------:R-:W-:Y:S02]  /*6200*/  SEL R21, R26, 0x7f, P4 ;  /* 0x0000007f1a157807 */ /* 0x000fe40002000000 */
[----:B------:R-:W-:Y:S02]  /*6210*/  SEL R19, R20, 0x7f, P2 ;  /* 0x0000007f14137807 */ /* 0x000fe40001000000 */
[----:B------:R-:W-:-:S02]  /*6220*/  SEL R17, R17, 0x7f, P6 ;  /* 0x0000007f11117807 */ /* 0x000fc40003000000 */
[----:B------:R-:W-:Y:S01]  /*6230*/  SEL R13, R16, 0x7f, P3 ;  /* 0x0000007f100d7807 */ /* 0x000fe20001800000 */
[----:B------:R0:W-:Y:S04]  /*6240*/  STS.U8 [R12+0xa0], R61 ;  /* 0x0000a03d0c007388 */ /* 0x0001e80000000000 */
        /* <DEDUP_REMOVED lines=10> */
[----:B------:R0:W-:Y:S01]  /*62f0*/  STS.U8 [R12+0x360], R13 ;  /* 0x0003600d0c007388 */ /* 0x0001e20000000000 */
[----:B------:R-:W-:Y:S01]  /*6300*/  NOP ;  /* 0x0000000000007918 */ /* 0x000fe20000000000 */
.L_x_706:
[----:B------:R-:W-:Y:S01]  /*6310*/  BSSY.RECONVERGENT B2, `(.L_x_459) ;  /* 0x000001d000027945 */ /* 0x000fe20003800200 */
[----:B------:R-:W-:Y:S02]  /*6320*/  IMAD.MOV.U32 R27, RZ, RZ, RZ ;  /* 0x000000ffff1b7224 */ /* 0x000fe400078e00ff */
[----:B------:R-:W-:Y:S02]  /*6330*/  IMAD.MOV.U32 R24, RZ, RZ, RZ ;  /* 0x000000ffff187224 */ /* 0x000fe400078e00ff */
[----:B0-----:R-:W-:Y:S02]  /*6340*/  VIADD R21, R11, 0x95 ;  /* 0x000000950b157836 */ /* 0x001fe40000000000 */
[----:B------:R-:W-:-:S07]  /*6350*/  IMAD.MOV.U32 R18, RZ, RZ, R6 ;  /* 0x000000ffff127224 */ /* 0x000fce00078e0006 */
.L_x_460:
[----:B------:R-:W-:Y:S02]  /*6360*/  IMAD R13, R18, -0x61c88647, R21 ;  /* 0x9e3779b9120d7824 */ /* 0x000fe400078e0215 */
[----:B------:R-:W-:-:S03]  /*6370*/  IMAD.IADD R17, R25, 0x1, R18 ;  /* 0x0000000119117824 */ /* 0x000fc600078e0212 */
[----:B------:R-:W-:Y:S02]  /*6380*/  SHF.R.U32.HI R16, RZ, 0x10, R13 ;  /* 0x00000010ff107819 */ /* 0x000fe4000001160d */
[----:B------:R0:W1:Y:S02]  /*6390*/  LDS.S8 R19, [R17+0x80] ;  /* 0x0000800011137984 */ /* 0x0000640000000200 */
[----:B------:R-:W-:-:S05]  /*63a0*/  LOP3.LUT R16, R16, R13, RZ, 0x3c, !PT ;  /* 0x0000000d10107212 */ /* 0x000fca00078e3cff */
[----:B------:R-:W-:Y:S02]  /*63b0*/  IMAD R16, R16, -0x7a143595, RZ ;  /* 0x85ebca6b10107824 */ /* 0x000fe400078e02ff */
[----:B0-----:R-:W-:-:S03]  /*63c0*/  IMAD.MOV.U32 R17, RZ, RZ, R24 ;  /* 0x000000ffff117224 */ /* 0x001fc600078e0018 */
        /* <DEDUP_REMOVED lines=8> */
[----:B------:R-:W-:Y:S01]  /*6450*/  LOP3.LUT R13, R16, 0x1f, RZ, 0xc0, !PT ;  /* 0x0000001f100d7812 */ /* 0x000fe200078ec0ff */
[----:B------:R-:W-:-:S10]  /*6460*/  IMAD.MOV.U32 R16, RZ, RZ, R27 ;  /* 0x000000ffff107224 */ /* 0x000fd400078e001b */
[----:B------:R-:W-:Y:S01]  /*6470*/  @P1 IMAD.MOV R13, RZ, RZ, -R13 ;  /* 0x000000ffff0d1224 */ /* 0x000fe200078e0a0d */
[C---:B------:R-:W-:Y:S01]  /*6480*/  ISETP.GE.U32.AND P1, PT, R18.reuse, 0x60, PT ;  /* 0x000000601200780c */ /* 0x040fe20003f26070 */
[----:B------:R-:W-:Y:S02]  /*6490*/  VIADD R18, R18, 0x20 ;  /* 0x0000002012127836 */ /* 0x000fe40000000000 */
[----:B-1----:R-:W-:-:S04]  /*64a0*/  IMAD.WIDE R16, R13, R19, R16 ;  /* 0x000000130d107225 */ /* 0x002fc800078e0210 */
[----:B------:R-:W-:Y:S02]  /*64b0*/  IMAD.MOV.U32 R27, RZ, RZ, R16 ;  /* 0x000000ffff1b7224 */ /* 0x000fe400078e0010 */
[----:B------:R-:W-:-:S04]  /*64c0*/  IMAD.MOV.U32 R24, RZ, RZ, R17 ;  /* 0x000000ffff187224 */ /* 0x000fc800078e0011 */
[----:B------:R-:W-:Y:S05]  /*64d0*/  @!P1 BRA `(.L_x_460) ;  /* 0xfffffffc00a09947 */ /* 0x000fea000383ffff */
[----:B------:R-:W-:Y:S05]  /*64e0*/  BSYNC.RECONVERGENT B2 ;  /* 0x0000000000027941 */ /* 0x000fea0003800200 */
.L_x_459:
[----:B------:R-:W-:Y:S01]  /*64f0*/  IMAD.WIDE.U32 R30, R9, 0x3f80, R34 ;  /* 0x00003f80091e7825 */ /* 0x000fe200078e0022 */
[----:B------:R-:W-:-:S03]  /*6500*/  UMOV UR4, URZ ;  /* 0x000000ff00047c82 */ /* 0x000fc60008000000 */
[----:B------:R-:W-:Y:S01]  /*6510*/  VIADD R13, R31, UR4 ;  /* 0x000000041f0d7c36 */ /* 0x000fe20008000000 */
        /* <DEDUP_REMOVED lines=34> */
.L_x_720:
[-C--:B--2---:R-:W-:Y:S01]  /*6740*/  IMAD R17, R38, R7.reuse, RZ ;  /* 0x0000000726117224 */ /* 0x084fe200078e02ff */
[----:B------:R-:W-:Y:S01]  /*6750*/  BSSY.RECONVERGENT B2, `(.L_x_462) ;  /* 0x0000058000027945 */ /* 0x000fe20003800200 */
[----:B-1----:R-:W-:-:S04]  /*6760*/  IMAD.WIDE.U32 R20, R16, R7, RZ ;  /* 0x0000000710147225 */ /* 0x002fc800078e00ff */
[----:B------:R-:W-:Y:S02]  /*6770*/  IMAD R17, R16, R8, R17 ;  /* 0x0000000810117224 */ /* 0x000fe400078e0211 */
[----:B------:R-:W-:Y:S02]  /*6780*/  VIADD R24, R11, 0x15 ;  /* 0x000000150b187836 */ /* 0x000fe40000000000 */
[----:B------:R-:W-:Y:S02]  /*6790*/  IMAD.MOV.U32 R26, RZ, RZ, R6 ;  /* 0x000000ffff1a7224 */ /* 0x000fe400078e0006 */
[----:B------:R-:W-:-:S07]  /*67a0*/  IMAD.IADD R27, R21, 0x1, R17 ;  /* 0x00000001151b7824 */ /* 0x000fce00078e0211 */
.L_x_465:
[----:B------:R-:W-:Y:S01]  /*67b0*/  BSSY.RECONVERGENT B3, `(.L_x_463) ;  /* 0x000002d000037945 */ /* 0x000fe20003800200 */
[----:B------:R-:W-:Y:S01]  /*67c0*/  CS2R R36, SRZ ;  /* 0x0000000000247805 */ /* 0x000fe2000001ff00 */
[----:B------:R-:W-:-:S07]  /*67d0*/  IMAD.MOV.U32 R38, RZ, RZ, RZ ;  /* 0x000000ffff267224 */ /* 0x000fce00078e00ff */
.L_x_464:
[----:B0-----:R-:W-:-:S05]  /*67e0*/  IMAD R23, R38, 0x80, R26 ;  /* 0x0000008026177824 */ /* 0x001fca00078e021a */
[----:B------:R-:W-:-:S05]  /*67f0*/  IADD3 R22, P1, PT, R23, R30, RZ ;  /* 0x0000001e17167210 */ /* 0x000fca0007f3e0ff */
[----:B------:R-:W-:-:S05]  /*6800*/  IMAD.X R23, RZ, RZ, R13, P1 ;  /* 0x000000ffff177224 */ /* 0x000fca00008e060d */
[----:B------:R-:W2:Y:S04]  /*6810*/  LDG.E.U8.CONSTANT R43, desc[UR8][R22.64+0x4a280] ;  /* 0x04a28008162b7981 */ /* 0x000ea8000c1e9100 */
[----:B------:R-:W2:Y:S04]  /*6820*/  LDG.E.U8.CONSTANT R44, desc[UR8][R22.64+0x4a200] ;  /* 0x04a20008162c7981 */ /* 0x000ea8000c1e9100 */
[----:B------:R-:W3:Y:S04]  /*6830*/  LDG.E.U8.CONSTANT R45, desc[UR8][R22.64+0x4a180] ;  /* 0x04a18008162d7981 */ /* 0x000ee8000c1e9100 */
[----:B------:R-:W3:Y:S04]  /*6840*/  LDG.E.U8.CONSTANT R46, desc[UR8][R22.64+0x4a100] ;  /* 0x04a10008162e7981 */ /* 0x000ee8000c1e9100 */
[----:B------:R-:W4:Y:S04]  /*6850*/  LDG.E.U8.CONSTANT R47, desc[UR8][R22.64+0x4a480] ;  /* 0x04a48008162f7981 */ /* 0x000f28000c1e9100 */
[----:B------:R-:W4:Y:S04]  /*6860*/  LDG.E.U8.CONSTANT R48, desc[UR8][R22.64+0x4a400] ;  /* 0x04a4000816307981 */ /* 0x000f28000c1e9100 */
[----:B------:R-:W5:Y:S04]  /*6870*/  LDG.E.U8.CONSTANT R49, desc[UR8][R22.64+0x4a380] ;  /* 0x04a3800816317981 */ /* 0x000f68000c1e9100 */
        /* <DEDUP_REMOVED lines=8> */
[----:B------:R0:W5:Y:S01]  /*6900*/  LDG.E.U8.CONSTANT R42, desc[UR8][R22.64+0x4a700] ;  /* 0x04a70008162a7981 */ /* 0x000162000c1e9100 */
[----:B------:R-:W-:-:S02]  /*6910*/  IMAD.IADD R16, R25, 0x1, R38 ;  /* 0x0000000119107824 */ /* 0x000fc400078e0226 */
[----:B------:R-:W-:-:S04]  /*6920*/  VIADD R38, R38, 0x10 ;  /* 0x0000001026267836 */ /* 0x000fc80000000000 */
[----:B------:R-:W0:Y:S01]  /*6930*/  LDS.128 R16, [R16+0x80] ;  /* 0x0000800010107984 */ /* 0x000e220000000c00 */
[----:B------:R-:W-:Y:S02]  /*6940*/  ISETP.NE.AND P1, PT, R38, 0x80, PT ;  /* 0x000000802600780c */ /* 0x000fe40003f25270 */
[----:B--2---:R-:W-:Y:S02]  /*6950*/  PRMT R43, R44, 0x3340, R43 ;  /* 0x000033402c2b7816 */ /* 0x004fe4000000002b */
[----:B---3--:R-:W-:-:S04]  /*6960*/  PRMT R46, R46, 0x3340, R45 ;  /* 0x000033402e2e7816 */ /* 0x008fc8000000002d */
[----:B------:R-:W-:Y:S02]  /*6970*/  PRMT R43, R46, 0x5410, R43 ;  /* 0x000054102e2b7816 */ /* 0x000fe4000000002b */
[----:B----4-:R-:W-:-:S03]  /*6980*/  PRMT R47, R48, 0x3340, R47 ;  /* 0x00003340302f7816 */ /* 0x010fc6000000002f */
[----:B0-----:R-:W-:Y:S01]  /*6990*/  IDP.4A.S8.S8 R22, R43, R16, RZ ;  /* 0x000000102b167226 */ /* 0x001fe200000006ff */
[----:B-----5:R-:W-:-:S04]  /*69a0*/  PRMT R50, R50, 0x3340, R49 ;  /* 0x0000334032327816 */ /* 0x020fc80000000031 */
[----:B------:R-:W-:Y:S02]  /*69b0*/  PRMT R47, R50, 0x5410, R47 ;  /* 0x00005410322f7816 */ /* 0x000fe4000000002f */
[----:B------:R-:W-:-:S03]  /*69c0*/  PRMT R51, R52, 0x3340, R51 ;  /* 0x0000334034337816 */ /* 0x000fc60000000033 */
[----:B------:R-:W-:Y:S01]  /*69d0*/  IDP.4A.S8.S8 R17, R47, R17, R22 ;  /* 0x000000112f117226 */ /* 0x000fe20000000616 */
[----:B------:R-:W-:-:S04]  /*69e0*/  PRMT R54, R54, 0x3340, R53 ;  /* 0x0000334036367816 */ /* 0x000fc80000000035 */
[----:B------:R-:W-:Y:S02]  /*69f0*/  PRMT R51, R54, 0x5410, R51 ;  /* 0x0000541036337816 */ /* 0x000fe40000000033 */
[----:B------:R-:W-:-:S03]  /*6a00*/  PRMT R39, R40, 0x3340, R39 ;  /* 0x0000334028277816 */ /* 0x000fc60000000027 */
[----:B------:R-:W-:Y:S01]  /*6a10*/  IDP.4A.S8.S8 R18, R51, R18, R17 ;  /* 0x0000001233127226 */ /* 0x000fe20000000611 */
[----:B------:R-:W-:-:S04]  /*6a20*/  PRMT R42, R42, 0x3340, R41 ;  /* 0x000033402a2a7816 */ /* 0x000fc80000000029 */
[----:B------:R-:W-:-:S05]  /*6a30*/  PRMT R39, R42, 0x5410, R39 ;  /* 0x000054102a277816 */ /* 0x000fca0000000027 */
[----:B------:R-:W-:-:S05]  /*6a40*/  IDP.4A.S8.S8 R18, R39, R19, R18 ;  /* 0x0000001327127226 */ /* 0x000fca0000000612 */
[----:B------:R-:W-:-:S04]  /*6a50*/  IADD3 R37, P2, PT, R18, R37, RZ ;  /* 0x0000002512257210 */ /* 0x000fc80007f5e0ff */
[----:B------:R-:W-:Y:S01]  /*6a60*/  LEA.HI.X.SX32 R36, R18, R36, 0x1, P2 ;  /* 0x0000002412247211 */ /* 0x000fe200010f0eff */
[----:B------:R-:W-:Y:S08]  /*6a70*/  @P1 BRA `(.L_x_464) ;  /* 0xfffffffc00581947 */ /* 0x000ff0000383ffff */
[----:B------:R-:W-:Y:S05]  /*6a80*/  BSYNC.RECONVERGENT B3 ;  /* 0x0000000000037941 */ /* 0x000fea0003800200 */
.L_x_463:
[----:B------:R-:W-:-:S05]  /*6a90*/  IMAD R16, R26, -0x61c88647, R24 ;  /* 0x9e3779b91a107824 */ /* 0x000fca00078e0218 */
        /* <DEDUP_REMOVED lines=13> */
[-C--:B------:R-:W-:Y:S01]  /*6b70*/  IMAD R18, R27, R17.reuse, RZ ;  /* 0x000000111b127224 */ /* 0x080fe200078e02ff */
[----:B------:R-:W-:Y:S01]  /*6b80*/  SHF.R.S32.HI R19, RZ, 0x1f, R17 ;  /* 0x0000001fff137819 */ /* 0x000fe20000011411 */
[----:B------:R-:W-:-:S04]  /*6b90*/  IMAD.WIDE.U32 R16, R20, R17, RZ ;  /* 0x0000001114107225 */ /* 0x000fc800078e00ff */
[----:B------:R-:W-:-:S04]  /*6ba0*/  IMAD R19, R19, R20, R18 ;  /* 0x0000001413137224 */ /* 0x000fc800078e0212 */
[----:B------:R-:W-:-:S05]  /*6bb0*/  IMAD.IADD R19, R17, 0x1, R19 ;  /* 0x0000000111137824 */ /* 0x000fca00078e0213 */
[----:B------:R-:W-:-:S04]  /*6bc0*/  SHF.R.S64 R16, R16, 0x8, R19 ;  /* 0x0000000810107819 */ /* 0x000fc80000001013 */
[----:B------:R-:W-:-:S04]  /*6bd0*/  IADD3 R17, P1, PT, R16, R37, RZ ;  /* 0x0000002510117210 */ /* 0x000fc80007f3e0ff */
[----:B------:R-:W-:-:S04]  /*6be0*/  LEA.HI.X.SX32 R16, R19, R36, 0x18, P1 ;  /* 0x0000002413107211 */ /* 0x000fc800008fc6ff */
[--C-:B------:R-:W-:Y:S02]  /*6bf0*/  SHF.R.S64 R17, R17, 0x8, R16.reuse ;  /* 0x0000000811117819 */ /* 0x100fe40000001010 */
[----:B------:R-:W-:Y:S02]  /*6c00*/  SHF.R.S32.HI R16, RZ, 0x8, R16 ;  /* 0x00000008ff107819 */ /* 0x000fe40000011410 */
[----:B------:R-:W-:-:S04]  /*6c10*/  ISETP.GT.U32.AND P1, PT, R17, -0x7f, PT ;  /* 0xffffff811100780c */ /* 0x000fc80003f24070 */
[----:B------:R-:W-:-:S04]  /*6c20*/  ISETP.GT.AND.EX P1, PT, R16, -0x1, PT, P1 ;  /* 0xffffffff1000780c */ /* 0x000fc80003f24310 */
[----:B------:R-:W-:Y:S02]  /*6c30*/  SEL R17, R17, 0xffffff81, P1 ;  /* 0xffffff8111117807 */ /* 0x000fe40000800000 */
[----:B------:R-:W-:Y:S02]  /*6c40*/  SEL R16, R16, 0xffffffff, P1 ;  /* 0xffffffff10107807 */ /* 0x000fe40000800000 */
[----:B------:R-:W-:-:S04]  /*6c50*/  ISETP.LT.U32.AND P1, PT, R17, 0x7f, PT ;  /* 0x0000007f1100780c */ /* 0x000fc80003f21070 */
[----:B------:R-:W-:Y:S01]  /*6c60*/  ISETP.LT.AND.EX P1, PT, R16, RZ, PT, P1 ;  /* 0x000000ff1000720c */ /* 0x000fe20003f21310 */
[----:B------:R-:W-:-:S03]  /*6c70*/  IMAD.IADD R16, R25, 0x1, R26 ;  /* 0x0000000119107824 */ /* 0x000fc600078e021a */
[----:B------:R-:W-:Y:S02]  /*6c80*/  SEL R17, R17, 0x7f, P1 ;  /* 0x0000007f11117807 */ /* 0x000fe40000800000 */
[C---:B------:R-:W-:Y:S01]  /*6c90*/  ISETP.GE.U32.AND P1, PT, R26.reuse, 0x60, PT ;  /* 0x000000601a00780c */ /* 0x040fe20003f26070 */
[----:B------:R-:W-:Y:S02]  /*6ca0*/  VIADD R26, R26, 0x20 ;  /* 0x000000201a1a7836 */ /* 0x000fe40000000000 */
[----:B------:R1:W-:Y:S10]  /*6cb0*/  STS.U8 [R16+0x380], R17 ;  /* 0x0003801110007388 */ /* 0x0003f40000000000 */
[----:B-1----:R-:W-:Y:S05]  /*6cc0*/  @!P1 BRA `(.L_x_465) ;  /* 0xfffffff800b89947 */ /* 0x002fea000383ffff */
[----:B------:R-:W-:Y:S05]  /*6cd0*/  BSYNC.RECONVERGENT B2 ;  /* 0x0000000000027941 */ /* 0x000fea0003800200 */
.L_x_462:
[----:B------:R-:W-:Y:S01]  /*6ce0*/  BSSY.RECONVERGENT B2, `(.L_x_466) ;  /* 0x000001d000027945 */ /* 0x000fe20003800200 */
[----:B------:R-:W-:Y:S02]  /*6cf0*/  IMAD.MOV.U32 R27, RZ, RZ, RZ ;  /* 0x000000ffff1b7224 */ /* 0x000fe400078e00ff */
[----:B------:R-:W-:Y:S02]  /*6d00*/  IMAD.MOV.U32 R24, RZ, RZ, RZ ;  /* 0x000000ffff187224 */ /* 0x000fe400078e00ff */
[----:B------:R-:W-:Y:S02]  /*6d10*/  VIADD R21, R11, 0x96 ;  /* 0x000000960b157836 */ /* 0x000fe40000000000 */
[----:B------:R-:W-:-:S07]  /*6d20*/  IMAD.MOV.U32 R18, RZ, RZ, R6 ;  /* 0x000000ffff127224 */ /* 0x000fce00078e0006 */
.L_x_467:
[----:B------:R-:W-:Y:S02]  /*6d30*/  IMAD R16, R18, -0x61c88647, R21 ;  /* 0x9e3779b912107824 */ /* 0x000fe400078e0215 */
[----:B------:R-:W-:-:S03]  /*6d40*/  IMAD.IADD R20, R25, 0x1, R18 ;  /* 0x0000000119147824 */ /* 0x000fc600078e0212 */
[----:B------:R-:W-:-:S03]  /*6d50*/  SHF.R.U32.HI R17, RZ, 0x10, R16 ;  /* 0x00000010ff117819 */ /* 0x000fc60000011610 */
[----:B------:R-:W0:Y:S01]  /*6d60*/  LDS.S8 R20, [R20+0x100] ;  /* 0x0001000014147984 */ /* 0x000e220000000200 */
        /* <DEDUP_REMOVED lines=10> */
[----:B------:R-:W-:Y:S01]  /*6e10*/  IMAD.MOV.U32 R16, RZ, RZ, R27 ;  /* 0x000000ffff107224 */ /* 0x000fe200078e001b */
[----:B------:R-:W-:Y:S01]  /*6e20*/  LOP3.LUT R19, R17, 0x1f, RZ, 0xc0, !PT ;  /* 0x0000001f11137812 */ /* 0x000fe200078ec0ff */
[----:B------:R-:W-:-:S10]  /*6e30*/  IMAD.MOV.U32 R17, RZ, RZ, R24 ;  /* 0x000000ffff117224 */ /* 0x000fd400078e0018 */
[----:B------:R-:W-:Y:S01]  /*6e40*/  @P1 IMAD.MOV R19, RZ, RZ, -R19 ;  /* 0x000000ffff131224 */ /* 0x000fe200078e0a13 */
[C---:B------:R-:W-:Y:S01]  /*6e50*/  ISETP.GE.U32.AND P1, PT, R18.reuse, 0x60, PT ;  /* 0x000000601200780c */ /* 0x040fe20003f26070 */
[----:B------:R-:W-:Y:S02]  /*6e60*/  VIADD R18, R18, 0x20 ;  /* 0x0000002012127836 */ /* 0x000fe40000000000 */
[----:B0-----:R-:W-:-:S04]  /*6e70*/  IMAD.WIDE R16, R19, R20, R16 ;  /* 0x0000001413107225 */ /* 0x001fc800078e0210 */
[----:B------:R-:W-:Y:S02]  /*6e80*/  IMAD.MOV.U32 R27, RZ, RZ, R16 ;  /* 0x000000ffff1b7224 */ /* 0x000fe400078e0010 */
[----:B------:R-:W-:-:S04]  /*6e90*/  IMAD.MOV.U32 R24, RZ, RZ, R17 ;  /* 0x000000ffff187224 */ /* 0x000fc800078e0011 */
[----:B------:R-:W-:Y:S05]  /*6ea0*/  @!P1 BRA `(.L_x_467) ;  /* 0xfffffffc00a09947 */ /* 0x000fea000383ffff */
[----:B------:R-:W-:Y:S05]  /*6eb0*/  BSYNC.RECONVERGENT B2 ;  /* 0x0000000000027941 */ /* 0x000fea0003800200 */
.L_x_466:
        /* <DEDUP_REMOVED lines=34> */
.L_x_734:
[-C--:B--2---:R-:W-:Y:S01]  /*70e0*/  IMAD R17, R38, R7.reuse, RZ ;  /* 0x0000000726117224 */ /* 0x084fe200078e02ff */
[----:B------:R-:W-:Y:S01]  /*70f0*/  BSSY.RECONVERGENT B2, `(.L_x_469) ;  /* 0x0000058000027945 */ /* 0x000fe20003800200 */
[----:B-1----:R-:W-:-:S04]  /*7100*/  IMAD.WIDE.U32 R20, R16, R7, RZ ;  /* 0x0000000710147225 */ /* 0x002fc800078e00ff */
[----:B------:R-:W-:Y:S02]  /*7110*/  IMAD R17, R16, R8, R17 ;  /* 0x0000000810117224 */ /* 0x000fe400078e0211 */
[----:B------:R-:W-:Y:S02]  /*7120*/  VIADD R24, R11, 0x16 ;  /* 0x000000160b187836 */ /* 0x000fe40000000000 */
[----:B------:R-:W-:Y:S02]  /*7130*/  IMAD.MOV.U32 R26, RZ, RZ, R6 ;  /* 0x000000ffff1a7224 */ /* 0x000fe400078e0006 */
[----:B------:R-:W-:-:S07]  /*7140*/  IMAD.IADD R27, R21, 0x1, R17 ;  /* 0x00000001151b7824 */ /* 0x000fce00078e0211 */
.L_x_472:
[----:B------:R-:W-:Y:S01]  /*7150*/  BSSY.RECONVERGENT B3, `(.L_x_470) ;  /* 0x000002d000037945 */ /* 0x000fe20003800200 */
[----:B------:R-:W-:Y:S01]  /*7160*/  CS2R R36, SRZ ;  /* 0x0000000000247805 */ /* 0x000fe2000001ff00 */
[----:B------:R-:W-:-:S07]  /*7170*/  IMAD.MOV.U32 R38, RZ, RZ, RZ ;  /* 0x000000ffff267224 */ /* 0x000fce00078e00ff */
.L_x_471:
        /* <DEDUP_REMOVED lines=43> */
.L_x_470:
        /* <DEDUP_REMOVED lines=37> */
.L_x_469:
[----:B------:R-:W-:Y:S01]  /*7680*/  BSSY.RECONVERGENT B2, `(.L_x_473) ;  /* 0x000001d000027945 */ /* 0x000fe20003800200 */
[----:B------:R-:W-:Y:S02]  /*7690*/  IMAD.MOV.U32 R27, RZ, RZ, RZ ;  /* 0x000000ffff1b7224 */ /* 0x000fe400078e00ff */
[----:B------:R-:W-:Y:S02]  /*76a0*/  IMAD.MOV.U32 R24, RZ, RZ, RZ ;  /* 0x000000ffff187224 */ /* 0x000fe400078e00ff */
[----:B------:R-:W-:Y:S02]  /*76b0*/  VIADD R21, R11, 0x97 ;  /* 0x000000970b157836 */ /* 0x000fe40000000000 */
[----:B------:R-:W-:-:S07]  /*76c0*/  IMAD.MOV.U32 R18, RZ, RZ, R6 ;  /* 0x000000ffff127224 */ /* 0x000fce00078e0006 */
.L_x_474:
        /* <DEDUP_REMOVED lines=25> */
.L_x_473:
        /* <DEDUP_REMOVED lines=34> */
.L_x_748:
[-C--:B--2---:R-:W-:Y:S01]  /*7a80*/  IMAD R17, R38, R7.reuse, RZ ;  /* 0x0000000726117224 */ /* 0x084fe200078e02ff */
[----:B------:R-:W-:Y:S01]  /*7a90*/  BSSY.RECONVERGENT B2, `(.L_x_476) ;  /* 0x0000058000027945 */ /* 0x000fe20003800200 */
[----:B-1----:R-:W-:-:S04]  /*7aa0*/  IMAD.WIDE.U32 R20, R16, R7, RZ ;  /* 0x0000000710147225 */ /* 0x002fc800078e00ff */
[----:B------:R-:W-:Y:S02]  /*7ab0*/  IMAD R17, R16, R8, R17 ;  /* 0x0000000810117224 */ /* 0x000fe400078e0211 */
[----:B------:R-:W-:Y:S02]  /*7ac0*/  VIADD R24, R11, 0x17 ;  /* 0x000000170b187836 */ /* 0x000fe40000000000 */
[----:B------:R-:W-:Y:S02]  /*7ad0*/  IMAD.MOV.U32 R26, RZ, RZ, R6 ;  /* 0x000000ffff1a7224 */ /* 0x000fe400078e0006 */
[----:B------:R-:W-:-:S07]  /*7ae0*/  IMAD.IADD R27, R21, 0x1, R17 ;  /* 0x00000001151b7824 */ /* 0x000fce00078e0211 */
.L_x_479:
[----:B------:R-:W-:Y:S01]  /*7af0*/  BSSY.RECONVERGENT B3, `(.L_x_477) ;  /* 0x000002d000037945 */ /* 0x000fe20003800200 */
[----:B------:R-:W-:Y:S01]  /*7b00*/  CS2R R36, SRZ ;  /* 0x0000000000247805 */ /* 0x000fe2000001ff00 */
[----:B------:R-:W-:-:S07]  /*7b10*/  IMAD.MOV.U32 R38, RZ, RZ, RZ ;  /* 0x000000ffff267224 */ /* 0x000fce00078e00ff */
.L_x_478:
        /* <DEDUP_REMOVED lines=43> */
.L_x_477:
        /* <DEDUP_REMOVED lines=37> */
.L_x_476:
[----:B------:R-:W-:-:S03]  /*8020*/  UMOV UR4, 0xffffffff ;  /* 0xffffffff00047882 */ /* 0x000fc60000000000 */
[----:B------:R-:W-:Y:S05]  /*8030*/  BRA.DIV UR4, `(.L_x_480) ;  /* 0x0000016e04ac7947 */ /* 0x000fea000b800000 */
[----:B------:R-:W-:Y:S01]  /*8040*/  NOP ;  /* 0x0000000000007918 */ /* 0x000fe20000000000 */
.L_x_751:
[----:B------:R-:W-:Y:S01]  /*8050*/  BSSY.RECONVERGENT B2, `(.L_x_481) ;  /* 0x000001d000027945 */ /* 0x000fe20003800200 */
[----:B------:R-:W-:Y:S02]  /*8060*/  IMAD.MOV.U32 R39, RZ, RZ, RZ ;  /* 0x000000ffff277224 */ /* 0x000fe400078e00ff */
[----:B------:R-:W-:Y:S02]  /*8070*/  IMAD.MOV.U32 R24, RZ, RZ, RZ ;  /* 0x000000ffff187224 */ /* 0x000fe400078e00ff */
[----:B------:R-:W-:Y:S02]  /*8080*/  VIADD R21, R11, 0x88 ;  /* 0x000000880b157836 */ /* 0x000fe40000000000 */
[----:B------:R-:W-:-:S07]  /*8090*/  IMAD.MOV.U32 R18, RZ, RZ, R6 ;  /* 0x000000ffff127224 */ /* 0x000fce00078e0006 */
.L_x_482:
        /* <DEDUP_REMOVED lines=25> */
.L_x_481:
[----:B------:R-:W-:Y:S01]  /*8230*/  IMAD.MOV.U32 R16, RZ, RZ, R30 ;  /* 0x000000ffff107224 */ /* 0x000fe200078e001e */
[----:B------:R-:W-:Y:S01]  /*8240*/  UMOV UR4, 0xffffffff ;  /* 0xffffffff00047882 */ /* 0x000fe20000000000 */
[----:B------:R-:W-:Y:S02]  /*8250*/  IMAD.MOV.U32 R17, RZ, RZ, R13 ;  /* 0x000000ffff117224 */ /* 0x000fe400078e000d */
[----:B------:R-:W-:-:S04]  /*8260*/  IMAD.WIDE.U32 R36, R9, -0x3000, R16 ;  /* 0xffffd00009247825 */ /* 0x000fc800078e0010 */
[----:B------:R-:W-:Y:S01]  /*8270*/  IMAD.IADD R27, R37, 0x1, -R9 ;  /* 0x00000001251b7824 */ /* 0x000fe200078e0a09 */
[----:B------:R-:W-:Y:S06]  /*8280*/  BRA.DIV UR4, `(.L_x_483) ;  /* 0x0000016e04347947 */ /* 0x000fec000b800000 */
        /* <DEDUP_REMOVED lines=29> */
[----:B------:R-:W-:Y:S02]  /*8460*/  SEL R16, R18, R23, P1 ;  /* 0x0000001712107207 */ /* 0x000fe40000800000 */
[----:B------:R0:W1:Y:S04]  /*8470*/  SHFL.IDX PT, R23, R41, RZ, 0x1f ;  /* 0x00001fff29177589 */ /* 0x00006800000e0000 */
[----:B------:R0:W2:Y:S02]  /*8480*/  SHFL.IDX PT, R38, R16, RZ, 0x1f ;  /* 0x00001fff10267589 */ /* 0x0000a400000e0000 */
.L_x_765:
[----:B------:R-:W-:Y:S01]  /*8490*/  BSSY.RECONVERGENT B2, `(.L_x_484) ;  /* 0x000002f000027945 */ /* 0x000fe20003800200 */
[----:B------:R-:W-:Y:S02]  /*84a0*/  IMAD.MOV.U32 R26, RZ, RZ, RZ ;  /* 0x000000ffff1a7224 */ /* 0x000fe400078e00ff */
[----:B------:R-:W-:Y:S02]  /*84b0*/  IMAD.MOV.U32 R22, RZ, RZ, RZ ;  /* 0x000000ffff167224 */ /* 0x000fe400078e00ff */
[----:B------:R-:W-:-:S07]  /*84c0*/  IMAD.MOV.U32 R24, RZ, RZ, RZ ;  /* 0x000000ffff187224 */ /* 0x000fce00078e00ff */
.L_x_485:
[----:B------:R-:W-:-:S05]  /*84d0*/  IMAD.SHL.U32 R17, R24, 0x20, RZ ;  /* 0x0000002018117824 */ /* 0x000fca00078e00ff */
[----:B------:R-:W-:-:S04]  /*84e0*/  LOP3.LUT R17, R17, R6, RZ, 0xfc, !PT ;  /* 0x0000000611117212 */ /* 0x000fc800078efcff */
[----:B------:R-:W-:-:S05]  /*84f0*/  IADD3 R20, P1, PT, R17, R36, RZ ;  /* 0x0000002411147210 */ /* 0x000fca0007f3e0ff */
[----:B------:R-:W-:-:S05]  /*8500*/  IMAD.X R21, RZ, RZ, R27, P1 ;  /* 0x000000ffff157224 */ /* 0x000fca00008e061b */
[----:B------:R-:W3:Y:S04]  /*8510*/  LDG.E.U8.CONSTANT R43, desc[UR8][R20.64+0x9760] ;  /* 0x00976008142b7981 */ /* 0x000ee8000c1e9100 */
[----:B------:R-:W3:Y:S04]  /*8520*/  LDG.E.U8.CONSTANT R44, desc[UR8][R20.64+0x9740] ;  /* 0x00974008142c7981 */ /* 0x000ee8000c1e9100 */
[----:B------:R-:W4:Y:S04]  /*8530*/  LDG.E.U8.CONSTANT R45, desc[UR8][R20.64+0x9720] ;  /* 0x00972008142d7981 */ /* 0x000f28000c1e9100 */
[----:B------:R-:W4:Y:S04]  /*8540*/  LDG.E.U8.CONSTANT R46, desc[UR8][R20.64+0x9700] ;  /* 0x00970008142e7981 */ /* 0x000f28000c1e9100 */
[----:B------:R-:W5:Y:S04]  /*8550*/  LDG.E.U8.CONSTANT R47, desc[UR8][R20.64+0x97e0] ;  /* 0x0097e008142f7981 */ /* 0x000f68000c1e9100 */
[----:B------:R-:W5:Y:S04]  /*8560*/  LDG.E.U8.CONSTANT R48, desc[UR8][R20.64+0x97c0] ;  /* 0x0097c00814307981 */ /* 0x000f68000c1e9100 */
[----:B------:R-:W2:Y:S04]  /*8570*/  LDG.E.U8.CONSTANT R49, desc[UR8][R20.64+0x97a0] ;  /* 0x0097a00814317981 */ /* 0x000ea8000c1e9100 */
[----:B------:R-:W2:Y:S04]  /*8580*/  LDG.E.U8.CONSTANT R50, desc[UR8][R20.64+0x9780] ;  /* 0x0097800814327981 */ /* 0x000ea8000c1e9100 */
[----:B------:R-:W2:Y:S04]  /*8590*/  LDG.E.U8.CONSTANT R51, desc[UR8][R20.64+0x9860] ;  /* 0x0098600814337981 */ /* 0x000ea8000c1e9100 */
[----:B------:R-:W2:Y:S04]  /*85a0*/  LDG.E.U8.CONSTANT R52, desc[UR8][R20.64+0x9840] ;  /* 0x0098400814347981 */ /* 0x000ea8000c1e9100 */
[----:B------:R-:W2:Y:S04]  /*85b0*/  LDG.E.U8.CONSTANT R53, desc[UR8][R20.64+0x9820] ;  /* 0x0098200814357981 */ /* 0x000ea8000c1e9100 */
[----:B------:R-:W2:Y:S04]  /*85c0*/  LDG.E.U8.CONSTANT R54, desc[UR8][R20.64+0x9800] ;  /* 0x0098000814367981 */ /* 0x000ea8000c1e9100 */
[----:B------:R-:W2:Y:S04]  /*85d0*/  LDG.E.U8.CONSTANT R39, desc[UR8][R20.64+0x98e0] ;  /* 0x0098e00814277981 */ /* 0x000ea8000c1e9100 */
[----:B------:R-:W2:Y:S04]  /*85e0*/  LDG.E.U8.CONSTANT R40, desc[UR8][R20.64+0x98c0] ;  /* 0x0098c00814287981 */ /* 0x000ea8000c1e9100 */
[----:B0-----:R-:W2:Y:S04]  /*85f0*/  LDG.E.U8.CONSTANT R41, desc[UR8][R20.64+0x98a0] ;  /* 0x0098a00814297981 */ /* 0x001ea8000c1e9100 */
[----:B------:R0:W2:Y:S01]  /*8600*/  LDG.E.U8.CONSTANT R42, desc[UR8][R20.64+0x9880] ;  /* 0x00988008142a7981 */ /* 0x0000a2000c1e9100 */
[----:B------:R-:W-:-:S02]  /*8610*/  IMAD.IADD R16, R25, 0x1, R24 ;  /* 0x0000000119107824 */ /* 0x000fc400078e0218 */
[----:B------:R-:W-:-:S04]  /*8620*/  VIADD R24, R24, 0x10 ;  /* 0x0000001018187836 */ /* 0x000fc80000000000 */
[----:B------:R-:W0:Y:S01]  /*8630*/  LDS.128 R16, [R16+0x200] ;  /* 0x0002000010107984 */ /* 0x000e220000000c00 */
[----:B------:R-:W-:Y:S02]  /*8640*/  ISETP.NE.AND P1, PT, R24, 0x80, PT ;  /* 0x000000801800780c */ /* 0x000fe40003f25270 */
[----:B---3--:R-:W-:Y:S02]  /*8650*/  PRMT R43, R44, 0x3340, R43 ;  /* 0x000033402c2b7816 */ /* 0x008fe4000000002b */
[----:B----4-:R-:W-:-:S04]  /*8660*/  PRMT R46, R46, 0x3340, R45 ;  /* 0x000033402e2e7816 */ /* 0x010fc8000000002d */
[----:B------:R-:W-:Y:S02]  /*8670*/  PRMT R43, R46, 0x5410, R43 ;  /* 0x000054102e2b7816 */ /* 0x000fe4000000002b */
[----:B-----5:R-:W-:-:S03]  /*8680*/  PRMT R47, R48, 0x3340, R47 ;  /* 0x00003340302f7816 */ /* 0x020fc6000000002f */
[----:B0-----:R-:W-:Y:S01]  /*8690*/  IDP.4A.S8.S8 R20, R43, R16, RZ ;  /* 0x000000102b147226 */ /* 0x001fe200000006ff */
[----:B--2---:R-:W-:-:S04]  /*86a0*/  PRMT R50, R50, 0x3340, R49 ;  /* 0x0000334032327816 */ /* 0x004fc80000000031 */
        /* <DEDUP_REMOVED lines=14> */
.L_x_484:
[----:B------:R-:W-:Y:S01]  /*8790*/  IMAD R24, R6, -0x61c88647, R11 ;  /* 0x9e3779b906187824 */ /* 0x000fe200078e020b */
[----:B------:R-:W-:Y:S01]  /*87a0*/  UMOV UR4, 0xffffffff ;  /* 0xffffffff00047882 */ /* 0x000fe20000000000 */
[----:B------:R-:W-:Y:S02]  /*87b0*/  IMAD R38, R38, R7, RZ ;  /* 0x0000000726267224 */ /* 0x000fe400078e02ff */
[----:B------:R-:W-:Y:S02]  /*87c0*/  VIADD R16, R24, 0x8 ;  /* 0x0000000818107836 */ /* 0x000fe40000000000 */
[----:B-1----:R-:W-:-:S03]  /*87d0*/  IMAD R21, R23, R8, R38 ;  /* 0x0000000817157224 */ /* 0x002fc600078e0226 */
        /* <DEDUP_REMOVED lines=11> */
[----:B------:R-:W-:Y:S01]  /*8890*/  IMAD.WIDE.U32 R16, R23, R7, RZ ;  /* 0x0000000717107225 */ /* 0x000fe200078e00ff */
[----:B------:R-:W-:-:S03]  /*88a0*/  LOP3.LUT R19, R18, 0x1f, RZ, 0xc0, !PT ;  /* 0x0000001f12137812 */ /* 0x000fc600078ec0ff */
[----:B------:R-:W-:-:S08]  /*88b0*/  IMAD.IADD R18, R17, 0x1, R21 ;  /* 0x0000000111127824 */ /* 0x000fd000078e0215 */
        /* <DEDUP_REMOVED lines=16> */
[----:B------:R-:W-:-:S04]  /*89c0*/  ISETP.LT.AND.EX P1, PT, R16, RZ, PT, P1 ;  /* 0x000000ff1000720c */ /* 0x000fc80003f21310 */
[----:B------:R-:W-:-:S05]  /*89d0*/  SEL R17, R17, 0x7f, P1 ;  /* 0x0000007f11117807 */ /* 0x000fca0000800000 */
[----:B------:R0:W-:Y:S01]  /*89e0*/  STS.U8 [R12+0x880], R17 ;  /* 0x000880110c007388 */ /* 0x0001e20000000000 */
[----:B------:R-:W-:Y:S05]  /*89f0*/  BRA.DIV UR4, `(.L_x_486) ;  /* 0x0000016a04cc7947 */ /* 0x000fea000b800000 */
[----:B------:R-:W-:Y:S01]  /*8a00*/  NOP ;  /* 0x0000000000007918 */ /* 0x000fe20000000000 */
[----:B------:R-:W0:Y:S01]  /*8a10*/  LDS.S8 R16, [R12+0x880] ;  /* 0x000880000c107984 */ /* 0x000e220000000200 */
        /* <DEDUP_REMOVED lines=8> */
[----:B------:R-:W-:Y:S01]  /*8aa0*/  LOP3.LUT R19, R19, R18, RZ, 0x3c, !PT ;  /* 0x0000001213137212 */ /* 0x000fe200078e3cff */
[----:B0-----:R-:W0:Y:S03]  /*8ab0*/  LDC.U8 R17, c[0x3][R16+0x580] ;  /* 0x00c1600010117b82 */ /* 0x001e260000000000 */
[----:B------:R-:W-:Y:S02]  /*8ac0*/  LOP3.LUT R18, R19, 0x1, RZ, 0xc0, !PT ;  /* 0x0000000113127812 */ /* 0x000fe400078ec0ff */
[----:B------:R-:W-:Y:S02]  /*8ad0*/  SHF.R.U32.HI R19, RZ, 0x1, R19 ;  /* 0x00000001ff137819 */ /* 0x000fe40000011613 */
[----:B------:R-:W-:Y:S02]  /*8ae0*/  ISETP.NE.U32.AND P1, PT, R18, 0x1, PT ;  /* 0x000000011200780c */ /* 0x000fe40003f25070 */
[----:B------:R-:W-:-:S11]  /*8af0*/  LOP3.LUT R19, R19, 0x1f, RZ, 0xc0, !PT ;  /* 0x0000001f13137812 */ /* 0x000fd600078ec0ff */
[----:B------:R-:W-:Y:S01]  /*8b00*/  @P1 IMAD.MOV R19, RZ, RZ, -R19 ;  /* 0x000000ffff131224 */ /* 0x000fe200078e0a13 */
[----:B0-----:R-:W-:Y:S01]  /*8b10*/  STS.U8 [R12+0x880], R17 ;  /* 0x000880110c007388 */ /* 0x001fe20000000000 */
[----:B------:R-:W-:-:S03]  /*8b20*/  NOP ;  /* 0x0000000000007918 */ /* 0x000fc60000000000 */
[----:B------:R-:W0:Y:S02]  /*8b30*/  LDS.S8 R20, [R12+0x880] ;  /* 0x000880000c147984 */ /* 0x000e240000000200 */
[----:B0-----:R-:W-:-:S05]  /*8b40*/  IMAD.WIDE R20, R19, R20, RZ ;  /* 0x0000001413147225 */ /* 0x001fca00078e02ff */
        /* <DEDUP_REMOVED lines=22> */
[----:B------:R-:W-:Y:S02]  /*8cb0*/  IMAD.X R20, R23, 0x1, R26, P2 ;  /* 0x0000000117147824 */ /* 0x000fe400010e061a */
[----:B------:R-:W-:Y:S02]  /*8cc0*/  VIADD R26, R11, 0x9 ;  /* 0x000000090b1a7836 */ /* 0x000fe40000000000 */
        /* <DEDUP_REMOVED lines=9> */
.L_x_781:
[-C--:B--2---:R-:W-:Y:S01]  /*8d60*/  IMAD R17, R38, R7.reuse, RZ ;  /* 0x0000000726117224 */ /* 0x084fe200078e02ff */
[----:B------:R-:W-:Y:S01]  /*8d70*/  BSSY.RECONVERGENT B2, `(.L_x_487) ;  /* 0x000006e000027945 */ /* 0x000fe20003800200 */
[----:B-1----:R-:W-:-:S04]  /*8d80*/  IMAD.WIDE.U32 R38, R16, R7, RZ ;  /* 0x0000000710267225 */ /* 0x002fc800078e00ff */
[----:B------:R-:W-:Y:S02]  /*8d90*/  IMAD R17, R16, R8, R17 ;  /* 0x0000000810117224 */ /* 0x000fe400078e0211 */
[----:B0-----:R-:W-:Y:S02]  /*8da0*/  IMAD.MOV.U32 R41, RZ, RZ, R6 ;  /* 0x000000ffff297224 */ /* 0x001fe400078e0006 */
[----:B------:R-:W-:-:S07]  /*8db0*/  IMAD.IADD R40, R39, 0x1, R17 ;  /* 0x0000000127287824 */ /* 0x000fce00078e0211 */
.L_x_488:
[----:B------:R-:W-:Y:S01]  /*8dc0*/  IADD3 R20, P1, PT, R41, R36, RZ ;  /* 0x0000002429147210 */ /* 0x000fe20007f3e0ff */
[----:B------:R-:W0:Y:S04]  /*8dd0*/  LDS.128 R16, [R25+0x880] ;  /* 0x0008800019107984 */ /* 0x000e280000000c00 */
        /* <DEDUP_REMOVED lines=17> */
[----:B------:R-:W5:Y:S01]  /*8ef0*/  LDG.E.U8.CONSTANT R56, desc[UR8][R20.64+0xe580] ;  /* 0x00e5800814387981 */ /* 0x000f62000c1e9100 */
[----:B--2---:R-:W-:-:S03]  /*8f00*/  PRMT R42, R43, 0x3340, R42 ;  /* 0x000033402b2a7816 */ /* 0x004fc6000000002a */
[----:B------:R-:W2:Y:S01]  /*8f10*/  LDG.E.U8.CONSTANT R43, desc[UR8][R20.64+0xdf00] ;  /* 0x00df0008142b7981 */ /* 0x000ea2000c1e9100 */
[----:B---3--:R-:W-:-:S03]  /*8f20*/  PRMT R47, R47, 0x3340, R46 ;  /* 0x000033402f2f7816 */ /* 0x008fc6000000002e */
[----:B------:R-:W2:Y:S01]  /*8f30*/  LDG.E.U8.CONSTANT R46, desc[UR8][R20.64+0xdf80] ;  /* 0x00df8008142e7981 */ /* 0x000ea2000c1e9100 */
[----:B------:R-:W-:-:S03]  /*8f40*/  PRMT R53, R47, 0x5410, R42 ;  /* 0x000054102f357816 */ /* 0x000fc6000000002a */
[----:B------:R-:W3:Y:S04]  /*8f50*/  LDG.E.U8.CONSTANT R42, desc[UR8][R20.64+0xe080] ;  /* 0x00e08008142a7981 */ /* 0x000ee8000c1e9100 */
[----:B------:R-:W3:Y:S01]  /*8f60*/  LDG.E.U8.CONSTANT R47, desc[UR8][R20.64+0xe000] ;  /* 0x00e00008142f7981 */ /* 0x000ee2000c1e9100 */
[----:B----4-:R-:W-:Y:S01]  /*8f70*/  PRMT R52, R55, 0x3340, R52 ;  /* 0x0000334037347816 */ /* 0x010fe20000000034 */
[----:B0-----:R-:W-:Y:S02]  /*8f80*/  IDP.4A.S8.S8 R16, R53, R16, RZ ;  /* 0x0000001035107226 */ /* 0x001fe400000006ff */
[----:B------:R-:W4:Y:S01]  /*8f90*/  LDG.E.U8.CONSTANT R53, desc[UR8][R20.64+0xe300] ;  /* 0x00e3000814357981 */ /* 0x000f22000c1e9100 */
[----:B-----5:R-:W-:-:S03]  /*8fa0*/  PRMT R57, R57, 0x3340, R54 ;  /* 0x0000334039397816 */ /* 0x020fc60000000036 */
[----:B------:R-:W5:Y:S01]  /*8fb0*/  LDG.E.U8.CONSTANT R55, desc[UR8][R20.64+0xe600] ;  /* 0x00e6000814377981 */ /* 0x000f62000c1e9100 */
[----:B------:R-:W-:-:S03]  /*8fc0*/  PRMT R52, R57, 0x5410, R52 ;  /* 0x0000541039347816 */ /* 0x000fc60000000034 */
[----:B------:R-:W5:Y:S01]  /*8fd0*/  LDG.E.U8.CONSTANT R57, desc[UR8][R20.64+0xe500] ;  /* 0x00e5000814397981 */ /* 0x000f62000c1e9100 */
[----:B------:R-:W-:-:S03]  /*8fe0*/  PRMT R59, R45, 0x3340, R44 ;  /* 0x000033402d3b7816 */ /* 0x000fc6000000002c */
[----:B------:R-:W4:Y:S01]  /*8ff0*/  LDG.E.U8.CONSTANT R44, desc[UR8][R20.64+0xe280] ;  /* 0x00e28008142c7981 */ /* 0x000f22000c1e9100 */
[----:B------:R-:W-:-:S03]  /*9000*/  IDP.4A.S8.S8 R58, R52, R17, R16 ;  /* 0x00000011343a7226 */ /* 0x000fc60000000610 */
[----:B------:R-:W5:Y:S01]  /*9010*/  LDG.E.U8.CONSTANT R45, desc[UR8][R20.64+0xe180] ;  /* 0x00e18008142d7981 */ /* 0x000f62000c1e9100 */
[----:B------:R-:W-:-:S03]  /*9020*/  PRMT R54, R49, 0x3340, R48 ;  /* 0x0000334031367816 */ /* 0x000fc60000000030 */
[----:B------:R-:W4:Y:S04]  /*9030*/  LDG.E.U8.CONSTANT R49, desc[UR8][R20.64+0xe200] ;  /* 0x00e2000814317981 */ /* 0x000f28000c1e9100 */
[----:B------:R-:W5:Y:S01]  /*9040*/  LDG.E.U8.CONSTANT R48, desc[UR8][R20.64+0xe100] ;  /* 0x00e1000814307981 */ /* 0x000f62000c1e9100 */
[----:B------:R-:W-:-:S03]  /*9050*/  PRMT R59, R54, 0x5410, R59 ;  /* 0x00005410363b7816 */ /* 0x000fc6000000003b */
[----:B------:R-:W5:Y:S04]  /*9060*/  LDG.E.U8.CONSTANT R16, desc[UR8][R20.64+0xe480] ;  /* 0x00e4800814107981 */ /* 0x000f68000c1e9100 */
[----:B------:R-:W5:Y:S04]  /*9070*/  LDG.E.U8.CONSTANT R17, desc[UR8][R20.64+0xe400] ;  /* 0x00e4000814117981 */ /* 0x000f68000c1e9100 */
[----:B------:R-:W5:Y:S04]  /*9080*/  LDG.E.U8.CONSTANT R52, desc[UR8][R20.64+0xe380] ;  /* 0x00e3800814347981 */ /* 0x000f68000c1e9100 */
[----:B------:R0:W5:Y:S01]  /*9090*/  LDG.E.U8.CONSTANT R54, desc[UR8][R20.64+0xe680] ;  /* 0x00e6800814367981 */ /* 0x000162000c1e9100 */
[----:B------:R-:W-:-:S02]  /*90a0*/  IDP.4A.S8.S8 R18, R59, R18, R58 ;  /* 0x000000123b127226 */ /* 0x000fc4000000063a */
[----:B------:R-:W-:-:S05]  /*90b0*/  IMAD R58, R41, -0x61c88647, R26 ;  /* 0x9e3779b9293a7824 */ /* 0x000fca00078e021a */
[----:B------:R-:W-:-:S04]  /*90c0*/  SHF.R.U32.HI R59, RZ, 0x10, R58 ;  /* 0x00000010ff3b7819 */ /* 0x000fc8000001163a */
[----:B------:R-:W-:-:S05]  /*90d0*/  LOP3.LUT R59, R59, R58, RZ, 0x3c, !PT ;  /* 0x0000003a3b3b7212 */ /* 0x000fca00078e3cff */
[----:B------:R-:W-:Y:S01]  /*90e0*/  IMAD R59, R59, -0x7a143595, RZ ;  /* 0x85ebca6b3b3b7824 */ /* 0x000fe200078e02ff */
[----:B------:R-:W-:Y:S02]  /*90f0*/  PRMT R51, R51, 0x3340, R50 ;  /* 0x0000334033337816 */ /* 0x000fe40000000032 */
[----:B------:R-:W-:Y:S02]  /*9100*/  PRMT R22, R23, 0x3340, R22 ;  /* 0x0000334017167816 */ /* 0x000fe40000000016 */
[----:B------:R-:W-:-:S04]  /*9110*/  SHF.R.U32.HI R50, RZ, 0xd, R59 ;  /* 0x0000000dff327819 */ /* 0x000fc8000001163b */
[----:B------:R-:W-:Y:S02]  /*9120*/  LOP3.LUT R59, R50, R59, RZ, 0x3c, !PT ;  /* 0x0000003b323b7212 */ /* 0x000fe400078e3cff */
[----:B------:R-:W-:Y:S02]  /*9130*/  PRMT R50, R51, 0x5410, R22 ;  /* 0x0000541033327816 */ /* 0x000fe40000000016 */
[----:B0-----:R-:W0:Y:S01]  /*9140*/  LDS.128 R20, [R25+0x890] ;  /* 0x0008900019147984 */ /* 0x001e220000000c00 */
[----:B------:R-:W-:-:S05]  /*9150*/  IMAD R59, R59, -0x3d4d51cb, RZ ;  /* 0xc2b2ae353b3b7824 */ /* 0x000fca00078e02ff */
[----:B------:R-:W-:-:S04]  /*9160*/  SHF.R.U32.HI R58, RZ, 0x10, R59 ;  /* 0x00000010ff3a7819 */ /* 0x000fc8000001163b */
[----:B------:R-:W-:-:S04]  /*9170*/  LOP3.LUT R58, R58, R59, RZ, 0x3c, !PT ;  /* 0x0000003b3a3a7212 */ /* 0x000fc800078e3cff */
[----:B------:R-:W-:-:S04]  /*9180*/  LOP3.LUT R51, R58, 0x1, RZ, 0xc0, !PT ;  /* 0x000000013a337812 */ /* 0x000fc800078ec0ff */
[----:B------:R-:W-:Y:S02]  /*9190*/  ISETP.NE.U32.AND P1, PT, R51, 0x1, PT ;  /* 0x000000013300780c */ /* 0x000fe40003f25070 */
[----:B------:R-:W-:Y:S01]  /*91a0*/  SHF.R.U32.HI R58, RZ, 0x1, R58 ;  /* 0x00000001ff3a7819 */ /* 0x000fe2000001163a */
[----:B------:R-:W-:Y:S01]  /*91b0*/  IDP.4A.S8.S8 R19, R50, R19, R18 ;  /* 0x0000001332137226 */ /* 0x000fe20000000612 */
[----:B--2---:R-:W-:Y:S02]  /*91c0*/  PRMT R43, R43, 0x3340, R46 ;  /* 0x000033402b2b7816 */ /* 0x004fe4000000002e */
[----:B---3--:R-:W-:-:S04]  /*91d0*/  PRMT R42, R47, 0x3340, R42 ;  /* 0x000033402f2a7816 */ /* 0x008fc8000000002a */
[----:B------:R-:W-:Y:S02]  /*91e0*/  PRMT R42, R43, 0x5410, R42 ;  /* 0x000054102b2a7816 */ /* 0x000fe4000000002a */
[----:B------:R-:W-:-:S05]  /*91f0*/  LOP3.LUT R43, R58, 0x1f, RZ, 0xc0, !PT ;  /* 0x0000001f3a2b7812 */ /* 0x000fca00078ec0ff */
[----:B------:R-:W-:Y:S02]  /*9200*/  @P1 IMAD.MOV R43, RZ, RZ, -R43 ;  /* 0x000000ffff2b1224 */ /* 0x000fe400078e0a2b */
[----:B0-----:R-:W-:Y:S02]  /*9210*/  IDP.4A.S8.S8 R20, R42, R20, R19 ;  /* 0x000000142a147226 */ /* 0x001fe40000000613 */
[----:B------:R-:W-:Y:S01]  /*9220*/  IMAD R18, R40, R43, RZ ;  /* 0x0000002b28127224 */ /* 0x000fe200078e02ff */
[----:B------:R-:W-:Y:S02]  /*9230*/  SHF.R.S32.HI R19, RZ, 0x1f, R43 ;  /* 0x0000001fff137819 */ /* 0x000fe4000001142b */
[----:B----4-:R-:W-:Y:S02]  /*9240*/  PRMT R44, R49, 0x3340, R44 ;  /* 0x00003340312c7816 */ /* 0x010fe4000000002c */
[----:B-----5:R-:W-:-:S04]  /*9250*/  PRMT R45, R48, 0x3340, R45 ;  /* 0x00003340302d7816 */ /* 0x020fc8000000002d */
[----:B------:R-:W-:Y:S02]  /*9260*/  PRMT R44, R45, 0x5410, R44 ;  /* 0x000054102d2c7816 */ /* 0x000fe4000000002c */
[----:B------:R-:W-:Y:S02]  /*9270*/  PRMT R16, R17, 0x3340, R16 ;  /* 0x0000334011107816 */ /* 0x000fe40000000010 */
[----:B------:R-:W-:Y:S01]  /*9280*/  PRMT R53, R53, 0x3340, R52 ;  /* 0x0000334035357816 */ /* 0x000fe20000000034 */
[----:B------:R-:W-:Y:S01]  /*9290*/  IMAD R19, R19, R38, R18 ;  /* 0x0000002613137224 */ /* 0x000fe200078e0212 */
[----:B------:R-:W-:Y:S01]  /*92a0*/  PRMT R57, R57, 0x3340, R56 ;  /* 0x0000334039397816 */ /* 0x000fe20000000038 */
[----:B------:R-:W-:Y:S01]  /*92b0*/  IDP.4A.S8.S8 R21, R44, R21, R20 ;  /* 0x000000152c157226 */ /* 0x000fe20000000614 */
[----:B------:R-:W-:Y:S01]  /*92c0*/  PRMT R53, R53, 0x5410, R16 ;  /* 0x0000541035357816 */ /* 0x000fe20000000010 */
[----:B------:R-:W-:Y:S01]  /*92d0*/  IMAD.WIDE.U32 R16, R38, R43, RZ ;  /* 0x0000002b26107225 */ /* 0x000fe200078e00ff */
[----:B------:R-:W-:-:S03]  /*92e0*/  PRMT R54, R55, 0x3340, R54 ;  /* 0x0000334037367816 */ /* 0x000fc60000000036 */
[----:B------:R-:W-:Y:S01]  /*92f0*/  IDP.4A.S8.S8 R22, R53, R22, R21 ;  /* 0x0000001635167226 */ /* 0x000fe20000000615 */
[----:B------:R-:W-:Y:S01]  /*9300*/  PRMT R54, R57, 0x5410, R54 ;  /* 0x0000541039367816 */ /* 0x000fe20000000036 */
[----:B------:R-:W-:-:S04]  /*9310*/  IMAD.IADD R19, R17, 0x1, R19 ;  /* 0x0000000111137824 */ /* 0x000fc800078e0213 */
[----:B------:R-:W-:Y:S01]  /*9320*/  IDP.4A.S8.S8 R22, R54, R23, R22 ;  /* 0x0000001736167226 */ /* 0x000fe20000000616 */
[--C-:B------:R-:W-:Y:S02]  /*9330*/  SHF.R.S64 R17, R16, 0x8, R19.reuse ;  /* 0x0000000810117819 */ /* 0x100fe40000001013 */
[----:B------:R-:W-:Y:S02]  /*9340*/  SHF.R.S32.HI R19, RZ, 0x8, R19 ;  /* 0x00000008ff137819 */ /* 0x000fe40000011413 */
        /* <DEDUP_REMOVED lines=11> */
[----:B------:R-:W-:-:S05]  /*9400*/  SEL R17, R17, 0x7f, P1 ;  /* 0x0000007f11117807 */ /* 0x000fca0000800000 */
[----:B------:R0:W-:Y:S01]  /*9410*/  STS.U8 [R16+0x500], R17 ;  /* 0x0005001110007388 */ /* 0x0001e20000000000 */
[C---:B------:R-:W-:Y:S01]  /*9420*/  ISETP.GE.U32.AND P1, PT, R41.reuse, 0x60, PT ;  /* 0x000000602900780c */ /* 0x040fe20003f26070 */
[----:B------:R-:W-:-:S12]  /*9430*/  VIADD R41, R41, 0x20 ;  /* 0x0000002029297836 */ /* 0x000fd80000000000 */
[----:B0-----:R-:W-:Y:S05]  /*9440*/  @!P1 BRA `(.L_x_488) ;  /* 0xfffffff8005c9947 */ /* 0x001fea000383ffff */
[----:B------:R-:W-:Y:S05]  /*9450*/  BSYNC.RECONVERGENT B2 ;  /* 0x0000000000027941 */ /* 0x000fea0003800200 */
.L_x_487:
[----:B------:R-:W-:-:S03]  /*9460*/  UMOV UR4, 0xffffffff ;  /* 0xffffffff00047882 */ /* 0x000fc60000000000 */
[----:B------:R-:W-:Y:S05]  /*9470*/  BRA.DIV UR4, `(.L_x_489) ;  /* 0x0000016a04007947 */ /* 0x000fea000b800000 */
[----:B------:R-:W-:Y:S01]  /*9480*/  NOP ;  /* 0x0000000000007918 */ /* 0x000fe20000000000 */
.L_x_784:
[----:B------:R-:W-:Y:S01]  /*9490*/  BSSY.RECONVERGENT B2, `(.L_x_490) ;  /* 0x0000033000027945 */ /* 0x000fe20003800200 */
[----:B------:R-:W-:Y:S02]  /*94a0*/  VIADD R17, R11, 0x7 ;  /* 0x000000070b117836 */ /* 0x000fe40000000000 */
[----:B------:R-:W-:-:S07]  /*94b0*/  IMAD.MOV.U32 R18, RZ, RZ, R6 ;  /* 0x000000ffff127224 */ /* 0x000fce00078e0006 */
.L_x_491:
[----:B------:R-:W-:-:S05]  /*94c0*/  IADD3 R20, P1, PT, R34, R18, RZ ;  /* 0x0000001222147210 */ /* 0x000fca0007f3e0ff */
[----:B------:R-:W-:-:S05]  /*94d0*/  IMAD.X R21, RZ, RZ, R35, P1 ;  /* 0x000000ffff157224 */ /* 0x000fca00008e0623 */
[----:B0-----:R0:W2:Y:S01]  /*94e0*/  LDG.E.U8.CONSTANT R16, desc[UR8][R20.64+0x9500] ;  /* 0x0095000814107981 */ /* 0x0010a2000c1e9100 */
        /* <DEDUP_REMOVED lines=12> */
[----:B------:R-:W-:Y:S01]  /*95b0*/  IMAD.IADD R19, R25, 0x1, R18 ;  /* 0x0000000119137824 */ /* 0x000fe200078e0212 */
[----:B0-----:R-:W-:-:S11]  /*95c0*/  LOP3.LUT R20, R22, 0x1f, RZ, 0xc0, !PT ;  /* 0x0000001f16147812 */ /* 0x001fd600078ec0ff */
[----:B------:R-:W-:-:S05]  /*95d0*/  @P1 IMAD.MOV R20, RZ, RZ, -R20 ;  /* 0x000000ffff141224 */ /* 0x000fca00078e0a14 */
[----:B------:R-:W-:-:S05]  /*95e0*/  SHF.R.S32.HI R22, RZ, 0x1f, R20 ;  /* 0x0000001fff167819 */ /* 0x000fca0000011414 */
[-C--:B------:R-:W-:Y:S02]  /*95f0*/  IMAD R21, R22, R7.reuse, RZ ;  /* 0x0000000716157224 */ /* 0x080fe400078e02ff */
[----:B------:R-:W0:Y:S02]  /*9600*/  LDS.S8 R22, [R19+0x500] ;  /* 0x0005000013167984 */ /* 0x000e240000000200 */
[C---:B------:R-:W-:Y:S02]  /*9610*/  IMAD R23, R20.reuse, R8, R21 ;  /* 0x0000000814177224 */ /* 0x040fe400078e0215 */
[----:B------:R-:W-:-:S04]  /*9620*/  IMAD.WIDE.U32 R20, R20, R7, RZ ;  /* 0x0000000714147225 */ /* 0x000fc800078e00ff */
[----:B------:R-:W-:-:S05]  /*9630*/  IMAD.IADD R23, R21, 0x1, R23 ;  /* 0x0000000115177824 */ /* 0x000fca00078e0217 */
[--C-:B------:R-:W-:Y:S02]  /*9640*/  SHF.R.S64 R21, R20, 0x4, R23.reuse ;  /* 0x0000000414157819 */ /* 0x100fe40000001017 */
[----:B------:R-:W-:Y:S02]  /*9650*/  SHF.R.S32.HI R23, RZ, 0x4, R23 ;  /* 0x00000004ff177819 */ /* 0x000fe40000011417 */
        /* <DEDUP_REMOVED lines=12> */
[----:B0-----:R-:W-:-:S05]  /*9720*/  IMAD.IADD R16, R22, 0x1, R21 ;  /* 0x0000000116107824 */ /* 0x001fca00078e0215 */
[----:B------:R-:W-:-:S04]  /*9730*/  VIMNMX.S16x2 R16, PT, PT, R16, 0x7f007f, PT ;  /* 0x007f007f10107848 */ /* 0x000fc80003fe0300 */
[----:B------:R-:W-:-:S04]  /*9740*/  VIMNMX.S16x2 R16, PT, PT, R16, -0x7f0080, !PT ;  /* 0xff80ff8010107848 */ /* 0x000fc80007fe0300 */
[----:B------:R-:W-:-:S04]  /*9750*/  PRMT R20, R16, 0x9910, RZ ;  /* 0x0000991010147816 */ /* 0x000fc800000000ff */
[----:B------:R-:W0:Y:S02]  /*9760*/  LDC.S8 R16, c[0x3][R20+0x480] ;  /* 0x00c1200014107b82 */ /* 0x000e240000000200 */
[----:B0-----:R-:W-:-:S04]  /*9770*/  VIMNMX.S16x2 R16, PT, PT, R16, RZ, !PT ;  /* 0x000000ff10107248 */ /* 0x001fc80007fe0300 */
[----:B------:R-:W-:-:S06]  /*9780*/  LOP3.LUT R16, R16, 0xffff, RZ, 0xc0, !PT ;  /* 0x0000ffff10107812 */ /* 0x000fcc00078ec0ff */
[----:B------:R-:W0:Y:S02]  /*9790*/  LDC.U8 R16, c[0x3][R16+0x600] ;  /* 0x00c1800010107b82 */ /* 0x000e240000000000 */
[----:B0-----:R0:W-:Y:S01]  /*97a0*/  STS.U8 [R19+0x500], R16 ;  /* 0x0005001013007388 */ /* 0x0011e20000000000 */
[----:B------:R-:W-:Y:S05]  /*97b0*/  @!P1 BRA `(.L_x_491) ;  /* 0xfffffffc00409947 */ /* 0x000fea000383ffff */
[----:B------:R-:W-:Y:S05]  /*97c0*/  BSYNC.RECONVERGENT B2 ;  /* 0x0000000000027941 */ /* 0x000fea0003800200 */
.L_x_490:
[----:B------:R-:W-:-:S03]  /*97d0*/  UMOV UR4, 0xffffffff ;  /* 0xffffffff00047882 */ /* 0x000fc60000000000 */
[----:B------:R-:W-:Y:S05]  /*97e0*/  BRA.DIV UR4, `(.L_x_492) ;  /* 0x0000016604407947 */ /* 0x000fea000b800000 */
[----:B------:R-:W-:Y:S01]  /*97f0*/  NOP ;  /* 0x0000000000007918 */ /* 0x000fe20000000000 */
.L_x_787:
[----:B------:R-:W-:Y:S01]  /*9800*/  BSSY.RECONVERGENT B2, `(.L_x_493) ;  /* 0x000001d000027945 */ /* 0x000fe20003800200 */
[----:B------:R-:W-:Y:S02]  /*9810*/  IMAD.MOV.U32 R39, RZ, RZ, RZ ;  /* 0x000000ffff277224 */ /* 0x000fe400078e00ff */
[----:B------:R-:W-:Y:S02]  /*9820*/  IMAD.MOV.U32 R26, RZ, RZ, RZ ;  /* 0x000000ffff1a7224 */ /* 0x000fe400078e00ff */
[----:B------:R-:W-:Y:S02]  /*9830*/  VIADD R21, R11, 0x8b ;  /* 0x0000008b0b157836 */ /* 0x000fe40000000000 */
[----:B------:R-:W-:-:S07]  /*9840*/  IMAD.MOV.U32 R18, RZ, RZ, R6 ;  /* 0x000000ffff127224 */ /* 0x000fce00078e0006 */
.L_x_494:
[----:B0-----:R-:W-:Y:S02]  /*9850*/  IMAD R16, R18, -0x61c88647, R21 ;  /* 0x9e3779b912107824 */ /* 0x001fe400078e0215 */
        /* <DEDUP_REMOVED lines=24> */
.L_x_493:
        /* <DEDUP_REMOVED lines=34> */
.L_x_801:
[----:B------:R-:W-:Y:S01]  /*9c00*/  BSSY.RECONVERGENT B2, `(.L_x_496) ;  /* 0x000002f000027945 */ /* 0x000fe20003800200 */
[----:B------:R-:W-:Y:S02]  /*9c10*/  IMAD.MOV.U32 R26, RZ, RZ, RZ ;  /* 0x000000ffff1a7224 */ /* 0x000fe400078e00ff */
[----:B------:R-:W-:Y:S02]  /*9c20*/  IMAD.MOV.U32 R22, RZ, RZ, RZ ;  /* 0x000000ffff167224 */ /* 0x000fe400078e00ff */
[----:B------:R-:W-:-:S07]  /*9c30*/  IMAD.MOV.U32 R40, RZ, RZ, RZ ;  /* 0x000000ffff287224 */ /* 0x000fce00078e00ff */
.L_x_497:
        /* <DEDUP_REMOVED lines=44> */
.L_x_496:
[----:B------:R-:W-:Y:S01]  /*9f00*/  VIADD R16, R24, 0xb ;  /* 0x0000000b18107836 */ /* 0x000fe20000000000 */
[----:B------:R-:W-:Y:S01]  /*9f10*/  UMOV UR4, 0xffffffff ;  /* 0xffffffff00047882 */ /* 0x000fe20000000000 */
[----:B------:R-:W-:-:S03]  /*9f20*/  IMAD R38, R38, R7, RZ ;  /* 0x0000000726267224 */ /* 0x000fc600078e02ff */
[----:B------:R-:W-:Y:S01]  /*9f30*/  SHF.R.U32.HI R17, RZ, 0x10, R16 ;  /* 0x00000010ff117819 */ /* 0x000fe20000011610 */
[----:B-1----:R-:W-:-:S03]  /*9f40*/  IMAD R21, R23, R8, R38 ;  /* 0x0000000817157224 */ /* 0x002fc600078e0226 */
        /* <DEDUP_REMOVED lines=33> */
[----:B------:R-:W-:Y:S01]  /*a160*/  VIADD R16, R24, 0x2c ;  /* 0x0000002c18107836 */ /* 0x000fe20000000000 */
[----:B------:R-:W-:-:S04]  /*a170*/  NOP ;  /* 0x0000000000007918 */ /* 0x000fc80000000000 */
[----:B0-----:R-:W-:Y:S01]  /*a180*/  SHF.R.U32.HI R17, RZ, 0x10, R16 ;  /* 0x00000010ff117819 */ /* 0x001fe20000011610 */
[----:B------:R-:W0:Y:S03]  /*a190*/  LDS.S8 R20, [R12+0x880] ;  /* 0x000880000c147984 */ /* 0x000e260000000200 */
        /* <DEDUP_REMOVED lines=46> */
.L_x_816:
[-C--:B--2---:R-:W-:Y:S01]  /*a480*/  IMAD R17, R38, R7.reuse, RZ ;  /* 0x0000000726117224 */ /* 0x084fe200078e02ff */
[----:B------:R-:W-:Y:S01]  /*a490*/  BSSY.RECONVERGENT B2, `(.L_x_499) ;  /* 0x000006e000027945 */ /* 0x000fe20003800200 */
[----:B-1----:R-:W-:-:S04]  /*a4a0*/  IMAD.WIDE.U32 R38, R16, R7, RZ ;  /* 0x0000000710267225 */ /* 0x002fc800078e00ff */
[----:B------:R-:W-:Y:S02]  /*a4b0*/  IMAD R17, R16, R8, R17 ;  /* 0x0000000810117224 */ /* 0x000fe400078e0211 */
[----:B0-----:R-:W-:Y:S02]  /*a4c0*/  IMAD.MOV.U32 R41, RZ, RZ, R6 ;  /* 0x000000ffff297224 */ /* 0x001fe400078e0006 */
[----:B------:R-:W-:-:S07]  /*a4d0*/  IMAD.IADD R40, R39, 0x1, R17 ;  /* 0x0000000127287824 */ /* 0x000fce00078e0211 */
.L_x_500:
        /* <DEDUP_REMOVED lines=106> */
.L_x_499:
[----:B------:R-:W-:-:S03]  /*ab80*/  UMOV UR4, 0xffffffff ;  /* 0xffffffff00047882 */ /* 0x000fc60000000000 */
[----:B------:R-:W-:Y:S05]  /*ab90*/  BRA.DIV UR4, `(.L_x_501) ;  /* 0x0000015e04a07947 */ /* 0x000fea000b800000 */
[----:B------:R-:W-:Y:S01]  /*aba0*/  NOP ;  /* 0x0000000000007918 */ /* 0x000fe20000000000 */
.L_x_819:
[----:B------:R-:W-:Y:S01]  /*abb0*/  BSSY.RECONVERGENT B2, `(.L_x_502) ;  /* 0x0000030000027945 */ /* 0x000fe20003800200 */
[----:B------:R-:W-:Y:S02]  /*abc0*/  VIADD R17, R11, 0xa ;  /* 0x0000000a0b117836 */ /* 0x000fe40000000000 */
[----:B------:R-:W-:-:S07]  /*abd0*/  IMAD.MOV.U32 R18, RZ, RZ, R6 ;  /* 0x000000ffff127224 */ /* 0x000fce00078e0006 */
.L_x_503:
        /* <DEDUP_REMOVED lines=41> */
[----:B------:R-:W-:-:S06]  /*ae70*/  PRMT R16, R16, 0x9910, RZ ;  /* 0x0000991010107816 */ /* 0x000fcc00000000ff */
[----:B------:R-:W0:Y:S02]  /*ae80*/  LDC.U8 R16, c[0x3][R16+0x480] ;  /* 0x00c1200010107b82 */ /* 0x000e240000000000 */
[----:B0-----:R0:W-:Y:S01]  /*ae90*/  STS.U8 [R19+0x580], R16 ;  /* 0x0005801013007388 */ /* 0x0011e20000000000 */
[----:B------:R-:W-:Y:S05]  /*aea0*/  @!P1 BRA `(.L_x_503) ;  /* 0xfffffffc004c9947 */ /* 0x000fea000383ffff */
[----:B------:R-:W-:Y:S05]  /*aeb0*/  BSYNC.RECONVERGENT B2 ;  /* 0x0000000000027941 */ /* 0x000fea0003800200 */
.L_x_502:
[----:B------:R-:W-:-:S03]  /*aec0*/  UMOV UR4, 0xffffffff ;  /* 0xffffffff00047882 */ /* 0x000fc60000000000 */
[----:B------:R-:W-:Y:S05]  /*aed0*/  BRA.DIV UR4, `(.L_x_504) ;  /* 0x0000015a04ec7947 */ /* 0x000fea000b800000 */
[----:B------:R-:W-:Y:S01]  /*aee0*/  NOP ;  /* 0x0000000000007918 */ /* 0x000fe20000000000 */
.L_x_822:
[----:B------:R-:W-:Y:S01]  /*aef0*/  BSSY.RECONVERGENT B2, `(.L_x_505) ;  /* 0x000001d000027945 */ /* 0x000fe20003800200 */
[----:B------:R-:W-:Y:S02]  /*af00*/  IMAD.MOV.U32 R39, RZ, RZ, RZ ;  /* 0x000000ffff277224 */ /* 0x000fe400078e00ff */
[----:B------:R-:W-:Y:S02]  /*af10*/  IMAD.MOV.U32 R26, RZ, RZ, RZ ;  /* 0x000000ffff1a7224 */ /* 0x000fe400078e00ff */
[----:B------:R-:W-:Y:S02]  /*af20*/  VIADD R21, R11, 0x90 ;  /* 0x000000900b157836 */ /* 0x000fe40000000000 */
[----:B------:R-:W-:-:S07]  /*af30*/  IMAD.MOV.U32 R18, RZ, RZ, R6 ;  /* 0x000000ffff127224 */ /* 0x000fce00078e0006 */
.L_x_506:
        /* <DEDUP_REMOVED lines=25> */
.L_x_505:
        /* <DEDUP_REMOVED lines=34> */
.L_x_836:
[----:B------:R-:W-:Y:S01]  /*b2f0*/  BSSY.RECONVERGENT B2, `(.L_x_508) ;  /* 0x000002f000027945 */ /* 0x000fe20003800200 */
[----:B------:R-:W-:Y:S02]  /*b300*/  IMAD.MOV.U32 R26, RZ, RZ, RZ ;  /* 0x000000ffff1a7224 */ /* 0x000fe400078e00ff */
[----:B------:R-:W-:Y:S02]  /*b310*/  IMAD.MOV.U32 R22, RZ, RZ, RZ ;  /* 0x000000ffff167224 */ /* 0x000fe400078e00ff */
[----:B------:R-:W-:-:S07]  /*b320*/  IMAD.MOV.U32 R40, RZ, RZ, RZ ;  /* 0x000000ffff287224 */ /* 0x000fce00078e00ff */
.L_x_509:
        /* <DEDUP_REMOVED lines=44> */
.L_x_508:
        /* <DEDUP_REMOVED lines=92> */
.L_x_852:
[-C--:B--2---:R-:W-:Y:S01]  /*bbb0*/  IMAD R17, R38, R7.reuse, RZ ;  /* 0x0000000726117224 */ /* 0x084fe200078e02ff */
[----:B------:R-:W-:Y:S01]  /*bbc0*/  BSSY.RECONVERGENT B2, `(.L_x_511) ;  /* 0x000006e000027945 */ /* 0x000fe20003800200 */
[----:B-1----:R-:W-:-:S04]  /*bbd0*/  IMAD.WIDE.U32 R38, R16, R7, RZ ;  /* 0x0000000710267225 */ /* 0x002fc800078e00ff */
[----:B------:R-:W-:Y:S02]  /*bbe0*/  IMAD R17, R16, R8, R17 ;  /* 0x0000000810117224 */ /* 0x000fe400078e0211 */
[----:B0-----:R-:W-:Y:S02]  /*bbf0*/  IMAD.MOV.U32 R41, RZ, RZ, R6 ;  /* 0x000000ffff297224 */ /* 0x001fe400078e0006 */
[----:B------:R-:W-:-:S07]  /*bc00*/  IMAD.IADD R40, R39, 0x1, R17 ;  /* 0x0000000127287824 */ /* 0x000fce00078e0211 */
.L_x_512:
        /* <DEDUP_REMOVED lines=106> */
.L_x_511:
[----:B------:R-:W-:-:S03]  /*c2b0*/  UMOV UR4, 0xffffffff ;  /* 0xffffffff00047882 */ /* 0x000fc60000000000 */
[----:B------:R-:W-:Y:S05]  /*c2c0*/  BRA.DIV UR4, `(.L_x_513) ;  /* 0x0000015604547947 */ /* 0x000fea000b800000 */
[----:B------:R-:W-:Y:S01]  /*c2d0*/  NOP ;  /* 0x0000000000007918 */ /* 0x000fe20000000000 */
.L_x_855:
[----:B------:R-:W-:Y:S04]  /*c2e0*/  BSSY B2, `(.L_x_514) ;  /* 0x000017d000027945 */ /* 0x000fe80003800000 */
[----:B------:R-:W-:Y:S05]  /*c2f0*/  @!P0 BRA `(.L_x_515) ;  /* 0x0000000000288947 */ /* 0x000fea0003800000 */
[----:B------:R-:W-:Y:S01]  /*c300*/  BSSY.RECONVERGENT B3, `(.L_x_516) ;  /* 0x0000008000037945 */ /* 0x000fe20003800200 */
[----:B------:R-:W-:-:S07]  /*c310*/  IMAD.MOV.U32 R16, RZ, RZ, R6 ;  /* 0x000000ffff107224 */ /* 0x000fce00078e0006 */
.L_x_517:
[----:B0-----:R-:W-:Y:S01]  /*c320*/  IMAD.IADD R17, R25, 0x1, R16 ;  /* 0x0000000119117824 */ /* 0x001fe200078e0210 */
[C---:B------:R-:W-:Y:S01]  /*c330*/  ISETP.GE.U32.AND P0, PT, R16.reuse, 0x60, PT ;  /* 0x000000601000780c */ /* 0x040fe20003f06070 */
[----:B------:R-:W-:-:S03]  /*c340*/  VIADD R16, R16, 0x20 ;  /* 0x0000002010107836 */ /* 0x000fc60000000000 */
[----:B------:R-:W0:Y:S04]  /*c350*/  LDS.U8 R18, [R17+0x480] ;  /* 0x0004800011127984 */ /* 0x000e280000000000 */
[----:B0-----:R0:W-:Y:S05]  /*c360*/  STS.U8 [R17+0x780], R18 ;  /* 0x0007801211007388 */ /* 0x0011ea0000000000 */
[----:B------:R-:W-:Y:S05]  /*c370*/  @!P0 BRA `(.L_x_517) ;  /* 0xfffffffc00e88947 */ /* 0x000fea000383ffff */
[----:B------:R-:W-:Y:S05]  /*c380*/  BSYNC.RECONVERGENT B3 ;  /* 0x0000000000037941 */ /* 0x000fea0003800200 */
.L_x_516:
[----:B------:R-:W-:Y:S05]  /*c390*/  BRA `(.L_x_518) ;  /* 0x0000001400c47947 */ /* 0x000fea0003800000 */
.L_x_515:
[----:B------:R-:W-:Y:S01]  /*c3a0*/  BSSY.RECONVERGENT B3, `(.L_x_519) ;  /* 0x000001d000037945 */ /* 0x000fe20003800200 */
[----:B------:R-:W-:Y:S02]  /*c3b0*/  IMAD.MOV.U32 R39, RZ, RZ, RZ ;  /* 0x000000ffff277224 */ /* 0x000fe400078e00ff */
[----:B------:R-:W-:Y:S02]  /*c3c0*/  IMAD.MOV.U32 R26, RZ, RZ, RZ ;  /* 0x000000ffff1a7224 */ /* 0x000fe400078e00ff */
[----:B------:R-:W-:Y:S02]  /*c3d0*/  VIADD R21, R11, 0x8e ;  /* 0x0000008e0b157836 */ /* 0x000fe40000000000 */
[----:B------:R-:W-:-:S07]  /*c3e0*/  IMAD.MOV.U32 R18, RZ, RZ, R6 ;  /* 0x000000ffff127224 */ /* 0x000fce00078e0006 */
.L_x_520:
        /* <DEDUP_REMOVED lines=25> */
.L_x_519:
        /* <DEDUP_REMOVED lines=34> */
.L_x_869:
[----:B------:R-:W-:Y:S01]  /*c7a0*/  BSSY.RECONVERGENT B3, `(.L_x_522) ;  /* 0x000002f000037945 */ /* 0x000fe20003800200 */
[----:B------:R-:W-:Y:S02]  /*c7b0*/  IMAD.MOV.U32 R26, RZ, RZ, RZ ;  /* 0x000000ffff1a7224 */ /* 0x000fe400078e00ff */
[----:B------:R-:W-:Y:S02]  /*c7c0*/  IMAD.MOV.U32 R22, RZ, RZ, RZ ;  /* 0x000000ffff167224 */ /* 0x000fe400078e00ff */
[----:B------:R-:W-:-:S07]  /*c7d0*/  IMAD.MOV.U32 R40, RZ, RZ, RZ ;  /* 0x000000ffff287224 */ /* 0x000fce00078e00ff */
.L_x_523:
        /* <DEDUP_REMOVED lines=44> */
.L_x_522:
        /* <DEDUP_REMOVED lines=88> */
.L_x_884:
[-C--:B--2---:R-:W-:Y:S01]  /*d020*/  IMAD R17, R38, R7.reuse, RZ ;  /* 0x0000000726117224 */ /* 0x084fe200078e02ff */
[----:B------:R-:W-:Y:S01]  /*d030*/  BSSY.RECONVERGENT B3, `(.L_x_525) ;  /* 0x000006e000037945 */ /* 0x000fe20003800200 */
[----:B-1----:R-:W-:-:S04]  /*d040*/  IMAD.WIDE.U32 R38, R16, R7, RZ ;  /* 0x0000000710267225 */ /* 0x002fc800078e00ff */
[----:B------:R-:W-:Y:S02]  /*d050*/  IMAD R17, R16, R8, R17 ;  /* 0x0000000810117224 */ /* 0x000fe400078e0211 */
[----:B0-----:R-:W-:Y:S02]  /*d060*/  IMAD.MOV.U32 R41, RZ, RZ, R6 ;  /* 0x000000ffff297224 */ /* 0x001fe400078e0006 */
[----:B------:R-:W-:-:S07]  /*d070*/  IMAD.IADD R26, R39, 0x1, R17 ;  /* 0x00000001271a7824 */ /* 0x000fce00078e0211 */
.L_x_526:
        /* <DEDUP_REMOVED lines=24> */
[----:B------:R-:W3:Y:S01]  /*d200*/  LDG.E.U8.CONSTANT R42, desc[UR8][R20.64+0x1e300] ;  /* 0x01e30008142a7981 */ /* 0x000ee2000c1e9100 */
[----:B------:R-:W-:-:S03]  /*d210*/  PRMT R47, R45, 0x5410, R40 ;  /* 0x000054102d2f7816 */ /* 0x000fc60000000028 */
[----:B------:R-:W2:Y:S01]  /*d220*/  LDG.E.U8.CONSTANT R40, desc[UR8][R20.64+0x1e480] ;  /* 0x01e4800814287981 */ /* 0x000ea2000c1e9100 */
[----:B----4-:R-:W-:-:S03]  /*d230*/  PRMT R44, R49, 0x3340, R44 ;  /* 0x00003340312c7816 */ /* 0x010fc6000000002c */
[----:B------:R-:W3:Y:S04]  /*d240*/  LDG.E.U8.CONSTANT R45, desc[UR8][R20.64+0x1e380] ;  /* 0x01e38008142d7981 */ /* 0x000ee8000c1e9100 */
[----:B------:R-:W4:Y:S01]  /*d250*/  LDG.E.U8.CONSTANT R49, desc[UR8][R20.64+0x1e600] ;  /* 0x01e6000814317981 */ /* 0x000f22000c1e9100 */
[----:B-----5:R-:W-:Y:S01]  /*d260*/  PRMT R57, R57, 0x3340, R50 ;  /* 0x0000334039397816 */ /* 0x020fe20000000032 */
[----:B0-----:R-:W-:Y:S02]  /*d270*/  IDP.4A.S8.S8 R50, R47, R16, RZ ;  /* 0x000000102f327226 */ /* 0x001fe400000006ff */
[----:B------:R-:W4:Y:S01]  /*d280*/  LDG.E.U8.CONSTANT R16, desc[UR8][R20.64+0x1e680] ;  /* 0x01e6800814107981 */ /* 0x000f22000c1e9100 */
[----:B------:R-:W-:-:S03]  /*d290*/  PRMT R57, R57, 0x5410, R44 ;  /* 0x0000541039397816 */ /* 0x000fc6000000002c */
[----:B------:R-:W5:Y:S04]  /*d2a0*/  LDG.E.U8.CONSTANT R47, desc[UR8][R20.64+0x1e580] ;  /* 0x01e58008142f7981 */ /* 0x000f68000c1e9100 */
[----:B------:R-:W5:Y:S01]  /*d2b0*/  LDG.E.U8.CONSTANT R44, desc[UR8][R20.64+0x1e500] ;  /* 0x01e50008142c7981 */ /* 0x000f62000c1e9100 */
[----:B------:R-:W-:Y:S01]  /*d2c0*/  PRMT R59, R53, 0x3340, R48 ;  /* 0x00003340353b7816 */ /* 0x000fe20000000030 */
[----:B------:R-:W-:Y:S02]  /*d2d0*/  IDP.4A.S8.S8 R61, R57, R17, R50 ;  /* 0x00000011393d7226 */ /* 0x000fe40000000632 */
[----:B------:R-:W5:Y:S01]  /*d2e0*/  LDG.E.U8.CONSTANT R17, desc[UR8][R20.64+0x1e880] ;  /* 0x01e8800814117981 */ /* 0x000f62000c1e9100 */
[----:B------:R-:W-:-:S03]  /*d2f0*/  PRMT R56, R55, 0x3340, R56 ;  /* 0x0000334037387816 */ /* 0x000fc60000000038 */
[----:B------:R-:W5:Y:S04]  /*d300*/  LDG.E.U8.CONSTANT R48, desc[UR8][R20.64+0x1e800] ;  /* 0x01e8000814307981 */ /* 0x000f68000c1e9100 */
[----:B------:R-:W5:Y:S04]  /*d310*/  LDG.E.U8.CONSTANT R50, desc[UR8][R20.64+0x1e780] ;  /* 0x01e7800814327981 */ /* 0x000f68000c1e9100 */
[----:B------:R-:W5:Y:S04]  /*d320*/  LDG.E.U8.CONSTANT R53, desc[UR8][R20.64+0x1e700] ;  /* 0x01e7000814357981 */ /* 0x000f68000c1e9100 */
[----:B------:R-:W5:Y:S04]  /*d330*/  LDG.E.U8.CONSTANT R55, desc[UR8][R20.64+0x1ea00] ;  /* 0x01ea000814377981 */ /* 0x000f68000c1e9100 */
[----:B------:R0:W5:Y:S01]  /*d340*/  LDG.E.U8.CONSTANT R57, desc[UR8][R20.64+0x1e900] ;  /* 0x01e9000814397981 */ /* 0x000162000c1e9100 */
[----:B------:R-:W-:Y:S01]  /*d350*/  IMAD R58, R41, -0x61c88647, R24 ;  /* 0x9e3779b9293a7824 */ /* 0x000fe200078e0218 */
[----:B------:R-:W-:-:S04]  /*d360*/  PRMT R56, R59, 0x5410, R56 ;  /* 0x000054103b387816 */ /* 0x000fc80000000038 */
[----:B------:R-:W-:-:S04]  /*d370*/  SHF.R.U32.HI R59, RZ, 0x10, R58 ;  /* 0x00000010ff3b7819 */ /* 0x000fc8000001163a */
[----:B------:R-:W-:Y:S01]  /*d380*/  LOP3.LUT R59, R59, R58, RZ, 0x3c, !PT ;  /* 0x0000003a3b3b7212 */ /* 0x000fe200078e3cff */
[----:B------:R-:W-:-:S04]  /*d390*/  IDP.4A.S8.S8 R18, R56, R18, R61 ;  /* 0x0000001238127226 */ /* 0x000fc8000000063d */
[----:B------:R-:W-:Y:S01]  /*d3a0*/  IMAD R59, R59, -0x7a143595, RZ ;  /* 0x85ebca6b3b3b7824 */ /* 0x000fe200078e02ff */
[----:B------:R-:W-:-:S04]  /*d3b0*/  PRMT R56, R23, 0x3340, R22 ;  /* 0x0000334017387816 */ /* 0x000fc80000000016 */
[----:B------:R-:W-:-:S04]  /*d3c0*/  SHF.R.U32.HI R22, RZ, 0xd, R59 ;  /* 0x0000000dff167819 */ /* 0x000fc8000001163b */
[----:B------:R-:W-:Y:S02]  /*d3d0*/  LOP3.LUT R59, R22, R59, RZ, 0x3c, !PT ;  /* 0x0000003b163b7212 */ /* 0x000fe400078e3cff */
[----:B0-----:R-:W0:Y:S03]  /*d3e0*/  LDS.128 R20, [R25+0x890] ;  /* 0x0008900019147984 */ /* 0x001e260000000c00 */
[----:B------:R-:W-:Y:S01]  /*d3f0*/  IMAD R59, R59, -0x3d4d51cb, RZ ;  /* 0xc2b2ae353b3b7824 */ /* 0x000fe200078e02ff */
[----:B------:R-:W-:-:S04]  /*d400*/  PRMT R51, R51, 0x3340, R46 ;  /* 0x0000334033337816 */ /* 0x000fc8000000002e */
[----:B------:R-:W-:-:S04]  /*d410*/  SHF.R.U32.HI R46, RZ, 0x10, R59 ;  /* 0x00000010ff2e7819 */ /* 0x000fc8000001163b */
[----:B------:R-:W-:-:S04]  /*d420*/  LOP3.LUT R46, R46, R59, RZ, 0x3c, !PT ;  /* 0x0000003b2e2e7212 */ /* 0x000fc800078e3cff */
[----:B------:R-:W-:-:S04]  /*d430*/  LOP3.LUT R58, R46, 0x1, RZ, 0xc0, !PT ;  /* 0x000000012e3a7812 */ /* 0x000fc800078ec0ff */
[----:B------:R-:W-:Y:S02]  /*d440*/  ISETP.NE.U32.AND P0, PT, R58, 0x1, PT ;  /* 0x000000013a00780c */ /* 0x000fe40003f05070 */
[----:B------:R-:W-:-:S05]  /*d450*/  PRMT R51, R51, 0x5410, R56 ;  /* 0x0000541033337816 */ /* 0x000fca0000000038 */
[----:B------:R-:W-:Y:S01]  /*d460*/  IDP.4A.S8.S8 R19, R51, R19, R18 ;  /* 0x0000001333137226 */ /* 0x000fe20000000612 */
[----:B--2---:R-:W-:Y:S02]  /*d470*/  PRMT R40, R43, 0x3340, R40 ;  /* 0x000033402b287816 */ /* 0x004fe40000000028 */
[----:B------:R-:W-:Y:S02]  /*d480*/  SHF.R.U32.HI R43, RZ, 0x1, R46 ;  /* 0x00000001ff2b7819 */ /* 0x000fe4000001162e */
[----:B---3--:R-:W-:Y:S02]  /*d490*/  PRMT R45, R42, 0x3340, R45 ;  /* 0x000033402a2d7816 */ /* 0x008fe4000000002d */
[----:B------:R-:W-:Y:S02]  /*d4a0*/  LOP3.LUT R43, R43, 0x1f, RZ, 0xc0, !PT ;  /* 0x0000001f2b2b7812 */ /* 0x000fe400078ec0ff */
[----:B------:R-:W-:-:S03]  /*d4b0*/  PRMT R40, R45, 0x5410, R40 ;  /* 0x000054102d287816 */ /* 0x000fc60000000028 */
[----:B------:R-:W-:Y:S01]  /*d4c0*/  @P0 IMAD.MOV R43, RZ, RZ, -R43 ;  /* 0x000000ffff2b0224 */ /* 0x000fe200078e0a2b */
[----:B----4-:R-:W-:Y:S01]  /*d4d0*/  PRMT R16, R49, 0x3340, R16 ;  /* 0x0000334031107816 */ /* 0x010fe20000000010 */
[----:B0-----:R-:W-:-:S03]  /*d4e0*/  IDP.4A.S8.S8 R20, R40, R20, R19 ;  /* 0x0000001428147226 */ /* 0x001fc60000000613 */
[----:B------:R-:W-:Y:S02]  /*d4f0*/  SHF.R.S32.HI R19, RZ, 0x1f, R43 ;  /* 0x0000001fff137819 */ /* 0x000fe4000001142b */
[----:B-----5:R-:W-:Y:S01]  /*d500*/  PRMT R47, R44, 0x3340, R47 ;  /* 0x000033402c2f7816 */ /* 0x020fe2000000002f */
[----:B------:R-:W-:-:S03]  /*d510*/  IMAD R18, R26, R43, RZ ;  /* 0x0000002b1a127224 */ /* 0x000fc600078e02ff */
[----:B------:R-:W-:Y:S02]  /*d520*/  PRMT R16, R47, 0x5410, R16 ;  /* 0x000054102f107816 */ /* 0x000fe40000000010 */
[----:B------:R-:W-:-:S03]  /*d530*/  PRMT R17, R48, 0x3340, R17 ;  /* 0x0000334030117816 */ /* 0x000fc60000000011 */
[----:B------:R-:W-:Y:S02]  /*d540*/  IDP.4A.S8.S8 R21, R16, R21, R20 ;  /* 0x0000001510157226 */ /* 0x000fe40000000614 */
[----:B------:R-:W-:Y:S01]  /*d550*/  IMAD R19, R19, R38, R18 ;  /* 0x0000002613137224 */ /* 0x000fe200078e0212 */
[----:B------:R-:W-:-:S04]  /*d560*/  PRMT R50, R53, 0x3340, R50 ;  /* 0x0000334035327816 */ /* 0x000fc80000000032 */
[----:B------:R-:W-:Y:S01]  /*d570*/  PRMT R50, R50, 0x5410, R17 ;  /* 0x0000541032327816 */ /* 0x000fe20000000011 */
[----:B------:R-:W-:Y:S01]  /*d580*/  IMAD.WIDE.U32 R16, R38, R43, RZ ;  /* 0x0000002b26107225 */ /* 0x000fe200078e00ff */
[----:B------:R-:W-:Y:S02]  /*d590*/  PRMT R52, R55, 0x3340, R52 ;  /* 0x0000334037347816 */ /* 0x000fe40000000034 */
[----:B------:R-:W-:Y:S01]  /*d5a0*/  PRMT R57, R57, 0x3340, R54 ;  /* 0x0000334039397816 */ /* 0x000fe20000000036 */
[----:B------:R-:W-:Y:S02]  /*d5b0*/  IDP.4A.S8.S8 R22, R50, R22, R21 ;  /* 0x0000001632167226 */ /* 0x000fe40000000615 */
[----:B------:R-:W-:Y:S01]  /*d5c0*/  IMAD.IADD R19, R17, 0x1, R19 ;  /* 0x0000000111137824 */ /* 0x000fe200078e0213 */
[----:B------:R-:W-:-:S04]  /*d5d0*/  PRMT R52, R57, 0x5410, R52 ;  /* 0x0000541039347816 */ /* 0x000fc80000000034 */
[--C-:B------:R-:W-:Y:S01]  /*d5e0*/  SHF.R.S64 R17, R16, 0x8, R19.reuse ;  /* 0x0000000810117819 */ /* 0x100fe20000001013 */
[----:B------:R-:W-:Y:S01]  /*d5f0*/  IDP.4A.S8.S8 R22, R52, R23, R22 ;  /* 0x0000001734167226 */ /* 0x000fe20000000616 */
[----:B------:R-:W-:-:S04]  /*d600*/  SHF.R.S32.HI R19, RZ, 0x8, R19 ;  /* 0x00000008ff137819 */ /* 0x000fc80000011413 */
        /* <DEDUP_REMOVED lines=17> */
.L_x_525:
[----:B------:R-:W-:-:S03]  /*d720*/  UMOV UR4, 0xffffffff ;  /* 0xffffffff00047882 */ /* 0x000fc60000000000 */
[----:B------:R-:W-:Y:S05]  /*d730*/  BRA.DIV UR4, `(.L_x_527) ;  /* 0x0000014e04847947 */ /* 0x000fea000b800000 */
[----:B------:R-:W-:Y:S01]  /*d740*/  NOP ;  /* 0x0000000000007918 */ /* 0x000fe20000000000 */
.L_x_887:
[----:B------:R-:W-:Y:S02]  /*d750*/  VIADD R17, R11, 0xd ;  /* 0x0000000d0b117836 */ /* 0x000fe40000000000 */
[----:B------:R-:W-:-:S07]  /*d760*/  IMAD.MOV.U32 R18, RZ, RZ, R6 ;  /* 0x000000ffff127224 */ /* 0x000fce00078e0006 */
.L_x_528:
[----:B------:R-:W-:-:S05]  /*d770*/  IADD3 R20, P0, PT, R34, R18, RZ ;  /* 0x0000001222147210 */ /* 0x000fca0007f1e0ff */
[----:B------:R-:W-:-:S05]  /*d780*/  IMAD.X R21, RZ, RZ, R35, P0 ;  /* 0x000000ffff157224 */ /* 0x000fca00000e0623 */
[----:B-1----:R0:W2:Y:S01]  /*d790*/  LDG.E.U8.CONSTANT R16, desc[UR8][R20.64+0x19900] ;  /* 0x0199000814107981 */ /* 0x0020a2000c1e9100 */
        /* <DEDUP_REMOVED lines=22> */
[----:B------:R-:W-:Y:S01]  /*d900*/  SHF.R.S32.HI R23, RZ, 0x4, R23 ;  /* 0x00000004ff177819 */ /* 0x000fe20000011417 */
[----:B------:R-:W-:Y:S01]  /*d910*/  LDS.S8 R20, [R19+0x780] ;  /* 0x0007800013147984 */ /* 0x000fe20000000200 */
        /* <DEDUP_REMOVED lines=12> */
[----:B0-----:R-:W-:Y:S02]  /*d9e0*/  IMAD.IADD R16, R22, 0x1, R21 ;  /* 0x0000000116107824 */ /* 0x001fe400078e0215 */
[----:B------:R-:W0:Y:S03]  /*d9f0*/  LDS.S8 R21, [R19+0x480] ;  /* 0x0004800013157984 */ /* 0x000e260000000200 */
[----:B------:R-:W-:-:S04]  /*da00*/  VIMNMX.S16x2 R16, PT, PT, R16, 0x7f007f, PT ;  /* 0x007f007f10107848 */ /* 0x000fc80003fe0300 */
[----:B------:R-:W-:-:S04]  /*da10*/  VIMNMX.S16x2 R16, PT, PT, R16, -0x7f0080, !PT ;  /* 0xff80ff8010107848 */ /* 0x000fc80007fe0300 */
[----:B------:R-:W-:-:S04]  /*da20*/  PRMT R22, R16, 0x9910, RZ ;  /* 0x0000991010167816 */ /* 0x000fc800000000ff */
[----:B------:R-:W1:Y:S01]  /*da30*/  LDC.S8 R16, c[0x3][R22+0x480] ;  /* 0x00c1200016107b82 */ /* 0x000e620000000200 */
[----:B0-----:R-:W-:-:S04]  /*da40*/  IMAD.IADD R23, R20, 0x1, -R21 ;  /* 0x0000000114177824 */ /* 0x001fc800078e0a15 */
[----:B-1----:R-:W-:-:S05]  /*da50*/  IMAD R16, R16, R23, RZ ;  /* 0x0000001710107224 */ /* 0x002fca00078e02ff */
[----:B------:R-:W-:-:S04]  /*da60*/  LEA.HI.SX32 R16, R16, R21, 0x19 ;  /* 0x0000001510107211 */ /* 0x000fc800078fcaff */
[----:B------:R-:W-:-:S04]  /*da70*/  VIMNMX R16, PT, PT, R16, -0x7f, !PT ;  /* 0xffffff8110107848 */ /* 0x000fc80007fe0100 */
[----:B------:R-:W-:-:S05]  /*da80*/  VIMNMX R16, PT, PT, R16, 0x7f, PT ;  /* 0x0000007f10107848 */ /* 0x000fca0003fe0100 */
[----:B------:R1:W-:Y:S01]  /*da90*/  STS.U8 [R19+0x480], R16 ;  /* 0x0004801013007388 */ /* 0x0003e20000000000 */
[----:B------:R-:W-:Y:S05]  /*daa0*/  @!P0 BRA `(.L_x_528) ;  /* 0xfffffffc00308947 */ /* 0x000fea000383ffff */
.L_x_518:
[----:B------:R-:W-:Y:S05]  /*dab0*/  BSYNC B2 ;  /* 0x0000000000027941 */ /* 0x000fea0003800000 */
.L_x_514:
[----:B------:R-:W-:-:S03]  /*dac0*/  UMOV UR4, 0xffffffff ;  /* 0xffffffff00047882 */ /* 0x000fc60000000000 */
[----:B------:R-:W-:Y:S05]  /*dad0*/  BRA.DIV UR4, `(.L_x_529) ;  /* 0x0000014a04b87947 */ /* 0x000fea000b800000 */
[----:B------:R-:W-:Y:S01]  /*dae0*/  NOP ;  /* 0x0000000000007918 */ /* 0x000fe20000000000 */
.L_x_890:
[----:B------:R-:W-:Y:S01]  /*daf0*/  IMAD.MOV.U32 R26, RZ, RZ, R36 ;  /* 0x000000ffff1a7224 */ /* 0x000fe200078e0024 */
[----:B------:R-:W-:Y:S01]  /*db00*/  BSSY.RECONVERGENT B2, `(.L_x_530) ;  /* 0x000002d000027945 */ /* 0x000fe20003800200 */
[----:B0-----:R-:W-:Y:S02]  /*db10*/  IMAD.MOV.U32 R18, RZ, RZ, R6 ;  /* 0x000000ffff127224 */ /* 0x001fe400078e0006 */
[----:B------:R-:W-:-:S04]  /*db20*/  IMAD.WIDE.U32 R20, R9, -0xf80, R26 ;  /* 0xfffff08009147825 */ /* 0x000fc800078e001a */
[----:B------:R-:W-:Y:S02]  /*db30*/  VIADD R27, R11, 0x12 ;  /* 0x000000120b1b7836 */ /* 0x000fe40000000000 */
[----:B------:R-:W-:-:S07]  /*db40*/  IMAD.IADD R35, R21, 0x1, -R9 ;  /* 0x0000000115237824 */ /* 0x000fce00078e0a09 */
.L_x_531:
[----:B-1----:R-:W-:-:S05]  /*db50*/  IADD3 R16, P0, PT, R18, R20, RZ ;  /* 0x0000001412107210 */ /* 0x002fca0007f1e0ff */
[----:B------:R-:W-:-:S05]  /*db60*/  IMAD.X R17, RZ, RZ, R35, P0 ;  /* 0x000000ffff117224 */ /* 0x000fca00000e0623 */
[----:B------:R0:W2:Y:S01]  /*db70*/  LDG.E.U8.CONSTANT R23, desc[UR8][R16.64+0x29b00] ;  /* 0x029b000810177981 */ /* 0x0000a2000c1e9100 */
        /* <DEDUP_REMOVED lines=13> */
[----:B------:R-:W-:-:S05]  /*dc50*/  @P0 IMAD.MOV R22, RZ, RZ, -R22 ;  /* 0x000000ffff160224 */ /* 0x000fca00078e0a16 */
[----:B0-----:R-:W-:-:S05]  /*dc60*/  SHF.R.S32.HI R16, RZ, 0x1f, R22 ;  /* 0x0000001fff107819 */ /* 0x001fca0000011416 */
[-C--:B------:R-:W-:Y:S02]  /*dc70*/  IMAD R19, R16, R7.reuse, RZ ;  /* 0x0000000710137224 */ /* 0x080fe400078e02ff */
[----:B------:R-:W-:-:S04]  /*dc80*/  IMAD.WIDE.U32 R16, R22, R7, RZ ;  /* 0x0000000716107225 */ /* 0x000fc800078e00ff */
[----:B------:R-:W-:-:S04]  /*dc90*/  IMAD R19, R22, R8, R19 ;  /* 0x0000000816137224 */ /* 0x000fc800078e0213 */
[----:B------:R-:W-:-:S05]  /*dca0*/  IMAD.IADD R19, R17, 0x1, R19 ;  /* 0x0000000111137824 */ /* 0x000fca00078e0213 */
[--C-:B------:R-:W-:Y:S02]  /*dcb0*/  SHF.R.S64 R16, R16, 0x4, R19.reuse ;  /* 0x0000000410107819 */ /* 0x100fe40000001013 */
[----:B------:R-:W-:Y:S02]  /*dcc0*/  SHF.R.S32.HI R22, RZ, 0x4, R19 ;  /* 0x00000004ff167819 */ /* 0x000fe40000011413 */
[----:B--2---:R-:W-:-:S05]  /*dcd0*/  PRMT R23, R23, 0x8880, RZ ;  /* 0x0000888017177816 */ /* 0x004fca00000000ff */
[----:B------:R-:W-:-:S05]  /*dce0*/  IMAD.MOV.U32 R17, RZ, RZ, R23 ;  /* 0x000000ffff117224 */ /* 0x000fca00078e0017 */
[----:B------:R-:W-:-:S04]  /*dcf0*/  IADD3 R16, P0, PT, R17, R16, RZ ;  /* 0x0000001011107210 */ /* 0x000fc80007f1e0ff */
[----:B------:R-:W-:Y:S02]  /*dd00*/  LEA.HI.X.SX32 R19, R17, R22, 0x1, P0 ;  /* 0x0000001611137211 */ /* 0x000fe400000f0eff */
        /* <DEDUP_REMOVED lines=11> */
[----:B0-----:R-:W-:Y:S05]  /*ddc0*/  @!P0 BRA `(.L_x_531) ;  /* 0xfffffffc00608947 */ /* 0x001fea000383ffff */
[----:B------:R-:W-:Y:S05]  /*ddd0*/  BSYNC.RECONVERGENT B2 ;  /* 0x0000000000027941 */ /* 0x000fea0003800200 */
.L_x_530:
[----:B------:R-:W-:Y:S01]  /*dde0*/  BSSY.RECONVERGENT B2, `(.L_x_532) ;  /* 0x000002b000027945 */ /* 0x000fe20003800200 */
[----:B------:R-:W-:Y:S02]  /*ddf0*/  VIADD R27, R11, 0x13 ;  /* 0x000000130b1b7836 */ /* 0x000fe40000000000 */
[----:B------:R-:W-:-:S07]  /*de00*/  IMAD.MOV.U32 R18, RZ, RZ, R6 ;  /* 0x000000ffff127224 */ /* 0x000fce00078e0006 */
.L_x_533:
[----:B------:R-:W-:-:S05]  /*de10*/  IADD3 R16, P0, PT, R18, R20, RZ ;  /* 0x0000001412107210 */ /* 0x000fca0007f1e0ff */
        /* <DEDUP_REMOVED lines=40> */
.L_x_532:
[----:B------:R-:W-:Y:S01]  /*e0a0*/  BSSY.RECONVERGENT B2, `(.L_x_534) ;  /* 0x000002b000027945 */ /* 0x000fe20003800200 */
[----:B------:R-:W-:Y:S02]  /*e0b0*/  VIADD R27, R11, 0x14 ;  /* 0x000000140b1b7836 */ /* 0x000fe40000000000 */
[----:B------:R-:W-:-:S07]  /*e0c0*/  IMAD.MOV.U32 R18, RZ, RZ, R6 ;  /* 0x000000ffff127224 */ /* 0x000fce00078e0006 */
.L_x_535:
        /* <DEDUP_REMOVED lines=41> */
.L_x_534:
[----:B------:R-:W-:-:S03]  /*e360*/  UMOV UR4, 0xffffffff ;  /* 0xffffffff00047882 */ /* 0x000fc60000000000 */
[----:B------:R-:W-:Y:S05]  /*e370*/  BRA.DIV UR4, `(.L_x_536) ;  /* 0x0000014204ac7947 */ /* 0x000fea000b800000 */
[----:B------:R-:W-:Y:S01]  /*e380*/  NOP ;  /* 0x0000000000007918 */ /* 0x000fe20000000000 */
.L_x_893:
[----:B------:R-:W-:Y:S01]  /*e390*/  BSSY.RECONVERGENT B2, `(.L_x_537) ;  /* 0x000000c000027945 */ /* 0x000fe20003800200 */
[----:B------:R-:W-:-:S07]  /*e3a0*/  IMAD.MOV.U32 R16, RZ, RZ, R6 ;  /* 0x000000ffff107224 */ /* 0x000fce00078e0006 */
.L_x_538:
[----:B0-----:R-:W-:Y:S01]  /*e3b0*/  IMAD.IADD R17, R25, 0x1, R16 ;  /* 0x0000000119117824 */ /* 0x001fe200078e0210 */
[C---:B------:R-:W-:Y:S01]  /*e3c0*/  ISETP.GE.U32.AND P0, PT, R16.reuse, 0x60, PT ;  /* 0x000000601000780c */ /* 0x040fe20003f06070 */
[----:B------:R-:W-:-:S03]  /*e3d0*/  VIADD R16, R16, 0x20 ;  /* 0x0000002010107836 */ /* 0x000fc60000000000 */
[----:B------:R-:W-:Y:S04]  /*e3e0*/  LDS.S8 R18, [R17+0x400] ;  /* 0x0004000011127984 */ /* 0x000fe80000000200 */
[----:B------:R-:W0:Y:S02]  /*e3f0*/  LDS.S8 R19, [R17+0x80] ;  /* 0x0000800011137984 */ /* 0x000e240000000200 */
[----:B0-----:R-:W-:-:S05]  /*e400*/  IMAD R18, R18, R19, RZ ;  /* 0x0000001312127224 */ /* 0x001fca00078e02ff */
[----:B------:R-:W-:-:S04]  /*e410*/  SHF.R.S32.HI R18, RZ, 0x7, R18 ;  /* 0x00000007ff127819 */ /* 0x000fc80000011412 */
[----:B------:R-:W-:-:S05]  /*e420*/  VIMNMX R18, PT, PT, R18, 0x7f, PT ;  /* 0x0000007f12127848 */ /* 0x000fca0003fe0100 */
[----:B------:R0:W-:Y:S01]  /*e430*/  STS.U8 [R17+0x600], R18 ;  /* 0x0006001211007388 */ /* 0x0001e20000000000 */
[----:B------:R-:W-:Y:S05]  /*e440*/  @!P0 BRA `(.L_x_538) ;  /* 0xfffffffc00d88947 */ /* 0x000fea000383ffff */
[----:B------:R-:W-:Y:S05]  /*e450*/  BSYNC.RECONVERGENT B2 ;  /* 0x0000000000027941 */ /* 0x000fea0003800200 */
.L_x_537:
[----:B------:R-:W1:Y:S01]  /*e460*/  S2R R46, SR_TID.X ;  /* 0x00000000002e7919 */ /* 0x000e620000002100 */
[----:B------:R-:W2:Y:S01]  /*e470*/  S2UR UR5, SR_CgaCtaId ;  /* 0x00000000000579c3 */ /* 0x000ea20000008800 */
[----:B------:R-:W-:Y:S01]  /*e480*/  UMOV UR4, 0x400 ;  /* 0x0000040000047882 */ /* 0x000fe20000000000 */
[----:B------:R-:W-:Y:S01]  /*e490*/  ISETP.GT.U32.AND P0, PT, R6, 0x1, PT ;  /* 0x000000010600780c */ /* 0x000fe20003f04070 */
[----:B--2---:R-:W-:Y:S01]  /*e4a0*/  ULEA UR4, UR5, UR4, 0x18 ;  /* 0x0000000405047291 */ /* 0x004fe2000f8ec0ff */
[----:B-1----:R-:W-:-:S04]  /*e4b0*/  SHF.R.U32.HI R16, RZ, 0x2, R46 ;  /* 0x00000002ff107819 */ /* 0x002fc8000001162e */
[----:B------:R-:W-:-:S05]  /*e4c0*/  LOP3.LUT R16, R16, 0x38, RZ, 0xc0, !PT ;  /* 0x0000003810107812 */ /* 0x000fca00078ec0ff */
[----:B------:R-:W-:Y:S01]  /*e4d0*/  VIADD R37, R16, UR4 ;  /* 0x0000000410257c36 */ /* 0x000fe20008000000 */
[----:B------:R-:W-:-:S03]  /*e4e0*/  UMOV UR4, 0xffffffff ;  /* 0xffffffff00047882 */ /* 0x000fc60000000000 */
[----:B------:R-:W-:Y:S05]  /*e4f0*/  BRA.DIV UR4, `(.L_x_539) ;  /* 0x0000014204687947 */ /* 0x000fea000b800000 */
[----:B------:R-:W-:Y:S01]  /*e500*/  @!P0 IMAD R16, R6, 0x4, R37 ;  /* 0x0000000406108824 */ /* 0x000fe200078e0225 */
[----:B------:R-:W-:-:S04]  /*e510*/  NOP ;  /* 0x0000000000007918 */ /* 0x000fc80000000000 */
[----:B------:R1:W-:Y:S01]  /*e520*/  @!P0 STS [R16], RZ ;  /* 0x000000ff10008388 */ /* 0x0003e20000000800 */
[----:B------:R-:W-:Y:S01]  /*e530*/  NOP ;  /* 0x0000000000007918 */ /* 0x000fe20000000000 */
.L_x_897:
[----:B------:R-:W-:Y:S01]  /*e540*/  BSSY B2, `(.L_x_540) ;  /* 0x000000e000027945 */ /* 0x000fe20003800000 */
[----:B-1----:R-:W-:-:S07]  /*e550*/  IMAD.MOV.U32 R16, RZ, RZ, R6 ;  /* 0x000000ffff107224 */ /* 0x002fce00078e0006 */
.L_x_541:
[--C-:B0-----:R-:W-:Y:S01]  /*e560*/  IMAD.IADD R17, R25, 0x1, R16.reuse ;  /* 0x0000000119117824 */ /* 0x101fe200078e0210 */
[----:B-1----:R-:W-:Y:S01]  /*e570*/  SHF.R.U32.HI R18, RZ, 0x4, R16 ;  /* 0x00000004ff127819 */ /* 0x002fe20000011610 */
[----:B------:R-:W-:Y:S05]  /*e580*/  YIELD ;  /* 0x0000000000007946 */ /* 0x000fea0003800000 */
[----:B------:R-:W0:Y:S01]  /*e590*/  LDS.S8 R17, [R17+0x600] ;  /* 0x0006000011117984 */ /* 0x000e220000000200 */
[C---:B------:R-:W-:Y:S01]  /*e5a0*/  ISETP.GE.U32.AND P0, PT, R16.reuse, 0x60, PT ;  /* 0x000000601000780c */ /* 0x040fe20003f06070 */
[----:B------:R-:W-:Y:S01]  /*e5b0*/  VIADD R16, R16, 0x20 ;  /* 0x0000002010107836 */ /* 0x000fe20000000000 */
[----:B------:R-:W-:-:S05]  /*e5c0*/  LOP3.LUT R18, R18, 0xffffffc, RZ, 0xc0, !PT ;  /* 0x0ffffffc12127812 */ /* 0x000fca00078ec0ff */
[----:B------:R-:W-:Y:S01]  /*e5d0*/  IMAD.IADD R18, R37, 0x1, R18 ;  /* 0x0000000125127824 */ /* 0x000fe200078e0212 */
[----:B0-----:R-:W-:-:S04]  /*e5e0*/  PRMT R19, R17, 0x9910, RZ ;  /* 0x0000991011137816 */ /* 0x001fc800000000ff */
[----:B------:R-:W-:-:S05]  /*e5f0*/  IABS R19, R19 ;  /* 0x0000001300137213 */ /* 0x000fca0000000000 */
[----:B------:R1:W-:Y:S01]  /*e600*/  ATOMS.ADD RZ, [R18], R19 ;  /* 0x0000001312ff738c */ /* 0x0003e20000000000 */
[----:B------:R-:W-:Y:S05]  /*e610*/  @!P0 BRA `(.L_x_541) ;  /* 0xfffffffc00d08947 */ /* 0x000fea000383ffff */
[----:B------:R-:W-:Y:S05]  /*e620*/  BSYNC B2 ;  /* 0x0000000000027941 */ /* 0x000fea0003800000 */
.L_x_540:
[----:B------:R-:W-:-:S03]  /*e630*/  UMOV UR4, 0xffffffff ;  /* 0xffffffff00047882 */ /* 0x000fc60000000000 */
[----:B------:R-:W-:Y:S05]  /*e640*/  BRA.DIV UR4, `(.L_x_542) ;  /* 0x0000014204487947 */ /* 0x000fea000b800000 */
[----:B------:R-:W-:Y:S01]  /*e650*/  NOP ;  /* 0x0000000000007918 */ /* 0x000fe20000000000 */
.L_x_900:
[----:B------:R-:W-:Y:S01]  /*e660*/  BSSY.RECONVERGENT B2, `(.L_x_543) ;  /* 0x0000026000027945 */ /* 0x000fe20003800200 */
[----:B-1----:R-:W-:-:S07]  /*e670*/  IMAD.MOV.U32 R18, RZ, RZ, R6 ;  /* 0x000000ffff127224 */ /* 0x002fce00078e0006 */
.L_x_544:
[--C-:B0-----:R-:W-:Y:S01]  /*e680*/  SHF.R.U32.HI R16, RZ, 0x4, R18.reuse ;  /* 0x00000004ff107819 */ /* 0x101fe20000011612 */
[----:B------:R-:W-:-:S03]  /*e690*/  IMAD.IADD R39, R25, 0x1, R18 ;  /* 0x0000000119277824 */ /* 0x000fc600078e0212 */
[----:B------:R-:W-:-:S05]  /*e6a0*/  LOP3.LUT R16, R16, 0xffffffc, RZ, 0xc0, !PT ;  /* 0x0ffffffc10107812 */ /* 0x000fca00078ec0ff */
[----:B------:R-:W-:Y:S02]  /*e6b0*/  IMAD.IADD R19, R37, 0x1, R16 ;  /* 0x0000000125137824 */ /* 0x000fe400078e0210 */
[----:B------:R-:W-:Y:S04]  /*e6c0*/  LDS.S8 R16, [R39+0x600] ;  /* 0x0006000027107984 */ /* 0x000fe80000000200 */
[----:B------:R-:W0:Y:S02]  /*e6d0*/  LDS R19, [R19] ;  /* 0x0000000013137984 */ /* 0x000e240000000800 */
[----:B0-----:R-:W-:Y:S01]  /*e6e0*/  VIMNMX.U32 R26, PT, PT, R19, 0x1, !PT ;  /* 0x00000001131a7848 */ /* 0x001fe20007fe0000 */
[----:B------:R-:W-:Y:S02]  /*e6f0*/  IMAD R19, R16, 0x7f, RZ ;  /* 0x0000007f10137824 */ /* 0x000fe400078e02ff */
[----:B------:R-:W-:Y:S01]  /*e700*/  IMAD.MOV.U32 R16, RZ, RZ, RZ ;  /* 0x000000ffff107224 */ /* 0x000fe200078e00ff */
[----:B------:R-:W-:-:S02]  /*e710*/  IABS R24, R26 ;  /* 0x0000001a00187213 */ /* 0x000fc40000000000 */
[----:B------:R-:W-:Y:S02]  /*e720*/  IABS R27, R19 ;  /* 0x00000013001b7213 */ /* 0x000fe40000000000 */
[----:B------:R-:W0:Y:S01]  /*e730*/  I2F.RP R22, R24 ;  /* 0x0000001800167306 */ /* 0x000e220000209400 */
[-C--:B------:R-:W-:Y:S02]  /*e740*/  IABS R34, R26.reuse ;  /* 0x0000001a00227213 */ /* 0x080fe40000000000 */
[----:B------:R-:W-:-:S04]  /*e750*/  LOP3.LUT R19, R19, R26, RZ, 0x3c, !PT ;  /* 0x0000001a13137212 */ /* 0x000fc800078e3cff */
[----:B------:R-:W-:Y:S01]  /*e760*/  ISETP.GE.AND P2, PT, R19, RZ, PT ;  /* 0x000000ff1300720c */ /* 0x000fe20003f46270 */
[----:B0-----:R-:W0:Y:S02]  /*e770*/  MUFU.RCP R22, R22 ;  /* 0x0000001600167308 */ /* 0x001e240000001000 */
[----:B0-----:R-:W-:-:S06]  /*e780*/  VIADD R17, R22, 0xffffffe ;  /* 0x0ffffffe16117836 */ /* 0x001fcc0000000000 */
[----:B------:R-:W0:Y:S02]  /*e790*/  F2I.FTZ.U32.TRUNC.NTZ R17, R17 ;  /* 0x0000001100117305 */ /* 0x000e24000021f000 */
[----:B0-----:R-:W-:-:S04]  /*e7a0*/  IMAD.MOV R23, RZ, RZ, -R17 ;  /* 0x000000ffff177224 */ /* 0x001fc800078e0a11 */
[----:B------:R-:W-:-:S04]  /*e7b0*/  IMAD R23, R23, R24, RZ ;  /* 0x0000001817177224 */ /* 0x000fc800078e02ff */
[----:B------:R-:W-:-:S04]  /*e7c0*/  IMAD.HI.U32 R16, R17, R23, R16 ;  /* 0x0000001711107227 */ /* 0x000fc800078e0010 */
[----:B------:R-:W-:Y:S02]  /*e7d0*/  IMAD.MOV R17, RZ, RZ, -R34 ;  /* 0x000000ffff117224 */ /* 0x000fe400078e0a22 */
[----:B------:R-:W-:-:S04]  /*e7e0*/  IMAD.HI.U32 R16, R16, R27, RZ ;  /* 0x0000001b10107227 */ /* 0x000fc800078e00ff */
[----:B------:R-:W-:-:S05]  /*e7f0*/  IMAD R17, R16, R17, R27 ;  /* 0x0000001110117224 */ /* 0x000fca00078e021b */
[----:B------:R-:W-:-:S13]  /*e800*/  ISETP.GT.U32.AND P1, PT, R24, R17, PT ;  /* 0x000000111800720c */ /* 0x000fda0003f24070 */
[----:B------:R-:W-:Y:S02]  /*e810*/  @!P1 IMAD.IADD R17, R17, 0x1, -R24 ;  /* 0x0000000111119824 */ /* 0x000fe400078e0a18 */
[----:B------:R-:W-:Y:S01]  /*e820*/  @!P1 VIADD R16, R16, 0x1 ;  /* 0x0000000110109836 */ /* 0x000fe20000000000 */
[----:B------:R-:W-:Y:S02]  /*e830*/  ISETP.NE.AND P1, PT, R26, RZ, PT ;  /* 0x000000ff1a00720c */ /* 0x000fe40003f25270 */
[----:B------:R-:W-:-:S13]  /*e840*/  ISETP.GE.U32.AND P0, PT, R17, R24, PT ;  /* 0x000000181100720c */ /* 0x000fda0003f06070 */
[----:B------:R-:W-:Y:S01]  /*e850*/  @P0 VIADD R16, R16, 0x1 ;  /* 0x0000000110100836 */ /* 0x000fe20000000000 */
[C---:B------:R-:W-:Y:S01]  /*e860*/  ISETP.GE.U32.AND P0, PT, R18.reuse, 0x60, PT ;  /* 0x000000601200780c */ /* 0x040fe20003f06070 */
[----:B------:R-:W-:Y:S02]  /*e870*/  VIADD R18, R18, 0x20 ;  /* 0x0000002012127836 */ /* 0x000fe40000000000 */
[----:B------:R-:W-:Y:S01]  /*e880*/  @!P2 IMAD.MOV R16, RZ, RZ, -R16 ;  /* 0x000000ffff10a224 */ /* 0x000fe200078e0a10 */
[----:B------:R-:W-:-:S05]  /*e890*/  @!P1 LOP3.LUT R16, RZ, R26, RZ, 0x33, !PT ;  /* 0x0000001aff109212 */ /* 0x000fca00078e33ff */
[----:B------:R0:W-:Y:S04]  /*e8a0*/  STS.U8 [R39+0x600], R16 ;  /* 0x0006001027007388 */ /* 0x0001e80000000000 */
[----:B------:R-:W-:Y:S05]  /*e8b0*/  @!P0 BRA `(.L_x_544) ;  /* 0xfffffffc00708947 */ /* 0x000fea000383ffff */
[----:B------:R-:W-:Y:S05]  /*e8c0*/  BSYNC.RECONVERGENT B2 ;  /* 0x0000000000027941 */ /* 0x000fea0003800200 */
.L_x_543:
[----:B------:R-:W-:-:S03]  /*e8d0*/  UMOV UR4, 0xffffffff ;  /* 0xffffffff00047882 */ /* 0x000fc60000000000 */
[----:B------:R-:W-:Y:S05]  /*e8e0*/  BRA.DIV UR4, `(.L_x_545) ;  /* 0x0000013e04bc7947 */ /* 0x000fea000b800000 */
[----:B------:R-:W-:Y:S01]  /*e8f0*/  NOP ;  /* 0x0000000000007918 */ /* 0x000fe20000000000 */
.L_x_903:
[----:B------:R-:W-:Y:S01]  /*e900*/  BSSY.RECONVERGENT B2, `(.L_x_546) ;  /* 0x0000016000027945 */ /* 0x000fe20003800200 */
[----:B0-----:R-:W-:-:S07]  /*e910*/  IMAD.MOV.U32 R16, RZ, RZ, R6 ;  /* 0x000000ffff107224 */ /* 0x001fce00078e0006 */
.L_x_547:
[----:B0-----:R-:W-:Y:S01]  /*e920*/  IMAD.IADD R17, R25, 0x1, R16 ;  /* 0x0000000119117824 */ /* 0x001fe200078e0210 */
[C---:B------:R-:W-:Y:S01]  /*e930*/  ISETP.GE.U32.AND P0, PT, R16.reuse, 0x60, PT ;  /* 0x000000601000780c */ /* 0x040fe20003f06070 */
[----:B------:R-:W-:-:S03]  /*e940*/  VIADD R16, R16, 0x20 ;  /* 0x0000002010107836 */ /* 0x000fc60000000000 */
[----:B------:R-:W0:Y:S04]  /*e950*/  LDS.S8 R18, [R17+0x580] ;  /* 0x0005800011127984 */ /* 0x000e280000000200 */
[----:B------:R-:W1:Y:S04]  /*e960*/  LDS.S8 R22, [R17+0x100] ;  /* 0x0001000011167984 */ /* 0x000e680000000200 */
[----:B------:R-:W-:Y:S04]  /*e970*/  LDS.S8 R24, [R17+0x400] ;  /* 0x0004000011187984 */ /* 0x000fe80000000200 */
[----:B------:R-:W2:Y:S01]  /*e980*/  LDS.S8 R23, [R17+0x600] ;  /* 0x0006000011177984 */ /* 0x000ea20000000200 */
[----:B0-----:R-:W-:-:S04]  /*e990*/  VIADD R19, R18, 0xffffff81 ;  /* 0xffffff8112137836 */ /* 0x001fc80000000000 */
[----:B-1----:R-:W-:-:S05]  /*e9a0*/  IMAD R19, R19, R22, RZ ;  /* 0x0000001613137224 */ /* 0x002fca00078e02ff */
[----:B------:R-:W-:Y:S01]  /*e9b0*/  SHF.R.S32.HI R19, RZ, 0x7, R19 ;  /* 0x00000007ff137819 */ /* 0x000fe20000011413 */
[----:B--2---:R-:W-:-:S04]  /*e9c0*/  IMAD R23, R18, R23, RZ ;  /* 0x0000001712177224 */ /* 0x004fc800078e02ff */
[----:B------:R-:W-:Y:S01]  /*e9d0*/  IMAD R19, R19, R24, RZ ;  /* 0x0000001813137224 */ /* 0x000fe200078e02ff */
[----:B------:R-:W-:-:S04]  /*e9e0*/  SHF.R.S32.HI R23, RZ, 0x7, R23 ;  /* 0x00000007ff177819 */ /* 0x000fc80000011417 */
[----:B------:R-:W-:Y:S02]  /*e9f0*/  LEA.HI.SX32 R19, R19, R24, 0x19 ;  /* 0x0000001813137211 */ /* 0x000fe400078fcaff */
[----:B------:R-:W-:Y:S02]  /*ea00*/  VIMNMX R22, PT, PT, R23, 0x7f, PT ;  /* 0x0000007f17167848 */ /* 0x000fe40003fe0100 */
[----:B------:R-:W-:-:S03]  /*ea10*/  VIMNMX R19, PT, PT, R19, -0x7f, !PT ;  /* 0xffffff8113137848 */ /* 0x000fc60007fe0100 */
[----:B------:R0:W-:Y:S01]  /*ea20*/  STS.U8 [R17+0x680], R22 ;  /* 0x0006801611007388 */ /* 0x0001e20000000000 */
[----:B------:R-:W-:-:S05]  /*ea30*/  VIMNMX R18, PT, PT, R19, 0x7f, PT ;  /* 0x0000007f13127848 */ /* 0x000fca0003fe0100 */
[----:B------:R0:W-:Y:S01]  /*ea40*/  STS.U8 [R17+0x400], R18 ;  /* 0x0004001211007388 */ /* 0x0001e20000000000 */
[----:B------:R-:W-:Y:S05]  /*ea50*/  @!P0 BRA `(.L_x_547) ;  /* 0xfffffffc00b08947 */ /* 0x000fea000383ffff */
[----:B------:R-:W-:Y:S05]  /*ea60*/  BSYNC.RECONVERGENT B2 ;  /* 0x0000000000027941 */ /* 0x000fea0003800200 */
.L_x_546:
[----:B------:R-:W-:-:S03]  /*ea70*/  UMOV UR4, 0xffffffff ;  /* 0xffffffff00047882 */ /* 0x000fc60000000000 */
[----:B------:R-:W-:Y:S05]  /*ea80*/  BRA.DIV UR4, `(.L_x_548) ;  /* 0x0000013e04707947 */ /* 0x000fea000b800000 */
[----:B------:R-:W-:Y:S01]  /*ea90*/  NOP ;  /* 0x0000000000007918 */ /* 0x000fe20000000000 */
.L_x_906:
[----:B0-----:R-:W0:Y:S01]  /*eaa0*/  S2R R17, SR_CTAID.X ;  /* 0x0000000000117919 */ /* 0x001e220000002500 */
[----:B------:R-:W-:Y:S01]  /*eab0*/  IMAD.SHL.U32 R16, R46, 0x400, RZ ;  /* 0x000004002e107824 */ /* 0x000fe200078e00ff */
[----:B------:R-:W-:Y:S01]  /*eac0*/  BSSY.RECONVERGENT B2, `(.L_x_549) ;  /* 0x000013d000027945 */ /* 0x000fe20003800200 */
[----:B------:R-:W-:Y:S01]  /*ead0*/  PLOP3.LUT P0, PT, PT, PT, PT, 0x80, 0x8 ;  /* 0x000000000008781c */ /* 0x000fe20003f0f070 */
[----:B------:R-:W-:Y:S02]  /*eae0*/  IMAD.MOV.U32 R39, RZ, RZ, RZ ;  /* 0x000000ffff277224 */ /* 0x000fe400078e00ff */
[----:B------:R-:W-:-:S05]  /*eaf0*/  LOP3.LUT R16, R16, 0x38000, RZ, 0xc0, !PT ;  /* 0x0003800010107812 */ /* 0x000fca00078ec0ff */
[----:B0-----:R-:W-:-:S05]  /*eb00*/  IMAD R16, R17, 0x40000, R16 ;  /* 0x0004000011107824 */ /* 0x001fca00078e0210 */
[----:B------:R-:W-:-:S04]  /*eb10*/  LEA R36, P1, R9, R16, 0xd ;  /* 0x0000001009247211 */ /* 0x000fc800078268ff */
[----:B------:R-:W-:-:S09]  /*eb20*/  LEA.HI.X.SX32 R34, R16, RZ, 0x1, P1 ;  /* 0x000000ff10227211 */ /* 0x000fd200008f0eff */
.L_x_558:
[----:B0-----:R-:W0:Y:S01]  /*eb30*/  LDCU.64 UR4, c[0x0][0x3b0] ;  /* 0x00007600ff0477ac */ /* 0x001e220008000a00 */
[----:B------:R-:W-:Y:S01]  /*eb40*/  LEA R16, P2, R39, R36, 0xc ;  /* 0x0000002427107211 */ /* 0x000fe200078460ff */
[----:B------:R-:W-:Y:S01]  /*eb50*/  BSSY.RECONVERGENT B3, `(.L_x_550) ;  /* 0x0000130000037945 */ /* 0x000fe20003800200 */
[----:B------:R-:W-:Y:S01]  /*eb60*/  PLOP3.LUT P1, PT, P0, PT, PT, 0x80, 0x8 ;  /* 0x000000000008781c */ /* 0x000fe2000072f070 */
[----:B------:R-:W-:Y:S02]  /*eb70*/  IMAD.MOV.U32 R24, RZ, RZ, R6 ;  /* 0x000000ffff187224 */ /* 0x000fe400078e0006 */
[----:B------:R-:W-:Y:S01]  /*eb80*/  IMAD.X R17, RZ, RZ, R34, P2 ;  /* 0x000000ffff117224 */ /* 0x000fe200010e0622 */
[----:B0-----:R-:W-:-:S04]  /*eb90*/  LEA R22, P0, R16, UR4, 0x2 ;  /* 0x0000000410167c11 */ /* 0x001fc8000f8010ff */
[----:B------:R-:W-:-:S09]  /*eba0*/  LEA.HI.X R23, R16, UR5, R17, 0x2, P0 ;  /* 0x0000000510177c11 */ /* 0x000fd200080f1411 */
.L_x_557:
[----:B------:R-:W-:Y:S01]  /*ebb0*/  BSSY.RECONVERGENT B4, `(.L_x_551) ;  /* 0x000006a000047945 */ /* 0x000fe20003800200 */
[----:B------:R-:W-:Y:S02]  /*ebc0*/  IMAD.MOV.U32 R40, RZ, RZ, RZ ;  /* 0x000000ffff287224 */ /* 0x000fe400078e00ff */
[----:B0-----:R-:W-:-:S07]  /*ebd0*/  IMAD.MOV.U32 R38, RZ, RZ, RZ ;  /* 0x000000ffff267224 */ /* 0x001fce00078e00ff */
.L_x_552:
[----:B------:R-:W-:-:S04]  /*ebe0*/  IMAD R17, R24, 0x40, R40 ;  /* 0x0000004018117824 */ /* 0x000fc800078e0228 */
        /* <DEDUP_REMOVED lines=8> */
[----:B------:R-:W5:Y:S01]  /*ec70*/  LDG.E R41, desc[UR8][R16.64+0x1c] ;  /* 0x00001c0810297981 */ /* 0x000f62000c1e1900 */
[----:B------:R-:W-:-:S04]  /*ec80*/  IMAD R18, R39, 0x40, R40 ;  /* 0x0000004027127824 */ /* 0x000fc800078e0228 */
[----:B------:R-:W-:-:S05]  /*ec90*/  IMAD.IADD R49, R25, 0x1, R18 ;  /* 0x0000000119317824 */ /* 0x000fca00078e0212 */
[----:B------:R-:W0:Y:S04]  /*eca0*/  LDS.64 R18, [R49+0x500] ;  /* 0x0005000031127984 */ /* 0x000e280000000a00 */
[----:B------:R1:W5:Y:S01]  /*ecb0*/  LDS.64 R26, [R49+0x600] ;  /* 0x00060000311a7984 */ /* 0x0003620000000a00 */
[--C-:B0-----:R-:W-:Y:S02]  /*ecc0*/  SHF.R.S32.HI R53, RZ, 0x8, R18.reuse ;  /* 0x00000008ff357819 */ /* 0x101fe40000011412 */
[----:B------:R-:W-:Y:S02]  /*ecd0*/  SHF.R.S32.HI R55, RZ, 0x10, R18 ;  /* 0x00000010ff377819 */ /* 0x000fe40000011412 */
[----:B------:R-:W-:Y:S02]  /*ece0*/  SGXT R53, R53, 0x8 ;  /* 0x000000083535781a */ /* 0x000fe40000000200 */
[----:B------:R-:W-:-:S02]  /*ecf0*/  SGXT R55, R55, 0x8 ;  /* 0x000000083737781a */ /* 0x000fc40000000200 */
[----:B------:R-:W-:Y:S02]  /*ed00*/  SGXT R51, R18, 0x8 ;  /* 0x000000081233781a */ /* 0x000fe40000000200 */
[----:B------:R-:W-:Y:S02]  /*ed10*/  SHF.R.S32.HI R52, RZ, 0x18, R18 ;  /* 0x00000018ff347819 */ /* 0x000fe40000011412 */
[--C-:B-1----:R-:W-:Y:S02]  /*ed20*/  SHF.R.S32.HI R49, RZ, 0x8, R19.reuse ;  /* 0x00000008ff317819 */ /* 0x102fe40000011413 */
[----:B------:R-:W-:Y:S02]  /*ed30*/  SGXT R52, R52, 0x8 ;  /* 0x000000083434781a */ /* 0x000fe40000000200 */
[----:B------:R-:W-:-:S04]  /*ed40*/  SHF.R.S32.HI R54, RZ, 0x18, R19 ;  /* 0x00000018ff367819 */ /* 0x000fc80000011413 */
[----:B------:R-:W-:Y:S01]  /*ed50*/  SGXT R54, R54, 0x8 ;  /* 0x000000083636781a */ /* 0x000fe20000000200 */
[----:B------:R-:W-:-:S05]  /*ed60*/  VIADD R40, R40, 0x8 ;  /* 0x0000000828287836 */ /* 0x000fca0000000000 */
[----:B------:R-:W-:Y:S01]  /*ed70*/  ISETP.NE.AND P0, PT, R40, 0x40, PT ;  /* 0x000000402800780c */ /* 0x000fe20003f05270 */
[----:B--2---:R-:W-:Y:S02]  /*ed80*/  IMAD R18, R44, R53, RZ ;  /* 0x000000352c127224 */ /* 0x004fe400078e02ff */
[----:B---3--:R-:W-:Y:S01]  /*ed90*/  IMAD R44, R50, R55, RZ ;  /* 0x00000037322c7224 */ /* 0x008fe200078e02ff */
[----:B------:R-:W-:Y:S01]  /*eda0*/  SGXT R50, R19, 0x8 ;  /* 0x000000081332781a */ /* 0x000fe20000000200 */
[----:B----4-:R-:W-:Y:S01]  /*edb0*/  IMAD R48, R48, R51, RZ ;  /* 0x0000003330307224 */ /* 0x010fe200078e02ff */
[----:B------:R-:W-:-:S03]  /*edc0*/  SHF.R.S32.HI R51, RZ, 0x10, R19 ;  /* 0x00000010ff337819 */ /* 0x000fc60000011413 */
[----:B-----5:R-:W-:Y:S02]  /*edd0*/  IMAD R47, R47, R50, RZ ;  /* 0x000000322f2f7224 */ /* 0x020fe400078e02ff */
[----:B------:R-:W-:Y:S01]  /*ede0*/  IMAD R45, R45, R52, RZ ;  /* 0x000000342d2d7224 */ /* 0x000fe200078e02ff */
[----:B------:R-:W-:Y:S02]  /*edf0*/  SGXT R52, R49, 0x8 ;  /* 0x000000083134781a */ /* 0x000fe40000000200 */
[----:B------:R-:W-:Y:S02]  /*ee00*/  SGXT R49, R51, 0x8 ;  /* 0x000000083331781a */ /* 0x000fe40000000200 */
[----:B------:R-:W-:Y:S01]  /*ee10*/  SHF.R.S32.HI R51, RZ, 0x7, R47 ;  /* 0x00000007ff337819 */ /* 0x000fe2000001142f */
[----:B------:R-:W-:Y:S01]  /*ee20*/  IMAD R43, R43, R52, RZ ;  /* 0x000000342b2b7224 */ /* 0x000fe200078e02ff */
[----:B------:R-:W-:-:S03]  /*ee30*/  SHF.R.S32.HI R19, RZ, 0x7, R48 ;  /* 0x00000007ff137819 */ /* 0x000fc60000011430 */
[----:B------:R-:W-:Y:S01]  /*ee40*/  IMAD.MOV R52, RZ, RZ, -R51 ;  /* 0x000000ffff347224 */ /* 0x000fe200078e0a33 */
[----:B------:R0:W-:Y:S01]  /*ee50*/  STG.E desc[UR8][R16.64+0x10], R51 ;  /* 0x0000103310007986 */ /* 0x0001e2000c101908 */
[----:B------:R-:W-:Y:S01]  /*ee60*/  SGXT R48, R27, 0x8 ;  /* 0x000000081b30781a */ /* 0x000fe20000000200 */
[----:B------:R-:W-:Y:S01]  /*ee70*/  IMAD R50, R42, R49, RZ ;  /* 0x000000312a327224 */ /* 0x000fe200078e02ff */
[----:B------:R-:W-:Y:S01]  /*ee80*/  SHF.R.S32.HI R47, RZ, 0x7, R18 ;  /* 0x00000007ff2f7819 */ /* 0x000fe20000011412 */
[----:B------:R-:W-:Y:S01]  /*ee90*/  IMAD R54, R41, R54, RZ ;  /* 0x0000003629367224 */ /* 0x000fe200078e02ff */
[----:B------:R-:W-:Y:S02]  /*eea0*/  SHF.R.S32.HI R45, RZ, 0x7, R45 ;  /* 0x00000007ff2d7819 */ /* 0x000fe4000001142d */
[----:B------:R-:W-:Y:S01]  /*eeb0*/  SHF.R.S32.HI R49, RZ, 0x7, R44 ;  /* 0x00000007ff317819 */ /* 0x000fe2000001142c */
[----:B0-----:R-:W-:Y:S01]  /*eec0*/  IMAD.MOV.U32 R51, RZ, RZ, R52 ;  /* 0x000000ffff337224 */ /* 0x001fe200078e0034 */
[----:B------:R-:W-:Y:S01]  /*eed0*/  SHF.R.S32.HI R44, RZ, 0x8, R26 ;  /* 0x00000008ff2c7819 */ /* 0x000fe2000001141a */
[----:B------:R0:W-:Y:S01]  /*eee0*/  STG.E desc[UR8][R16.64], R19 ;  /* 0x0000001310007986 */ /* 0x0001e2000c101908 */
[----:B------:R-:W-:-:S02]  /*eef0*/  IMAD.MOV R53, RZ, RZ, -R19 ;  /* 0x000000ffff357224 */ /* 0x000fc400078e0a13 */
[----:B------:R-:W-:Y:S01]  /*ef00*/  IMAD R18, R51, R48, RZ ;  /* 0x0000003033127224 */ /* 0x000fe200078e02ff */
[----:B------:R-:W-:Y:S01]  /*ef10*/  SHF.R.S32.HI R43, RZ, 0x7, R43 ;  /* 0x00000007ff2b7819 */ /* 0x000fe2000001142b */
[----:B------:R-:W-:Y:S01]  /*ef20*/  IMAD.MOV R48, RZ, RZ, -R47 ;  /* 0x000000ffff307224 */ /* 0x000fe200078e0a2f */
[----:B------:R-:W-:Y:S01]  /*ef30*/  SHF.R.S32.HI R41, RZ, 0x7, R50 ;  /* 0x00000007ff297819 */ /* 0x000fe20000011432 */
[----:B------:R1:W-:Y:S01]  /*ef40*/  STG.E desc[UR8][R16.64+0x4], R47 ;  /* 0x0000042f10007986 */ /* 0x0003e2000c101908 */
[----:B------:R-:W-:Y:S01]  /*ef50*/  IMAD.MOV R51, RZ, RZ, -R45 ;  /* 0x000000ffff337224 */ /* 0x000fe200078e0a2d */
[----:B------:R-:W-:Y:S02]  /*ef60*/  SGXT R42, R26, 0x8 ;  /* 0x000000081a2a781a */ /* 0x000fe40000000200 */
[----:B------:R2:W-:Y:S01]  /*ef70*/  STG.E desc[UR8][R16.64+0xc], R45 ;  /* 0x00000c2d10007986 */ /* 0x0005e2000c101908 */
[----:B0-----:R-:W-:Y:S01]  /*ef80*/  SHF.R.S32.HI R19, RZ, 0x7, R54 ;  /* 0x00000007ff137819 */ /* 0x001fe20000011436 */
[----:B------:R-:W-:-:S02]  /*ef90*/  IMAD.MOV R50, RZ, RZ, -R49 ;  /* 0x000000ffff327224 */ /* 0x000fc400078e0a31 */
[----:B------:R0:W-:Y:S01]  /*efa0*/  STG.E desc[UR8][R16.64+0x8], R49 ;  /* 0x0000083110007986 */ /* 0x0001e2000c101908 */
[--C-:B-1----:R-:W-:Y:S02]  /*efb0*/  SHF.R.S32.HI R47, RZ, 0x18, R26.reuse ;  /* 0x00000018ff2f7819 */ /* 0x102fe4000001141a */
[----:B--2---:R-:W-:Y:S02]  /*efc0*/  SHF.R.S32.HI R45, RZ, 0x10, R26 ;  /* 0x00000010ff2d7819 */ /* 0x004fe4000001141a */
[----:B------:R-:W-:Y:S01]  /*efd0*/  SGXT R26, R44, 0x8 ;  /* 0x000000082c1a781a */ /* 0x000fe20000000200 */
[----:B0-----:R-:W-:Y:S01]  /*efe0*/  IMAD.MOV.U32 R49, RZ, RZ, R48 ;  /* 0x000000ffff317224 */ /* 0x001fe200078e0030 */
[----:B------:R-:W-:Y:S01]  /*eff0*/  STG.E desc[UR8][R16.64+0x14], R43 ;  /* 0x0000142b10007986 */ /* 0x000fe2000c101908 */
[----:B------:R-:W-:-:S03]  /*f000*/  IMAD R42, R53, R42, RZ ;  /* 0x0000002a352a7224 */ /* 0x000fc600078e02ff */
[----:B------:R-:W-:Y:S01]  /*f010*/  STG.E desc[UR8][R16.64+0x18], R41 ;  /* 0x0000182910007986 */ /* 0x000fe2000c101908 */
[----:B------:R-:W-:-:S03]  /*f020*/  IMAD R44, R49, R26, RZ ;  /* 0x0000001a312c7224 */ /* 0x000fc600078e02ff */
[----:B------:R0:W-:Y:S01]  /*f030*/  STG.E desc[UR8][R16.64+0x1c], R19 ;  /* 0x00001c1310007986 */ /* 0x0001e2000c101908 */
[----:B------:R-:W-:Y:S01]  /*f040*/  IMAD.MOV.U32 R48, RZ, RZ, R51 ;  /* 0x000000ffff307224 */ /* 0x000fe200078e0033 */
[----:B------:R-:W-:-:S04]  /*f050*/  SHF.R.S32.HI R26, RZ, 0x8, R27 ;  /* 0x00000008ff1a7819 */ /* 0x000fc8000001141b */
[----:B------:R-:W-:Y:S02]  /*f060*/  SGXT R26, R26, 0x8 ;  /* 0x000000081a1a781a */ /* 0x000fe40000000200 */
[----:B0-----:R-:W-:Y:S01]  /*f070*/  SGXT R16, R45, 0x8 ;  /* 0x000000082d10781a */ /* 0x001fe20000000200 */
[----:B------:R-:W-:Y:S01]  /*f080*/  IMAD.MOV.U32 R45, RZ, RZ, R50 ;  /* 0x000000ffff2d7224 */ /* 0x000fe200078e0032 */
[----:B------:R-:W-:Y:S01]  /*f090*/  SGXT R17, R47, 0x8 ;  /* 0x000000082f11781a */ /* 0x000fe20000000200 */
[----:B------:R-:W-:Y:S02]  /*f0a0*/  IMAD.MOV R47, RZ, RZ, -R43 ;  /* 0x000000ffff2f7224 */ /* 0x000fe400078e0a2b */
[----:B------:R-:W-:Y:S02]  /*f0b0*/  IMAD R43, R45, R16, RZ ;  /* 0x000000102d2b7224 */ /* 0x000fe400078e02ff */
[----:B------:R-:W-:Y:S01]  /*f0c0*/  IMAD R45, R48, R17, RZ ;  /* 0x00000011302d7224 */ /* 0x000fe200078e02ff */
[----:B------:R-:W-:-:S02]  /*f0d0*/  SHF.R.S32.HI R17, RZ, 0x7, R42 ;  /* 0x00000007ff117819 */ /* 0x000fc4000001142a */
[----:B------:R-:W-:Y:S01]  /*f0e0*/  SHF.R.S32.HI R16, RZ, 0x7, R44 ;  /* 0x00000007ff107819 */ /* 0x000fe2000001142c */
[----:B------:R-:W-:Y:S01]  /*f0f0*/  IMAD.MOV R44, RZ, RZ, -R41 ;  /* 0x000000ffff2c7224 */ /* 0x000fe200078e0a29 */
[----:B------:R-:W-:Y:S01]  /*f100*/  SHF.R.S32.HI R42, RZ, 0x10, R27 ;  /* 0x00000010ff2a7819 */ /* 0x000fe2000001141b */
[----:B------:R-:W-:Y:S01]  /*f110*/  IMAD R41, R47, R26, RZ ;  /* 0x0000001a2f297224 */ /* 0x000fe200078e02ff */
[----:B------:R-:W-:Y:S01]  /*f120*/  IADD3 R16, PT, PT, R16, R17, R38 ;  /* 0x0000001110107210 */ /* 0x000fe20007ffe026 */
[----:B------:R-:W-:Y:S01]  /*f130*/  IMAD.MOV.U32 R47, RZ, RZ, R44 ;  /* 0x000000ffff2f7224 */ /* 0x000fe200078e002c */
[----:B------:R-:W-:Y:S01]  /*f140*/  SGXT R26, R42, 0x8 ;  /* 0x000000082a1a781a */ /* 0x000fe20000000200 */
[----:B------:R-:W-:Y:S01]  /*f150*/  IMAD.MOV R42, RZ, RZ, -R19 ;  /* 0x000000ffff2a7224 */ /* 0x000fe200078e0a13 */
[----:B------:R-:W-:Y:S02]  /*f160*/  SHF.R.S32.HI R38, RZ, 0x18, R27 ;  /* 0x00000018ff267819 */ /* 0x000fe4000001141b */
[----:B------:R-:W-:Y:S01]  /*f170*/  SHF.R.S32.HI R17, RZ, 0x7, R43 ;  /* 0x00000007ff117819 */ /* 0x000fe2000001142b */
[----:B------:R-:W-:Y:S01]  /*f180*/  IMAD R27, R47, R26, RZ ;  /* 0x0000001a2f1b7224 */ /* 0x000fe200078e02ff */
[----:B------:R-:W-:Y:S01]  /*f190*/  SHF.R.S32.HI R19, RZ, 0x7, R45 ;  /* 0x00000007ff137819 */ /* 0x000fe2000001142d */
[----:B------:R-:W-:Y:S01]  /*f1a0*/  IMAD.MOV.U32 R43, RZ, RZ, R42 ;  /* 0x000000ffff2b7224 */ /* 0x000fe200078e002a */
[----:B------:R-:W-:-:S02]  /*f1b0*/  SGXT R26, R38, 0x8 ;  /* 0x00000008261a781a */ /* 0x000fc40000000200 */
[----:B------:R-:W-:Y:S02]  /*f1c0*/  IADD3 R16, PT, PT, R19, R17, R16 ;  /* 0x0000001113107210 */ /* 0x000fe40007ffe010 */
[----:B------:R-:W-:Y:S01]  /*f1d0*/  SHF.R.S32.HI R17, RZ, 0x7, R18 ;  /* 0x00000007ff117819 */ /* 0x000fe20000011412 */
[----:B------:R-:W-:Y:S01]  /*f1e0*/  IMAD R26, R43, R26, RZ ;  /* 0x0000001a2b1a7224 */ /* 0x000fe200078e02ff */
[----:B------:R-:W-:-:S04]  /*f1f0*/  SHF.R.S32.HI R18, RZ, 0x7, R41 ;  /* 0x00000007ff127819 */ /* 0x000fc80000011429 */
[----:B------:R-:W-:Y:S02]  /*f200*/  IADD3 R16, PT, PT, R18, R17, R16 ;  /* 0x0000001112107210 */ /* 0x000fe40007ffe010 */
[----:B------:R-:W-:Y:S02]  /*f210*/  SHF.R.S32.HI R17, RZ, 0x7, R27 ;  /* 0x00000007ff117819 */ /* 0x000fe4000001141b */
[----:B------:R-:W-:-:S04]  /*f220*/  SHF.R.S32.HI R38, RZ, 0x7, R26 ;  /* 0x00000007ff267819 */ /* 0x000fc8000001141a */
[----:B------:R-:W-:Y:S01]  /*f230*/  IADD3 R38, PT, PT, R38, R17, R16 ;  /* 0x0000001126267210 */ /* 0x000fe20007ffe010 */
[----:B------:R-:W-:Y:S06]  /*f240*/  @P0 BRA `(.L_x_552) ;  /* 0xfffffff800640947 */ /* 0x000fec000383ffff */
[----:B------:R-:W-:Y:S05]  /*f250*/  BSYNC.RECONVERGENT B4 ;  /* 0x0000000000047941 */ /* 0x000fea0003800200 */
.L_x_551:
[----:B------:R-:W-:Y:S01]  /*f260*/  IMAD R40, R39, 0x40, R24 ;  /* 0x0000004027287824 */ /* 0x000fe200078e0218 */
[----:B------:R-:W-:Y:S01]  /*f270*/  BSSY.RECONVERGENT B4, `(.L_x_553) ;  /* 0x0000059000047945 */ /* 0x000fe20003800200 */
[----:B------:R-:W-:Y:S02]  /*f280*/  IMAD.MOV.U32 R42, RZ, RZ, RZ ;  /* 0x000000ffff2a7224 */ /* 0x000fe400078e00ff */
[----:B------:R-:W-:-:S06]  /*f290*/  IMAD.IADD R41, R25, 0x1, R40 ;  /* 0x0000000119297824 */ /* 0x000fcc00078e0228 */
[----:B------:R-:W0:Y:S02]  /*f2a0*/  LDS.S8 R41, [R41+0x480] ;  /* 0x0004800029297984 */ /* 0x000e240000000200 */
.L_x_554:
[----:B-1----:R-:W-:-:S04]  /*f2b0*/  IMAD R17, R24, 0x40, R42 ;  /* 0x0000004018117824 */ /* 0x002fc800078e022a */
        /* <DEDUP_REMOVED lines=11> */
[----:B------:R-:W1:Y:S04]  /*f370*/  LDS.64 R18, [R52+0x680] ;  /* 0x0006800034127984 */ /* 0x000e680000000a00 */
[----:B------:R-:W0:Y:S01]  /*f380*/  LDS.64 R26, [R52+0x400] ;  /* 0x00040000341a7984 */ /* 0x000e220000000a00 */
[----:B-1----:R-:W-:-:S05]  /*f390*/  SGXT R51, R18, 0x8 ;  /* 0x000000081233781a */ /* 0x002fca0000000200 */
[----:B------:R-:W-:Y:S01]  /*f3a0*/  IMAD R51, R38, R51, RZ ;  /* 0x0000003326337224 */ /* 0x000fe200078e02ff */
[--C-:B------:R-:W-:Y:S02]  /*f3b0*/  SHF.R.S32.HI R57, RZ, 0x10, R18.reuse ;  /* 0x00000010ff397819 */ /* 0x100fe40000011412 */
[----:B0-----:R-:W-:Y:S02]  /*f3c0*/  SGXT R56, R26, 0x8 ;  /* 0x000000081a38781a */ /* 0x001fe40000000200 */
[----:B------:R-:W-:Y:S02]  /*f3d0*/  SGXT R57, R57, 0x8 ;  /* 0x000000083939781a */ /* 0x000fe40000000200 */
[----:B------:R-:W-:Y:S01]  /*f3e0*/  SHF.R.S32.HI R53, RZ, 0x8, R18 ;  /* 0x00000008ff357819 */ /* 0x000fe20000011412 */
[----:B------:R-:W-:-:S03]  /*f3f0*/  IMAD R56, R41, R56, RZ ;  /* 0x0000003829387224 */ /* 0x000fc600078e02ff */
[----:B------:R-:W-:Y:S02]  /*f400*/  SGXT R53, R53, 0x8 ;  /* 0x000000083535781a */ /* 0x000fe40000000200 */
[----:B------:R-:W-:-:S03]  /*f410*/  SHF.R.S32.HI R61, RZ, 0x8, R19 ;  /* 0x00000008ff3d7819 */ /* 0x000fc60000011413 */
[----:B------:R-:W-:Y:S01]  /*f420*/  IMAD R53, R38, R53, RZ ;  /* 0x0000003526357224 */ /* 0x000fe200078e02ff */
[----:B------:R-:W-:Y:S02]  /*f430*/  SGXT R61, R61, 0x8 ;  /* 0x000000083d3d781a */ /* 0x000fe40000000200 */
[----:B------:R-:W-:Y:S01]  /*f440*/  SGXT R59, R19, 0x8 ;  /* 0x00000008133b781a */ /* 0x000fe20000000200 */
[----:B------:R-:W-:-:S05]  /*f450*/  VIADD R42, R42, 0x8 ;  /* 0x000000082a2a7836 */ /* 0x000fca0000000000 */
[----:B------:R-:W-:Y:S02]  /*f460*/  ISETP.NE.AND P0, PT, R42, 0x40, PT ;  /* 0x000000402a00780c */ /* 0x000fe40003f05270 */
[----:B--2---:R-:W-:Y:S02]  /*f470*/  LEA.HI.SX32 R51, R51, R54, 0x19 ;  /* 0x0000003633337211 */ /* 0x004fe400078fcaff */
[----:B------:R-:W-:-:S04]  /*f480*/  SHF.R.S32.HI R54, RZ, 0x8, R26 ;  /* 0x00000008ff367819 */ /* 0x000fc8000001141a */
[----:B------:R-:W-:Y:S02]  /*f490*/  SGXT R52, R54, 0x8 ;  /* 0x000000083634781a */ /* 0x000fe40000000200 */
[----:B------:R-:W-:-:S03]  /*f4a0*/  SHF.R.S32.HI R54, RZ, 0x10, R26 ;  /* 0x00000010ff367819 */ /* 0x000fc6000001141a */
[----:B------:R-:W-:Y:S02]  /*f4b0*/  IMAD R55, R41, R52, RZ ;  /* 0x0000003429377224 */ /* 0x000fe400078e02ff */
[----:B------:R-:W-:Y:S01]  /*f4c0*/  IMAD R52, R38, R57, RZ ;  /* 0x0000003926347224 */ /* 0x000fe200078e02ff */
[----:B------:R-:W-:Y:S02]  /*f4d0*/  SHF.R.S32.HI R57, RZ, 0x18, R18 ;  /* 0x00000018ff397819 */ /* 0x000fe40000011412 */
[----:B------:R-:W-:Y:S02]  /*f4e0*/  SGXT R54, R54, 0x8 ;  /* 0x000000083636781a */ /* 0x000fe40000000200 */
[----:B------:R-:W-:Y:S02]  /*f4f0*/  SGXT R57, R57, 0x8 ;  /* 0x000000083939781a */ /* 0x000fe40000000200 */
[----:B------:R-:W-:Y:S01]  /*f500*/  SHF.R.S32.HI R18, RZ, 0x18, R26 ;  /* 0x00000018ff127819 */ /* 0x000fe2000001141a */
[----:B------:R-:W-:Y:S01]  /*f510*/  IMAD R54, R41, R54, RZ ;  /* 0x0000003629367224 */ /* 0x000fe200078e02ff */
[----:B------:R-:W-:Y:S01]  /*f520*/  LEA.HI.SX32 R51, R56, R51, 0x19 ;  /* 0x0000003338337211 */ /* 0x000fe200078fcaff */
[----:B------:R-:W-:Y:S01]  /*f530*/  IMAD R57, R38, R57, RZ ;  /* 0x0000003926397224 */ /* 0x000fe200078e02ff */
[----:B---3--:R-:W-:-:S02]  /*f540*/  LEA.HI.SX32 R49, R52, R49, 0x19 ;  /* 0x0000003134317211 */ /* 0x008fc400078fcaff */
[--C-:B------:R-:W-:Y:S02]  /*f550*/  SHF.R.S32.HI R26, RZ, 0x10, R19.reuse ;  /* 0x00000010ff1a7819 */ /* 0x100fe40000011413 */
[----:B------:R-:W-:Y:S01]  /*f560*/  SGXT R18, R18, 0x8 ;  /* 0x000000081212781a */ /* 0x000fe20000000200 */
[----:B------:R0:W-:Y:S01]  /*f570*/  STG.E desc[UR8][R16.64], R51 ;  /* 0x0000003310007986 */ /* 0x0001e2000c101908 */
[----:B----4-:R-:W-:Y:S02]  /*f580*/  LEA.HI.SX32 R50, R53, R50, 0x19 ;  /* 0x0000003235327211 */ /* 0x010fe400078fcaff */
[----:B------:R-:W-:Y:S01]  /*f590*/  LEA.HI.SX32 R53, R54, R49, 0x19 ;  /* 0x0000003136357211 */ /* 0x000fe200078fcaff */
[----:B------:R-:W-:Y:S01]  /*f5a0*/  IMAD R49, R41, R18, RZ ;  /* 0x0000001229317224 */ /* 0x000fe200078e02ff */
[----:B-----5:R-:W-:Y:S02]  /*f5b0*/  LEA.HI.SX32 R48, R57, R48, 0x19 ;  /* 0x0000003039307211 */ /* 0x020fe400078fcaff */
[----:B------:R-:W-:-:S02]  /*f5c0*/  SHF.R.S32.HI R19, RZ, 0x18, R19 ;  /* 0x00000018ff137819 */ /* 0x000fc40000011413 */
[----:B0-----:R-:W-:Y:S01]  /*f5d0*/  SGXT R51, R26, 0x8 ;  /* 0x000000081a33781a */ /* 0x001fe20000000200 */
[C---:B------:R-:W-:Y:S01]  /*f5e0*/  IMAD R26, R38.reuse, R61, RZ ;  /* 0x0000003d261a7224 */ /* 0x040fe200078e02ff */
[----:B------:R-:W-:Y:S01]  /*f5f0*/  LEA.HI.SX32 R49, R49, R48, 0x19 ;  /* 0x0000003031317211 */ /* 0x000fe200078fcaff */
[----:B------:R-:W-:Y:S01]  /*f600*/  IMAD R18, R38, R59, RZ ;  /* 0x0000003b26127224 */ /* 0x000fe200078e02ff */
[--C-:B------:R-:W-:Y:S02]  /*f610*/  SHF.R.S32.HI R48, RZ, 0x10, R27.reuse ;  /* 0x00000010ff307819 */ /* 0x100fe4000001141b */
[----:B------:R-:W-:Y:S02]  /*f620*/  LEA.HI.SX32 R45, R26, R45, 0x19 ;  /* 0x0000002d1a2d7211 */ /* 0x000fe400078fcaff */
[--C-:B------:R-:W-:Y:S02]  /*f630*/  SHF.R.S32.HI R26, RZ, 0x8, R27.reuse ;  /* 0x00000008ff1a7819 */ /* 0x100fe4000001141b */
[----:B------:R-:W-:-:S02]  /*f640*/  SHF.R.S32.HI R52, RZ, 0x18, R27 ;  /* 0x00000018ff347819 */ /* 0x000fc4000001141b */
[----:B------:R-:W-:Y:S02]  /*f650*/  SGXT R19, R19, 0x8 ;  /* 0x000000081313781a */ /* 0x000fe40000000200 */
[----:B------:R-:W-:Y:S01]  /*f660*/  LEA.HI.SX32 R47, R18, R47, 0x19 ;  /* 0x0000002f122f7211 */ /* 0x000fe200078fcaff */
[C---:B------:R-:W-:Y:S01]  /*f670*/  IMAD R51, R38.reuse, R51, RZ ;  /* 0x0000003326337224 */ /* 0x040fe200078e02ff */
[----:B------:R-:W-:Y:S01]  /*f680*/  LEA.HI.SX32 R55, R55, R50, 0x19 ;  /* 0x0000003237377211 */ /* 0x000fe200078fcaff */
[----:B------:R-:W-:Y:S01]  /*f690*/  IMAD R50, R38, R19, RZ ;  /* 0x0000001326327224 */ /* 0x000fe200078e02ff */
[----:B------:R-:W-:Y:S02]  /*f6a0*/  SGXT R18, R27, 0x8 ;  /* 0x000000081b12781a */ /* 0x000fe40000000200 */
[----:B------:R-:W-:Y:S02]  /*f6b0*/  SGXT R26, R26, 0x8 ;  /* 0x000000081a1a781a */ /* 0x000fe40000000200 */
[----:B------:R-:W-:-:S02]  /*f6c0*/  SGXT R48, R48, 0x8 ;  /* 0x000000083030781a */ /* 0x000fc40000000200 */
[----:B------:R-:W-:Y:S01]  /*f6d0*/  SGXT R52, R52, 0x8 ;  /* 0x000000083434781a */ /* 0x000fe20000000200 */
[----:B------:R-:W-:Y:S01]  /*f6e0*/  IMAD R18, R41, R18, RZ ;  /* 0x0000001229127224 */ /* 0x000fe200078e02ff */
[----:B------:R-:W-:Y:S01]  /*f6f0*/  LEA.HI.SX32 R44, R51, R44, 0x19 ;  /* 0x0000002c332c7211 */ /* 0x000fe200078fcaff */
[C---:B------:R-:W-:Y:S01]  /*f700*/  IMAD R26, R41.reuse, R26, RZ ;  /* 0x0000001a291a7224 */ /* 0x040fe200078e02ff */
[----:B------:R-:W-:Y:S01]  /*f710*/  LEA.HI.SX32 R43, R50, R43, 0x19 ;  /* 0x0000002b322b7211 */ /* 0x000fe200078fcaff */
[C---:B------:R-:W-:Y:S02]  /*f720*/  IMAD R19, R41.reuse, R48, RZ ;  /* 0x0000003029137224 */ /* 0x040fe400078e02ff */
[----:B------:R-:W-:Y:S01]  /*f730*/  IMAD R52, R41, R52, RZ ;  /* 0x0000003429347224 */ /* 0x000fe200078e02ff */
[----:B------:R-:W-:Y:S02]  /*f740*/  LEA.HI.SX32 R47, R18, R47, 0x19 ;  /* 0x0000002f122f7211 */ /* 0x000fe400078fcaff */
[----:B------:R-:W-:-:S02]  /*f750*/  LEA.HI.SX32 R45, R26, R45, 0x19 ;  /* 0x0000002d1a2d7211 */ /* 0x000fc400078fcaff */
[----:B------:R-:W-:Y:S02]  /*f760*/  LEA.HI.SX32 R19, R19, R44, 0x19 ;  /* 0x0000002c13137211 */ /* 0x000fe400078fcaff */
[----:B------:R-:W-:Y:S01]  /*f770*/  LEA.HI.SX32 R43, R52, R43, 0x19 ;  /* 0x0000002b342b7211 */ /* 0x000fe200078fcaff */
[----:B------:R1:W-:Y:S04]  /*f780*/  STG.E desc[UR8][R16.64+0x4], R55 ;  /* 0x0000043710007986 */ /* 0x0003e8000c101908 */
[----:B------:R1:W-:Y:S04]  /*f790*/  STG.E desc[UR8][R16.64+0x8], R53 ;  /* 0x0000083510007986 */ /* 0x0003e8000c101908 */
[----:B------:R1:W-:Y:S04]  /*f7a0*/  STG.E desc[UR8][R16.64+0xc], R49 ;  /* 0x00000c3110007986 */ /* 0x0003e8000c101908 */
[----:B------:R1:W-:Y:S04]  /*f7b0*/  STG.E desc[UR8][R16.64+0x10], R47 ;  /* 0x0000102f10007986 */ /* 0x0003e8000c101908 */
[----:B------:R1:W-:Y:S04]  /*f7c0*/  STG.E desc[UR8][R16.64+0x14], R45 ;  /* 0x0000142d10007986 */ /* 0x0003e8000c101908 */
[----:B------:R1:W-:Y:S04]  /*f7d0*/  STG.E desc[UR8][R16.64+0x18], R19 ;  /* 0x0000181310007986 */ /* 0x0003e8000c101908 */
[----:B------:R1:W-:Y:S01]  /*f7e0*/  STG.E desc[UR8][R16.64+0x1c], R43 ;  /* 0x00001c2b10007986 */ /* 0x0003e2000c101908 */
[----:B------:R-:W-:Y:S05]  /*f7f0*/  @P0 BRA `(.L_x_554) ;  /* 0xfffffff800ac0947 */ /* 0x000fea000383ffff */
[----:B------:R-:W-:Y:S05]  /*f800*/  BSYNC.RECONVERGENT B4 ;  /* 0x0000000000047941 */ /* 0x000fea0003800200 */
.L_x_553:
[----:B------:R-:W-:Y:S01]  /*f810*/  BSSY.RECONVERGENT B4, `(.L_x_555) ;  /* 0x0000057000047945 */ /* 0x000fe20003800200 */
[----:B------:R-:W-:Y:S02]  /*f820*/  IMAD.MOV.U32 R41, RZ, RZ, RZ ;  /* 0x000000ffff297224 */ /* 0x000fe400078e00ff */
[----:B------:R-:W-:-:S07]  /*f830*/  IMAD.MOV.U32 R38, RZ, RZ, RZ ;  /* 0x000000ffff267224 */ /* 0x000fce00078e00ff */
.L_x_556:
[----:B------:R-:W-:-:S04]  /*f840*/  IMAD R27, R24, 0x40, R41 ;  /* 0x00000040181b7824 */ /* 0x000fc800078e0229 */
[----:B------:R-:W-:-:S05]  /*f850*/  IMAD.WIDE.U32 R26, R27, 0x4, R22 ;  /* 0x000000041b1a7825 */ /* 0x000fca00078e0016 */
[----:B------:R-:W2:Y:S04]  /*f860*/  LDG.E R58, desc[UR8][R26.64] ;  /* 0x000000081a3a7981 */ /* 0x000ea8000c1e1900 */
[----:B------:R-:W3:Y:S04]  /*f870*/  LDG.E R56, desc[UR8][R26.64+0x4] ;  /* 0x000004081a387981 */ /* 0x000ee8000c1e1900 */
[----:B-1----:R-:W4:Y:S04]  /*f880*/  LDG.E R55, desc[UR8][R26.64+0x8] ;  /* 0x000008081a377981 */ /* 0x002f28000c1e1900 */
[----:B------:R-:W5:Y:S04]  /*f890*/  LDG.E R54, desc[UR8][R26.64+0xc] ;  /* 0x00000c081a367981 */ /* 0x000f68000c1e1900 */
[----:B------:R-:W4:Y:S04]  /*f8a0*/  LDG.E R48, desc[UR8][R26.64+0x10] ;  /* 0x000010081a307981 */ /* 0x000f28000c1e1900 */
        /* <DEDUP_REMOVED lines=10> */
[----:B------:R0:W4:Y:S01]  /*f950*/  LDG.E R57, desc[UR8][R26.64+0x3c] ;  /* 0x00003c081a397981 */ /* 0x000122000c1e1900 */
[----:B------:R-:W-:-:S02]  /*f960*/  IMAD R16, R39, 0x40, R41 ;  /* 0x0000004027107824 */ /* 0x000fc400078e0229 */
[----:B------:R-:W-:Y:S02]  /*f970*/  VIADD R41, R41, 0x10 ;  /* 0x0000001029297836 */ /* 0x000fe40000000000 */
[----:B------:R-:W-:-:S03]  /*f980*/  IMAD.IADD R16, R25, 0x1, R16 ;  /* 0x0000000119107824 */ /* 0x000fc600078e0210 */
[----:B------:R-:W-:-:S03]  /*f990*/  ISETP.NE.AND P0, PT, R41, 0x40, PT ;  /* 0x000000402900780c */ /* 0x000fc60003f05270 */
[----:B------:R-:W1:Y:S02]  /*f9a0*/  LDS.128 R16, [R16+0x380] ;  /* 0x0003800010107984 */ /* 0x000e640000000c00 */
[----:B-1----:R-:W-:Y:S02]  /*f9b0*/  SGXT R59, R16, 0x8 ;  /* 0x00000008103b781a */ /* 0x002fe40000000200 */
[--C-:B------:R-:W-:Y:S02]  /*f9c0*/  SHF.R.S32.HI R61, RZ, 0x8, R16.reuse ;  /* 0x00000008ff3d7819 */ /* 0x100fe40000011410 */
[----:B0-----:R-:W-:Y:S02]  /*f9d0*/  SHF.R.S32.HI R27, RZ, 0x18, R16 ;  /* 0x00000018ff1b7819 */ /* 0x001fe40000011410 */
[----:B------:R-:W-:Y:S02]  /*f9e0*/  SGXT R61, R61, 0x8 ;  /* 0x000000083d3d781a */ /* 0x000fe40000000200 */
[----:B------:R-:W-:Y:S01]  /*f9f0*/  SGXT R27, R27, 0x8 ;  /* 0x000000081b1b781a */ /* 0x000fe20000000200 */
[----:B--2---:R-:W-:-:S02]  /*fa00*/  IMAD R59, R58, R59, RZ ;  /* 0x0000003b3a3b7224 */ /* 0x004fc400078e02ff */
[----:B---3--:R-:W-:-:S03]  /*fa10*/  IMAD R56, R56, R61, RZ ;  /* 0x0000003d38387224 */ /* 0x008fc600078e02ff */
[----:B------:R-:W-:Y:S02]  /*fa20*/  LEA.HI.SX32 R59, R59, R38, 0x19 ;  /* 0x000000263b3b7211 */ /* 0x000fe400078fcaff */
[----:B------:R-:W-:Y:S02]  /*fa30*/  SHF.R.S32.HI R38, RZ, 0x10, R16 ;  /* 0x00000010ff267819 */ /* 0x000fe40000011410 */
[----:B------:R-:W-:Y:S02]  /*fa40*/  LEA.HI.SX32 R56, R56, R59, 0x19 ;  /* 0x0000003b38387211 */ /* 0x000fe400078fcaff */
[----:B------:R-:W-:Y:S01]  /*fa50*/  SGXT R26, R38, 0x8 ;  /* 0x00000008261a781a */ /* 0x000fe20000000200 */
[----:B-----5:R-:W-:Y:S01]  /*fa60*/  IMAD R54, R54, R27, RZ ;  /* 0x0000001b36367224 */ /* 0x020fe200078e02ff */
[----:B------:R-:W-:Y:S02]  /*fa70*/  SHF.R.S32.HI R16, RZ, 0x8, R17 ;  /* 0x00000008ff107819 */ /* 0x000fe40000011411 */
[----:B------:R-:W-:Y:S01]  /*fa80*/  SGXT R27, R17, 0x8 ;  /* 0x00000008111b781a */ /* 0x000fe20000000200 */
[----:B----4-:R-:W-:Y:S01]  /*fa90*/  IMAD R55, R55, R26, RZ ;  /* 0x0000001a37377224 */ /* 0x010fe200078e02ff */
[----:B------:R-:W-:-:S02]  /*faa0*/  SGXT R16, R16, 0x8 ;  /* 0x000000081010781a */ /* 0x000fc40000000200 */
[--C-:B------:R-:W-:Y:S01]  /*fab0*/  SHF.R.S32.HI R26, RZ, 0x10, R17.reuse ;  /* 0x00000010ff1a7819 */ /* 0x100fe20000011411 */
[----:B------:R-:W-:Y:S01]  /*fac0*/  IMAD R27, R48, R27, RZ ;  /* 0x0000001b301b7224 */ /* 0x000fe200078e02ff */
[----:B------:R-:W-:Y:S01]  /*fad0*/  LEA.HI.SX32 R55, R55, R56, 0x19 ;  /* 0x0000003837377211 */ /* 0x000fe200078fcaff */
[----:B------:R-:W-:Y:S01]  /*fae0*/  IMAD R16, R53, R16, RZ ;  /* 0x0000001035107224 */ /* 0x000fe200078e02ff */
[----:B------:R-:W-:Y:S02]  /*faf0*/  SHF.R.S32.HI R38, RZ, 0x18, R17 ;  /* 0x00000018ff267819 */ /* 0x000fe40000011411 */
[----:B------:R-:W-:Y:S02]  /*fb00*/  LEA.HI.SX32 R54, R54, R55, 0x19 ;  /* 0x0000003736367211 */ /* 0x000fe400078fcaff */
[----:B------:R-:W-:Y:S02]  /*fb10*/  SGXT R17, R26, 0x8 ;  /* 0x000000081a11781a */ /* 0x000fe40000000200 */
[----:B------:R-:W-:-:S02]  /*fb20*/  LEA.HI.SX32 R27, R27, R54, 0x19 ;  /* 0x000000361b1b7211 */ /* 0x000fc400078fcaff */
[----:B------:R-:W-:Y:S01]  /*fb30*/  SGXT R53, R38, 0x8 ;  /* 0x000000082635781a */ /* 0x000fe20000000200 */
[----:B------:R-:W-:Y:S01]  /*fb40*/  IMAD R17, R52, R17, RZ ;  /* 0x0000001134117224 */ /* 0x000fe200078e02ff */
[----:B------:R-:W-:Y:S02]  /*fb50*/  LEA.HI.SX32 R16, R16, R27, 0x19 ;  /* 0x0000001b10107211 */ /* 0x000fe400078fcaff */
[----:B------:R-:W-:Y:S01]  /*fb60*/  SGXT R27, R18, 0x8 ;  /* 0x00000008121b781a */ /* 0x000fe20000000200 */
[----:B------:R-:W-:Y:S01]  /*fb70*/  IMAD R53, R42, R53, RZ ;  /* 0x000000352a357224 */ /* 0x000fe200078e02ff */
[--C-:B------:R-:W-:Y:S02]  /*fb80*/  SHF.R.S32.HI R26, RZ, 0x8, R18.reuse ;  /* 0x00000008ff1a7819 */ /* 0x100fe40000011412 */
[----:B------:R-:W-:Y:S01]  /*fb90*/  LEA.HI.SX32 R16, R17, R16, 0x19 ;  /* 0x0000001011107211 */ /* 0x000fe200078fcaff */
[----:B------:R-:W-:Y:S01]  /*fba0*/  IMAD R27, R50, R27, RZ ;  /* 0x0000001b321b7224 */ /* 0x000fe200078e02ff */
[----:B------:R-:W-:-:S02]  /*fbb0*/  SHF.R.S32.HI R17, RZ, 0x10, R18 ;  /* 0x00000010ff117819 */ /* 0x000fc40000011412 */
[----:B------:R-:W-:Y:S02]  /*fbc0*/  SGXT R26, R26, 0x8 ;  /* 0x000000081a1a781a */ /* 0x000fe40000000200 */
[----:B------:R-:W-:Y:S02]  /*fbd0*/  LEA.HI.SX32 R16, R53, R16, 0x19 ;  /* 0x0000001035107211 */ /* 0x000fe400078fcaff */
[----:B------:R-:W-:Y:S01]  /*fbe0*/  SHF.R.S32.HI R38, RZ, 0x18, R18 ;  /* 0x00000018ff267819 */ /* 0x000fe20000011412 */
[----:B------:R-:W-:Y:S01]  /*fbf0*/  IMAD R51, R51, R26, RZ ;  /* 0x0000001a33337224 */ /* 0x000fe200078e02ff */
[----:B------:R-:W-:Y:S02]  /*fc00*/  SGXT R18, R17, 0x8 ;  /* 0x000000081112781a */ /* 0x000fe40000000200 */
[----:B------:R-:W-:Y:S02]  /*fc10*/  LEA.HI.SX32 R16, R27, R16, 0x19 ;  /* 0x000000101b107211 */ /* 0x000fe400078fcaff */
[----:B------:R-:W-:Y:S01]  /*fc20*/  SGXT R26, R38, 0x8 ;  /* 0x00000008261a781a */ /* 0x000fe20000000200 */
[----:B------:R-:W-:Y:S01]  /*fc30*/  IMAD R49, R49, R18, RZ ;  /* 0x0000001231317224 */ /* 0x000fe200078e02ff */
[----:B------:R-:W-:-:S02]  /*fc40*/  LEA.HI.SX32 R16, R51, R16, 0x19 ;  /* 0x0000001033107211 */ /* 0x000fc400078fcaff */
[----:B------:R-:W-:Y:S01]  /*fc50*/  SGXT R18, R19, 0x8 ;  /* 0x000000081312781a */ /* 0x000fe20000000200 */
[----:B------:R-:W-:Y:S01]  /*fc60*/  IMAD R43, R43, R26, RZ ;  /* 0x0000001a2b2b7224 */ /* 0x000fe200078e02ff */
[--C-:B------:R-:W-:Y:S02]  /*fc70*/  SHF.R.S32.HI R17, RZ, 0x8, R19.reuse ;  /* 0x00000008ff117819 */ /* 0x100fe40000011413 */
[----:B------:R-:W-:Y:S01]  /*fc80*/  LEA.HI.SX32 R16, R49, R16, 0x19 ;  /* 0x0000001031107211 */ /* 0x000fe200078fcaff */
[----:B------:R-:W-:Y:S01]  /*fc90*/  IMAD R45, R45, R18, RZ ;  /* 0x000000122d2d7224 */ /* 0x000fe200078e02ff */
[----:B------:R-:W-:Y:S02]  /*fca0*/  SHF.R.S32.HI R27, RZ, 0x10, R19 ;  /* 0x00000010ff1b7819 */ /* 0x000fe40000011413 */
[----:B------:R-:W-:Y:S02]  /*fcb0*/  SGXT R26, R17, 0x8 ;  /* 0x00000008111a781a */ /* 0x000fe40000000200 */
[----:B------:R-:W-:-:S02]  /*fcc0*/  LEA.HI.SX32 R16, R43, R16, 0x19 ;  /* 0x000000102b107211 */ /* 0x000fc400078fcaff */
[----:B------:R-:W-:Y:S01]  /*fcd0*/  SHF.R.S32.HI R18, RZ, 0x18, R19 ;  /* 0x00000018ff127819 */ /* 0x000fe20000011413 */
[----:B------:R-:W-:Y:S01]  /*fce0*/  IMAD R47, R47, R26, RZ ;  /* 0x0000001a2f2f7224 */ /* 0x000fe200078e02ff */
[----:B------:R-:W-:Y:S02]  /*fcf0*/  SGXT R17, R27, 0x8 ;  /* 0x000000081b11781a */ /* 0x000fe40000000200 */
[----:B------:R-:W-:Y:S02]  /*fd00*/  LEA.HI.SX32 R16, R45, R16, 0x19 ;  /* 0x000000102d107211 */ /* 0x000fe400078fcaff */
[----:B------:R-:W-:Y:S01]  /*fd10*/  SGXT R18, R18, 0x8 ;  /* 0x000000081212781a */ /* 0x000fe20000000200 */
[----:B------:R-:W-:Y:S01]  /*fd20*/  IMAD R17, R44, R17, RZ ;  /* 0x000000112c117224 */ /* 0x000fe200078e02ff */
[----:B------:R-:W-:-:S03]  /*fd30*/  LEA.HI.SX32 R16, R47, R16, 0x19 ;  /* 0x000000102f107211 */ /* 0x000fc600078fcaff */
[----:B------:R-:W-:Y:S01]  /*fd40*/  IMAD R57, R57, R18, RZ ;  /* 0x0000001239397224 */ /* 0x000fe200078e02ff */
[----:B------:R-:W-:-:S04]  /*fd50*/  LEA.HI.SX32 R16, R17, R16, 0x19 ;  /* 0x0000001011107211 */ /* 0x000fc800078fcaff */
[----:B------:R-:W-:Y:S01]  /*fd60*/  LEA.HI.SX32 R38, R57, R16, 0x19 ;  /* 0x0000001039267211 */ /* 0x000fe200078fcaff */
[----:B------:R-:W-:Y:S06]  /*fd70*/  @P0 BRA `(.L_x_556) ;  /* 0xfffffff800b00947 */ /* 0x000fec000383ffff */
[----:B------:R-:W-:Y:S05]  /*fd80*/  BSYNC.RECONVERGENT B4 ;  /* 0x0000000000047941 */ /* 0x000fea0003800200 */
.L_x_555:
[----:B------:R-:W0:Y:S01]  /*fd90*/  S2UR UR5, SR_CgaCtaId ;  /* 0x00000000000579c3 */ /* 0x000e220000008800 */
[----:B------:R-:W-:Y:S01]  /*fda0*/  UMOV UR4, 0x400 ;  /* 0x0000040000047882 */ /* 0x000fe20000000000 */
[----:B------:R-:W-:Y:S01]  /*fdb0*/  IMAD.SHL.U32 R16, R46, 0x10, RZ ;  /* 0x000000102e107824 */ /* 0x000fe200078e00ff */
[----:B------:R-:W-:Y:S01]  /*fdc0*/  UIADD3 UR4, UPT, UPT, UR4, 0x60, URZ ;  /* 0x0000006004047890 */ /* 0x000fe2000fffe0ff */
[C---:B------:R-:W-:Y:S01]  /*fdd0*/  ISETP.GE.U32.AND P0, PT, R24.reuse, 0x20, PT ;  /* 0x000000201800780c */ /* 0x040fe20003f06070 */
[----:B------:R-:W-:Y:S02]  /*fde0*/  VIADD R24, R24, 0x20 ;  /* 0x0000002018187836 */ /* 0x000fe40000000000 */
[----:B------:R-:W-:Y:S01]  /*fdf0*/  LOP3.LUT R16, R16, 0xe00, RZ, 0xc0, !PT ;  /* 0x00000e0010107812 */ /* 0x000fe200078ec0ff */
[----:B0-----:R-:W-:-:S06]  /*fe00*/  ULEA UR4, UR5, UR4, 0x18 ;  /* 0x0000000405047291 */ /* 0x001fcc000f8ec0ff */
[----:B------:R-:W-:-:S04]  /*fe10*/  VIADD R17, R16, UR4 ;  /* 0x0000000410117c36 */ /* 0x000fc80008000000 */
[----:B------:R-:W-:-:S05]  /*fe20*/  IMAD R19, R40, 0x4, R17 ;  /* 0x0000000428137824 */ /* 0x000fca00078e0211 */
[----:B------:R0:W-:Y:S01]  /*fe30*/  STS [R19], R38 ;  /* 0x0000002613007388 */ /* 0x0001e20000000800 */
[----:B------:R-:W-:Y:S05]  /*fe40*/  @!P0 BRA `(.L_x_557) ;  /* 0xffffffec00588947 */ /* 0x000fea000383ffff */
[----:B------:R-:W-:Y:S05]  /*fe50*/  BSYNC.RECONVERGENT B3 ;  /* 0x0000000000037941 */ /* 0x000fea0003800200 */
.L_x_550:
[----:B------:R-:W-:Y:S01]  /*fe60*/  PLOP3.LUT P0, PT, PT, PT, PT, 0x8, 0x80 ;  /* 0x000000000080781c */ /* 0x000fe20003f0e170 */
[----:B------:R-:W-:Y:S01]  /*fe70*/  IMAD.MOV.U32 R39, RZ, RZ, 0x1 ;  /* 0x00000001ff277424 */ /* 0x000fe200078e00ff */
[----:B------:R-:W-:Y:S11]  /*fe80*/  @P1 BRA `(.L_x_558) ;  /* 0xffffffec00281947 */ /* 0x000ff6000383ffff */
[----:B------:R-:W-:Y:S05]  /*fe90*/  BSYNC.RECONVERGENT B2 ;  /* 0x0000000000027941 */ /* 0x000fea0003800200 */
.L_x_549:
[----:B------:R-:W-:Y:S01]  /*fea0*/  UMOV UR4, 0xffffffff ;  /* 0xffffffff00047882 */ /* 0x000fe20000000000 */
[----:B------:R-:W-:Y:S02]  /*feb0*/  ISETP.GT.U32.AND P0, PT, R6, 0x1, PT ;  /* 0x000000010600780c */ /* 0x000fe40003f04070 */
[----:B------:R-:W-:Y:S11]  /*fec0*/  BRA.DIV UR4, `(.L_x_559) ;  /* 0x0000012a047c7947 */ /* 0x000ff6000b800000 */
[----:B------:R-:W-:Y:S01]  /*fed0*/  @!P0 IMAD R16, R6, 0x4, R37 ;  /* 0x0000000406108824 */ /* 0x000fe200078e0225 */
[----:B------:R-:W-:-:S04]  /*fee0*/  NOP ;  /* 0x0000000000007918 */ /* 0x000fc80000000000 */
[----:B------:R1:W-:Y:S01]  /*fef0*/  @!P0 STS [R16], RZ ;  /* 0x000000ff10008388 */ /* 0x0003e20000000800 */
[----:B------:R-:W-:Y:S01]  /*ff00*/  NOP ;  /* 0x0000000000007918 */ /* 0x000fe20000000000 */
.L_x_910:
[----:B------:R-:W-:Y:S01]  /*ff10*/  BSSY B2, `(.L_x_560) ;  /* 0x000000d000027945 */ /* 0x000fe20003800000 */
[----:B-1----:R-:W-:-:S07]  /*ff20*/  IMAD.MOV.U32 R16, RZ, RZ, R6 ;  /* 0x000000ffff107224 */ /* 0x002fce00078e0006 */
.L_x_561:
[C---:B------:R-:W-:Y:S01]  /*ff30*/  IMAD R18, R16.reuse, 0x4, R17 ;  /* 0x0000000410127824 */ /* 0x040fe200078e0211 */
[----:B01----:R-:W-:Y:S01]  /*ff40*/  SHF.R.U32.HI R19, RZ, 0x4, R16 ;  /* 0x00000004ff137819 */ /* 0x003fe20000011610 */
[----:B------:R-:W-:Y:S05]  /*ff50*/  YIELD ;  /* 0x0000000000007946 */ /* 0x000fea0003800000 */
[----:B------:R-:W0:Y:S01]  /*ff60*/  LDS R18, [R18] ;  /* 0x0000000012127984 */ /* 0x000e220000000800 */
[C---:B------:R-:W-:Y:S01]  /*ff70*/  ISETP.GE.U32.AND P0, PT, R16.reuse, 0x60, PT ;  /* 0x000000601000780c */ /* 0x040fe20003f06070 */
[----:B------:R-:W-:Y:S01]  /*ff80*/  VIADD R16, R16, 0x20 ;  /* 0x0000002010107836 */ /* 0x000fe20000000000 */
[----:B------:R-:W-:-:S05]  /*ff90*/  LOP3.LUT R22, R19, 0xffffffc, RZ, 0xc0, !PT ;  /* 0x0ffffffc13167812 */ /* 0x000fca00078ec0ff */
[----:B------:R-:W-:Y:S01]  /*ffa0*/  IMAD.IADD R22, R37, 0x1, R22 ;  /* 0x0000000125167824 */ /* 0x000fe200078e0216 */
[----:B0-----:R-:W-:-:S05]  /*ffb0*/  IABS R19, R18 ;  /* 0x0000001200137213 */ /* 0x001fca0000000000 */
[----:B------:R1:W-:Y:S01]  /*ffc0*/  ATOMS.ADD RZ, [R22], R19 ;  /* 0x0000001316ff738c */ /* 0x0003e20000000000 */
[----:B------:R-:W-:Y:S05]  /*ffd0*/  @!P0 BRA `(.L_x_561) ;  /* 0xfffffffc00d48947 */ /* 0x000fea000383ffff */
[----:B------:R-:W-:Y:S05]  /*ffe0*/  BSYNC B2 ;  /* 0x0000000000027941 */ /* 0x000fea0003800000 */
.L_x_560:
[----:B------:R-:W-:-:S03]  /*fff0*/  UMOV UR4, 0xffffffff ;  /* 0xffffffff00047882 */ /* 0x000fc60000000000 */
[----:B------:R-:W-:Y:S05]  /*10000*/  BRA.DIV UR4, `(.L_x_562) ;  /* 0x0000012a04607947 */ /* 0x000fea000b800000 */
[----:B------:R-:W-:Y:S01]  /*10010*/  NOP ;  /* 0x0000000000007918 */ /* 0x000fe20000000000 */
.L_x_913:
[----:B------:R-:W-:Y:S01]  /*10020*/  BSSY.RECONVERGENT B2, `(.L_x_563) ;  /* 0x0000034000027945 */ /* 0x000fe20003800200 */
[----:B------:R-:W-:-:S07]  /*10030*/  IMAD.MOV.U32 R16, RZ, RZ, R6 ;  /* 0x000000ffff107224 */ /* 0x000fce00078e0006 */
.L_x_564:
[----:B0-----:R-:W-:-:S05]  /*10040*/  IADD3 R18, P0, PT, R16, R20, RZ ;  /* 0x0000001410127210 */ /* 0x001fca0007f1e0ff */
[----:B-1----:R-:W-:-:S05]  /*10050*/  IMAD.X R19, RZ, RZ, R35, P0 ;  /* 0x000000ffff137224 */ /* 0x002fca00000e0623 */
[----:B------:R-:W2:Y:S04]  /*10060*/  LDG.E.U8.CONSTANT R22, desc[UR8][R18.64+0x6a100] ;  /* 0x06a1000812167981 */ /* 0x000ea8000c1e9100 */
[----:B------:R0:W3:Y:S01]  /*10070*/  LDG.E.U8.CONSTANT R23, desc[UR8][R18.64+0x6a300] ;  /* 0x06a3000812177981 */ /* 0x0000e2000c1e9100 */
[----:B------:R-:W-:-:S04]  /*10080*/  SHF.R.U32.HI R24, RZ, 0x4, R16 ;  /* 0x00000004ff187819 */ /* 0x000fc80000011610 */
[----:B------:R-:W-:-:S05]  /*10090*/  LOP3.LUT R24, R24, 0xffffffc, RZ, 0xc0, !PT ;  /* 0x0ffffffc18187812 */ /* 0x000fca00078ec0ff */
[----:B------:R-:W-:-:S06]  /*100a0*/  IMAD.IADD R24, R37, 0x1, R24 ;  /* 0x0000000125187824 */ /* 0x000fcc00078e0218 */
[----:B------:R-:W1:Y:S02]  /*100b0*/  LDS R24, [R24] ;  /* 0x0000000018187984 */ /* 0x000e640000000800 */
[----:B-1----:R-:W-:Y:S01]  /*100c0*/  SHF.R.S32.HI R27, RZ, 0x1f, R24 ;  /* 0x0000001fff1b7819 */ /* 0x002fe20000011418 */
[----:B------:R-:W-:-:S03]  /*100d0*/  VIADD R26, R24, 0x3f ;  /* 0x0000003f181a7836 */ /* 0x000fc60000000000 */
[----:B------:R-:W-:Y:S01]  /*100e0*/  LEA.HI R27, R27, R24, RZ, 0x6 ;  /* 0x000000181b1b7211 */ /* 0x000fe200078f30ff */
[----:B------:R-:W-:Y:S01]  /*100f0*/  IMAD R24, R16, 0x4, R17 ;  /* 0x0000000410187824 */ /* 0x000fe200078e0211 */
[----:B------:R-:W-:Y:S02]  /*10100*/  ISETP.GE.U32.AND P0, PT, R26, 0x7f, PT ;  /* 0x0000007f1a00780c */ /* 0x000fe40003f06070 */
[----:B------:R-:W-:-:S03]  /*10110*/  SHF.R.S32.HI R27, RZ, 0x6, R27 ;  /* 0x00000006ff1b7819 */ /* 0x000fc6000001141b */
[----:B------:R-:W1:Y:S01]  /*10120*/  LDS R24, [R24] ;  /* 0x0000000018187984 */ /* 0x000e620000000800 */
[----:B------:R-:W-:-:S04]  /*10130*/  SEL R41, R27, 0x1, P0 ;  /* 0x000000011b297807 */ /* 0x000fc80000000000 */
[----:B------:R-:W-:-:S04]  /*10140*/  IABS R27, R41 ;  /* 0x00000029001b7213 */ /* 0x000fc80000000000 */
[----:B------:R-:W4:Y:S08]  /*10150*/  I2F.RP R26, R27 ;  /* 0x0000001b001a7306 */ /* 0x000f300000209400 */
[----:B----4-:R-:W0:Y:S02]  /*10160*/  MUFU.RCP R26, R26 ;  /* 0x0000001a001a7308 */ /* 0x010e240000001000 */
[----:B0-----:R-:W-:Y:S01]  /*10170*/  VIADD R18, R26, 0xffffffe ;  /* 0x0ffffffe1a127836 */ /* 0x001fe20000000000 */
[----:B-1----:R-:W-:-:S02]  /*10180*/  IABS R26, R24 ;  /* 0x00000018001a7213 */ /* 0x002fc40000000000 */
[----:B------:R-:W-:-:S03]  /*10190*/  LOP3.LUT R24, R24, R41, RZ, 0x3c, !PT ;  /* 0x0000002918187212 */ /* 0x000fc600078e3cff */
[----:B------:R0:W1:Y:S01]  /*101a0*/  F2I.FTZ.U32.TRUNC.NTZ R19, R18 ;  /* 0x0000001200137305 */ /* 0x000062000021f000 */
[----:B------:R-:W-:Y:S01]  /*101b0*/  ISETP.GE.AND P2, PT, R24, RZ, PT ;  /* 0x000000ff1800720c */ /* 0x000fe20003f46270 */
[----:B0-----:R-:W-:Y:S02]  /*101c0*/  IMAD.MOV.U32 R18, RZ, RZ, RZ ;  /* 0x000000ffff127224 */ /* 0x001fe400078e00ff */
[----:B-1----:R-:W-:-:S04]  /*101d0*/  IMAD.MOV R34, RZ, RZ, -R19 ;  /* 0x000000ffff227224 */ /* 0x002fc800078e0a13 */
[----:B------:R-:W-:Y:S01]  /*101e0*/  IMAD R39, R34, R27, RZ ;  /* 0x0000001b22277224 */ /* 0x000fe200078e02ff */
[----:B------:R-:W-:-:S03]  /*101f0*/  IABS R34, R41 ;  /* 0x0000002900227213 */ /* 0x000fc60000000000 */
        /* <DEDUP_REMOVED lines=10> */
[----:B------:R-:W-:-:S03]  /*102a0*/  ISETP.GE.U32.AND P0, PT, R16, 0x60, PT ;  /* 0x000000601000780c */ /* 0x000fc60003f06070 */
[----:B------:R-:W-:Y:S01]  /*102b0*/  @!P2 IMAD.MOV R19, RZ, RZ, -R19 ;  /* 0x000000ffff13a224 */ /* 0x000fe200078e0a13 */
[----:B------:R-:W-:Y:S02]  /*102c0*/  @!P1 LOP3.LUT R19, RZ, R41, RZ, 0x33, !PT ;  /* 0x00000029ff139212 */ /* 0x000fe400078e33ff */
[----:B--2---:R-:W-:Y:S02]  /*102d0*/  PRMT R18, R22, 0x8880, RZ ;  /* 0x0000888016127816 */ /* 0x004fe400000000ff */
[----:B---3--:R-:W-:-:S05]  /*102e0*/  PRMT R22, R23, 0x8880, RZ ;  /* 0x0000888017167816 */ /* 0x008fca00000000ff */
[----:B------:R-:W-:Y:S02]  /*102f0*/  IMAD R18, R19, R18, R22 ;  /* 0x0000001213127224 */ /* 0x000fe400078e0216 */
[----:B------:R-:W-:Y:S02]  /*10300*/  IMAD.IADD R19, R25, 0x1, R16 ;  /* 0x0000000119137824 */ /* 0x000fe400078e0210 */
[----:B------:R-:W-:Y:S01]  /*10310*/  VIADD R16, R16, 0x20 ;  /* 0x0000002010107836 */ /* 0x000fe20000000000 */
[----:B------:R-:W-:-:S04]  /*10320*/  VIMNMX R18, PT, PT, R18, -0x7f, !PT ;  /* 0xffffff8112127848 */ /* 0x000fc80007fe0100 */
[----:B------:R-:W-:-:S05]  /*10330*/  VIMNMX R18, PT, PT, R18, 0x7f, PT ;  /* 0x0000007f12127848 */ /* 0x000fca0003fe0100 */
[----:B------:R0:W-:Y:S01]  /*10340*/  STS.U8 [R19+0x580], R18 ;  /* 0x0005801213007388 */ /* 0x0001e20000000000 */
[----:B------:R-:W-:Y:S05]  /*10350*/  @!P0 BRA `(.L_x_564) ;  /* 0xfffffffc00388947 */ /* 0x000fea000383ffff */
[----:B------:R-:W-:Y:S05]  /*10360*/  BSYNC.RECONVERGENT B2 ;  /* 0x0000000000027941 */ /* 0x000fea0003800200 */
.L_x_563:
[----:B------:R-:W-:-:S03]  /*10370*/  UMOV UR4, 0xffffffff ;  /* 0xffffffff00047882 */ /* 0x000fc60000000000 */
[----:B------:R-:W-:Y:S05]  /*10380*/  BRA.DIV UR4, `(.L_x_565) ;  /* 0x00000126049c7947 */ /* 0x000fea000b800000 */
[----:B------:R-:W-:Y:S01]  /*10390*/  NOP ;  /* 0x0000000000007918 */ /* 0x000fe20000000000 */
.L_x_916:
[----:B------:R-:W-:Y:S01]  /*103a0*/  BSSY.RECONVERGENT B2, `(.L_x_566) ;  /* 0x0000014000027945 */ /* 0x000fe20003800200 */
[----:B------:R-:W-:Y:S02]  /*103b0*/  IMAD.MOV.U32 R37, RZ, RZ, RZ ;  /* 0x000000ffff257224 */ /* 0x000fe400078e00ff */
[----:B------:R-:W-:Y:S02]  /*103c0*/  IMAD.MOV.U32 R26, RZ, RZ, RZ ;  /* 0x000000ffff1a7224 */ /* 0x000fe400078e00ff */
[----:B------:R-:W-:-:S07]  /*103d0*/  IMAD.MOV.U32 R22, RZ, RZ, R6 ;  /* 0x000000ffff167224 */ /* 0x000fce00078e0006 */
.L_x_567:
[----:B------:R-:W-:Y:S01]  /*103e0*/  IMAD.IADD R23, R25, 0x1, R22 ;  /* 0x0000000119177824 */ /* 0x000fe200078e0216 */
[C---:B------:R-:W-:Y:S01]  /*103f0*/  ISETP.GE.U32.AND P0, PT, R22.reuse, 0x20, PT ;  /* 0x000000201600780c */ /* 0x040fe20003f06070 */
[----:B0-----:R-:W-:Y:S02]  /*10400*/  IMAD.MOV.U32 R18, RZ, RZ, R37 ;  /* 0x000000ffff127224 */ /* 0x001fe400078e0025 */
[----:B------:R-:W-:Y:S01]  /*10410*/  IMAD.MOV.U32 R19, RZ, RZ, R26 ;  /* 0x000000ffff137224 */ /* 0x000fe200078e001a */
[----:B------:R-:W-:Y:S01]  /*10420*/  LDS.S8 R16, [R23+0x380] ;  /* 0x0003800017107984 */ /* 0x000fe20000000200 */
[----:B------:R-:W-:-:S03]  /*10430*/  VIADD R22, R22, 0x20 ;  /* 0x0000002016167836 */ /* 0x000fc60000000000 */
[----:B------:R-:W0:Y:S04]  /*10440*/  LDS.S8 R17, [R23+0x400] ;  /* 0x0004000017117984 */ /* 0x000e280000000200 */
[----:B------:R-:W1:Y:S01]  /*10450*/  LDS.S8 R27, [R23+0x180] ;  /* 0x00018000171b7984 */ /* 0x000e620000000200 */
[----:B0-----:R-:W-:Y:S01]  /*10460*/  IMAD.WIDE R16, R17, R16, RZ ;  /* 0x0000001011107225 */ /* 0x001fe200078e02ff */
[----:B-1----:R-:W-:-:S03]  /*10470*/  SHF.R.S32.HI R37, RZ, 0x1f, R27 ;  /* 0x0000001fff257819 */ /* 0x002fc6000001141b */
[-C--:B------:R-:W-:Y:S02]  /*10480*/  IMAD R17, R17, R27.reuse, RZ ;  /* 0x0000001b11117224 */ /* 0x080fe400078e02ff */
[----:B------:R-:W-:-:S04]  /*10490*/  IMAD.WIDE.U32 R18, R16, R27, R18 ;  /* 0x0000001b10127225 */ /* 0x000fc800078e0012 */
[----:B------:R-:W-:Y:S02]  /*104a0*/  IMAD R17, R16, R37, R17 ;  /* 0x0000002510117224 */ /* 0x000fe400078e0211 */
[----:B------:R-:W-:Y:S02]  /*104b0*/  IMAD.MOV.U32 R37, RZ, RZ, R18 ;  /* 0x000000ffff257224 */ /* 0x000fe400078e0012 */
[----:B------:R-:W-:Y:S01]  /*104c0*/  IMAD.IADD R26, R19, 0x1, R17 ;  /* 0x00000001131a7824 */ /* 0x000fe200078e0211 */
[----:B------:R-:W-:Y:S06]  /*104d0*/  @!P0 BRA `(.L_x_567) ;  /* 0xfffffffc00c08947 */ /* 0x000fec000383ffff */
[----:B------:R-:W-:Y:S05]  /*104e0*/  BSYNC.RECONVERGENT B2 ;  /* 0x0000000000027941 */ /* 0x000fea0003800200 */
.L_x_566:
        /* <DEDUP_REMOVED lines=34> */
.L_x_930:
[----:B------:R-:W-:Y:S01]  /*10710*/  BSSY.RECONVERGENT B2, `(.L_x_569) ;  /* 0x000000e000027945 */ /* 0x000fe20003800200 */
[----:B-12---:R-:W-:Y:S01]  /*10720*/  SHF.R.U64 R38, R16, 0xe, R38 ;  /* 0x0000000e10267819 */ /* 0x006fe20000001226 */
[----:B------:R-:W-:-:S07]  /*10730*/  IMAD.MOV.U32 R16, RZ, RZ, R6 ;  /* 0x000000ffff107224 */ /* 0x000fce00078e0006 */
.L_x_570:
[----:B-1----:R-:W-:Y:S01]  /*10740*/  IMAD.IADD R17, R25, 0x1, R16 ;  /* 0x0000000119117824 */ /* 0x002fe200078e0210 */
[C---:B------:R-:W-:Y:S01]  /*10750*/  ISETP.GE.U32.AND P0, PT, R16.reuse, 0x20, PT ;  /* 0x000000201000780c */ /* 0x040fe20003f06070 */
[----:B------:R-:W-:-:S03]  /*10760*/  VIADD R16, R16, 0x20 ;  /* 0x0000002010107836 */ /* 0x000fc60000000000 */
[----:B------:R-:W1:Y:S04]  /*10770*/  LDS.S8 R19, [R17+0x480] ;  /* 0x0004800011137984 */ /* 0x000e680000000200 */
[----:B------:R-:W2:Y:S01]  /*10780*/  LDS.S8 R18, [R17+0x580] ;  /* 0x0005800011127984 */ /* 0x000ea20000000200 */
[----:B-1----:R-:W-:-:S05]  /*10790*/  IMAD R19, R19, R38, RZ ;  /* 0x0000002613137224 */ /* 0x002fca00078e02ff */
[----:B--2---:R-:W-:-:S04]  /*107a0*/  LEA.HI.SX32 R18, R19, R18, 0x19 ;  /* 0x0000001213127211 */ /* 0x004fc800078fcaff */
[----:B------:R-:W-:-:S04]  /*107b0*/  VIMNMX R18, PT, PT, R18, -0x7f, !PT ;  /* 0xffffff8112127848 */ /* 0x000fc80007fe0100 */
[----:B------:R-:W-:-:S05]  /*107c0*/  VIMNMX R18, PT, PT, R18, 0x7f, PT ;  /* 0x0000007f12127848 */ /* 0x000fca0003fe0100 */
[----:B------:R1:W-:Y:S01]  /*107d0*/  STS.U8 [R17+0x580], R18 ;  /* 0x0005801211007388 */ /* 0x0003e20000000000 */
[----:B------:R-:W-:Y:S05]  /*107e0*/  @!P0 BRA `(.L_x_570) ;  /* 0xfffffffc00d48947 */ /* 0x000fea000383ffff */
[----:B------:R-:W-:Y:S05]  /*107f0*/  BSYNC.RECONVERGENT B2 ;  /* 0x0000000000027941 */ /* 0x000fea0003800200 */
.L_x_569:
[----:B------:R-:W-:-:S03]  /*10800*/  UMOV UR4, 0xffffffff ;  /* 0xffffffff00047882 */ /* 0x000fc60000000000 */
[----:B------:R-:W-:Y:S05]  /*10810*/  BRA.DIV UR4, `(.L_x_571) ;  /* 0x0000012a04087947 */ /* 0x000fea000b800000 */
[----:B------:R-:W-:Y:S01]  /*10820*/  NOP ;  /* 0x0000000000007918 */ /* 0x000fe20000000000 */
.L_x_933:
[----:B------:R-:W-:Y:S01]  /*10830*/  BSSY.RECONVERGENT B2, `(.L_x_572) ;  /* 0x0000014000027945 */ /* 0x000fe20003800200 */
[----:B------:R-:W-:Y:S02]  /*10840*/  IMAD.MOV.U32 R37, RZ, RZ, RZ ;  /* 0x000000ffff257224 */ /* 0x000fe400078e00ff */
[----:B------:R-:W-:Y:S02]  /*10850*/  IMAD.MOV.U32 R26, RZ, RZ, RZ ;  /* 0x000000ffff1a7224 */ /* 0x000fe400078e00ff */
[----:B------:R-:W-:-:S07]  /*10860*/  IMAD.MOV.U32 R22, RZ, RZ, R6 ;  /* 0x000000ffff167224 */ /* 0x000fce00078e0006 */
.L_x_573:
[----:B0-----:R-:W-:Y:S01]  /*10870*/  IMAD.IADD R23, R25, 0x1, R22 ;  /* 0x0000000119177824 */ /* 0x001fe200078e0216 */
[C---:B------:R-:W-:Y:S01]  /*10880*/  ISETP.GE.U32.AND P0, PT, R22.reuse, 0x20, PT ;  /* 0x000000201600780c */ /* 0x040fe20003f06070 */
[----:B-1----:R-:W-:Y:S02]  /*10890*/  IMAD.MOV.U32 R18, RZ, RZ, R37 ;  /* 0x000000ffff127224 */ /* 0x002fe400078e0025 */
        /* <DEDUP_REMOVED lines=14> */
.L_x_572:
        /* <DEDUP_REMOVED lines=34> */
.L_x_947:
[----:B------:R-:W-:Y:S01]  /*10ba0*/  BSSY.RECONVERGENT B2, `(.L_x_575) ;  /* 0x000000e000027945 */ /* 0x000fe20003800200 */
[----:B-12---:R-:W-:Y:S01]  /*10bb0*/  SHF.R.U64 R38, R16, 0xe, R38 ;  /* 0x0000000e10267819 */ /* 0x006fe20000001226 */
[----:B------:R-:W-:-:S07]  /*10bc0*/  IMAD.MOV.U32 R16, RZ, RZ, R6 ;  /* 0x000000ffff107224 */ /* 0x000fce00078e0006 */
.L_x_576:
        /* <DEDUP_REMOVED lines=12> */
.L_x_575:
[----:B------:R-:W-:-:S03]  /*10c90*/  UMOV UR4, 0xffffffff ;  /* 0xffffffff00047882 */ /* 0x000fc60000000000 */
[----:B------:R-:W-:Y:S05]  /*10ca0*/  BRA.DIV UR4, `(.L_x_577) ;  /* 0x0000012a04747947 */ /* 0x000fea000b800000 */
[----:B------:R-:W-:Y:S01]  /*10cb0*/  NOP ;  /* 0x0000000000007918 */ /* 0x000fe20000000000 */
.L_x_950:
[----:B------:R-:W-:Y:S01]  /*10cc0*/  BSSY.RECONVERGENT B2, `(.L_x_578) ;  /* 0x000000c000027945 */ /* 0x000fe20003800200 */
[----:B------:R-:W-:-:S07]  /*10cd0*/  IMAD.MOV.U32 R16, RZ, RZ, R6 ;  /* 0x000000ffff107224 */ /* 0x000fce00078e0006 */
.L_x_579:
[----:B-12---:R-:W-:Y:S01]  /*10ce0*/  IMAD.IADD R17, R25, 0x1, R16 ;  /* 0x0000000119117824 */ /* 0x006fe200078e0210 */
[C---:B------:R-:W-:Y:S01]  /*10cf0*/  ISETP.GE.U32.AND P0, PT, R16.reuse, 0x60, PT ;  /* 0x000000601000780c */ /* 0x040fe20003f06070 */
[----:B------:R-:W-:-:S03]  /*10d00*/  VIADD R16, R16, 0x20 ;  /* 0x0000002010107836 */ /* 0x000fc60000000000 */
[----:B------:R-:W-:Y:S04]  /*10d10*/  LDS.S8 R18, [R17+0x580] ;  /* 0x0005800011127984 */ /* 0x000fe80000000200 */
[----:B------:R-:W1:Y:S02]  /*10d20*/  LDS.S8 R19, [R17+0x700] ;  /* 0x0007000011137984 */ /* 0x000e640000000200 */
[----:B-1----:R-:W-:-:S05]  /*10d30*/  IMAD R18, R18, R19, RZ ;  /* 0x0000001312127224 */ /* 0x002fca00078e02ff */
[----:B------:R-:W-:-:S04]  /*10d40*/  SHF.R.S32.HI R18, RZ, 0x7, R18 ;  /* 0x00000007ff127819 */ /* 0x000fc80000011412 */
[----:B------:R-:W-:-:S05]  /*10d50*/  VIMNMX R18, PT, PT, R18, 0x7f, PT ;  /* 0x0000007f12127848 */ /* 0x000fca0003fe0100 */
[----:B------:R2:W-:Y:S01]  /*10d60*/  STS.U8 [R17+0x580], R18 ;  /* 0x0005801211007388 */ /* 0x0005e20000000000 */
[----:B------:R-:W-:Y:S05]  /*10d70*/  @!P0 BRA `(.L_x_579) ;  /* 0xfffffffc00d88947 */ /* 0x000fea000383ffff */
[----:B------:R-:W-:Y:S05]  /*10d80*/  BSYNC.RECONVERGENT B2 ;  /* 0x0000000000027941 */ /* 0x000fea0003800200 */
.L_x_578:
[----:B------:R-:W-:-:S03]  /*10d90*/  UMOV UR4, 0xffffffff ;  /* 0xffffffff00047882 */ /* 0x000fc60000000000 */
[----:B------:R-:W-:Y:S05]  /*10da0*/  BRA.DIV UR4, `(.L_x_580) ;  /* 0x0000012a04507947 */ /* 0x000fea000b800000 */
[----:B------:R-:W-:Y:S01]  /*10db0*/  NOP ;  /* 0x0000000000007918 */ /* 0x000fe20000000000 */
.L_x_953:
[----:B------:R-:W-:Y:S01]  /*10dc0*/  BSSY.RECONVERGENT B2, `(.L_x_581) ;  /* 0x000001d000027945 */ /* 0x000fe20003800200 */
[----:B------:R-:W-:Y:S02]  /*10dd0*/  IMAD.MOV.U32 R37, RZ, RZ, RZ ;  /* 0x000000ffff257224 */ /* 0x000fe400078e00ff */
[----:B------:R-:W-:Y:S02]  /*10de0*/  IMAD.MOV.U32 R26, RZ, RZ, RZ ;  /* 0x000000ffff1a7224 */ /* 0x000fe400078e00ff */
[----:B0-----:R-:W-:Y:S02]  /*10df0*/  VIADD R23, R11, 0x98 ;  /* 0x000000980b177836 */ /* 0x001fe40000000000 */
[----:B--2---:R-:W-:-:S07]  /*10e00*/  IMAD.MOV.U32 R18, RZ, RZ, R6 ;  /* 0x000000ffff127224 */ /* 0x004fce00078e0006 */
.L_x_582:
        /* <DEDUP_REMOVED lines=25> */
.L_x_581:
        /* <DEDUP_REMOVED lines=34> */
.L_x_967:
[-C--:B--2---:R-:W-:Y:S01]  /*111c0*/  IMAD R17, R38, R7.reuse, RZ ;  /* 0x0000000726117224 */ /* 0x084fe200078e02ff */
[----:B------:R-:W-:Y:S01]  /*111d0*/  BSSY.RECONVERGENT B2, `(.L_x_584) ;  /* 0x0000058000027945 */ /* 0x000fe20003800200 */
[----:B01----:R-:W-:-:S04]  /*111e0*/  IMAD.WIDE.U32 R22, R16, R7, RZ ;  /* 0x0000000710167225 */ /* 0x003fc800078e00ff */
[----:B------:R-:W-:Y:S02]  /*111f0*/  IMAD R17, R16, R8, R17 ;  /* 0x0000000810117224 */ /* 0x000fe400078e0211 */
[----:B------:R-:W-:Y:S02]  /*11200*/  VIADD R24, R11, 0x18 ;  /* 0x000000180b187836 */ /* 0x000fe40000000000 */
[----:B------:R-:W-:Y:S02]  /*11210*/  IMAD.MOV.U32 R34, RZ, RZ, R6 ;  /* 0x000000ffff227224 */ /* 0x000fe400078e0006 */
[----:B------:R-:W-:-:S07]  /*11220*/  IMAD.IADD R36, R23, 0x1, R17 ;  /* 0x0000000117247824 */ /* 0x000fce00078e0211 */
.L_x_587:
[----:B------:R-:W-:Y:S01]  /*11230*/  BSSY.RECONVERGENT B3, `(.L_x_585) ;  /* 0x000002d000037945 */ /* 0x000fe20003800200 */
[----:B------:R-:W-:Y:S01]  /*11240*/  CS2R R38, SRZ ;  /* 0x0000000000267805 */ /* 0x000fe2000001ff00 */
[----:B------:R-:W-:-:S07]  /*11250*/  IMAD.MOV.U32 R37, RZ, RZ, RZ ;  /* 0x000000ffff257224 */ /* 0x000fce00078e00ff */
.L_x_586:
[----:B------:R-:W-:-:S05]  /*11260*/  IMAD R27, R39, 0x80, R34 ;  /* 0x00000080271b7824 */ /* 0x000fca00078e0222 */
        /* <DEDUP_REMOVED lines=42> */
.L_x_585:
        /* <DEDUP_REMOVED lines=37> */
.L_x_584:
[----:B------:R-:W-:-:S03]  /*11760*/  UMOV UR4, 0xffffffff ;  /* 0xffffffff00047882 */ /* 0x000fc60000000000 */
[----:B------:R-:W-:Y:S05]  /*11770*/  BRA.DIV UR4, `(.L_x_588) ;  /* 0x00000126046c7947 */ /* 0x000fea000b800000 */
[----:B------:R-:W-:Y:S01]  /*11780*/  NOP ;  /* 0x0000000000007918 */ /* 0x000fe20000000000 */
.L_x_970:
[----:B------:R-:W-:Y:S01]  /*11790*/  BSSY.RECONVERGENT B2, `(.L_x_589) ;  /* 0x0000013000027945 */ /* 0x000fe20003800200 */
[----:B------:R-:W-:-:S07]  /*117a0*/  IMAD.MOV.U32 R16, RZ, RZ, R6 ;  /* 0x000000ffff107224 */ /* 0x000fce00078e0006 */
.L_x_590:
[----:B------:R-:W-:-:S05]  /*117b0*/  IMAD.IADD R13, R25, 0x1, R16 ;  /* 0x00000001190d7824 */ /* 0x000fca00078e0210 */
[----:B------:R-:W0:Y:S04]  /*117c0*/  LDS.S8 R18, [R13+0x500] ;  /* 0x000500000d127984 */ /* 0x000e280000000200 */
[----:B------:R-:W1:Y:S01]  /*117d0*/  LDS.S8 R17, [R13] ;  /* 0x000000000d117984 */ /* 0x000e620000000200 */
[----:B0-----:R-:W-:Y:S02]  /*117e0*/  SHF.R.S32.HI R22, RZ, 0x1f, R18 ;  /* 0x0000001fff167819 */ /* 0x001fe40000011412 */
[----:B-1----:R-:W-:-:S04]  /*117f0*/  IADD3 R18, P0, PT, R17, R18, RZ ;  /* 0x0000001211127210 */ /* 0x002fc80007f1e0ff */
        /* <DEDUP_REMOVED lines=11> */
[----:B0-----:R-:W-:Y:S05]  /*118b0*/  @!P0 BRA `(.L_x_590) ;  /* 0xfffffffc00bc8947 */ /* 0x001fea000383ffff */
[----:B------:R-:W-:Y:S05]  /*118c0*/  BSYNC.RECONVERGENT B2 ;  /* 0x0000000000027941 */ /* 0x000fea0003800200 */
.L_x_589:
[----:B------:R-:W-:-:S03]  /*118d0*/  UMOV UR4, 0xffffffff ;  /* 0xffffffff00047882 */ /* 0x000fc60000000000 */
[----:B------:R-:W-:Y:S05]  /*118e0*/  BRA.DIV UR4, `(.L_x_591) ;  /* 0x00000126042c7947 */ /* 0x000fea000b800000 */
[----:B------:R-:W-:Y:S01]  /*118f0*/  NOP ;  /* 0x0000000000007918 */ /* 0x000fe20000000000 */
.L_x_973:
[----:B------:R-:W-:Y:S01]  /*11900*/  BSSY.RECONVERGENT B2, `(.L_x_592) ;  /* 0x000000f000027945 */ /* 0x000fe20003800200 */
[----:B------:R-:W-:Y:S02]  /*11910*/  IMAD.MOV.U32 R30, RZ, RZ, RZ ;  /* 0x000000ffff1e7224 */ /* 0x000fe400078e00ff */
[----:B------:R-:W-:Y:S02]  /*11920*/  IMAD.MOV.U32 R34, RZ, RZ, RZ ;  /* 0x000000ffff227224 */ /* 0x000fe400078e00ff */
[----:B------:R-:W-:-:S07]  /*11930*/  IMAD.MOV.U32 R16, RZ, RZ, R6 ;  /* 0x000000ffff107224 */ /* 0x000fce00078e0006 */
.L_x_593:
[----:B------:R-:W-:Y:S01]  /*11940*/  IMAD.IADD R13, R25, 0x1, R16 ;  /* 0x00000001190d7824 */ /* 0x000fe200078e0210 */
        /* <DEDUP_REMOVED lines=11> */
.L_x_592:
        /* <DEDUP_REMOVED lines=34> */
.L_x_987:
        /* <DEDUP_REMOVED lines=11> */
[----:B------:R-:W-:Y:S02]  /*11cd0*/  ISETP.GE.U32.AND.EX P0, PT, R16, RZ, PT, P0 ;  /* 0x000000ff1000720c */ /* 0x000fe40003f06100 */
[--C-:B------:R-:W-:Y:S02]  /*11ce0*/  SHF.R.S32.HI R36, RZ, 0x7, R13.reuse ;  /* 0x00000007ff247819 */ /* 0x100fe4000001140d */
[----:B------:R-:W-:Y:S01]  /*11cf0*/  SHF.R.S64 R24, R24, 0x7, R13 ;  /* 0x0000000718187819 */ /* 0x000fe2000000100d */
[----:B------:R-:W-:Y:S01]  /*11d00*/  IMAD.MOV.U32 R13, RZ, RZ, R6 ;  /* 0x000000ffff0d7224 */ /* 0x000fe200078e0006 */
[----:B------:R-:W-:Y:S02]  /*11d10*/  SEL R36, R36, RZ, P0 ;  /* 0x000000ff24247207 */ /* 0x000fe40000000000 */
[----:B------:R-:W-:-:S07]  /*11d20*/  SEL R24, R24, 0x1, P0 ;  /* 0x0000000118187807 */ /* 0x000fce0000000000 */
.L_x_599:
        /* <DEDUP_REMOVED lines=15> */
[----:B------:R1:W0:Y:S02]  /*11e20*/  F2I.FTZ.U32.TRUNC.NTZ R17, R16 ;  /* 0x0000001000117305 */ /* 0x000224000021f000 */
[----:B-1----:R-:W-:Y:S02]  /*11e30*/  IMAD.MOV.U32 R16, RZ, RZ, RZ ;  /* 0x000000ffff107224 */ /* 0x002fe400078e00ff */
[----:B0-----:R-:W-:-:S04]  /*11e40*/  IMAD.MOV R23, RZ, RZ, -R17 ;  /* 0x000000ffff177224 */ /* 0x001fc800078e0a11 */
        /* <DEDUP_REMOVED lines=13> */
.L_x_597:
[----:B------:R-:W-:Y:S01]  /*11f20*/  IMAD.MOV.U32 R38, RZ, RZ, R30 ;  /* 0x000000ffff267224 */ /* 0x000fe200078e001e */
[----:B------:R-:W-:-:S07]  /*11f30*/  MOV R30, 0x11f50 ;  /* 0x00011f50001e7802 */ /* 0x000fce0000000f00 */
[----:B0-----:R-:W-:Y:S05]  /*11f40*/  CALL.REL.NOINC `($__internal_0_$__cuda_sm20_div_s64) ;  /* 0x0000016800a47944 */ /* 0x001fea0003c00000 */
[----:B------:R-:W-:Y:S02]  /*11f50*/  IMAD.MOV.U32 R16, RZ, RZ, R22 ;  /* 0x000000ffff107224 */ /* 0x000fe400078e0016 */
[----:B------:R-:W-:-:S07]  /*11f60*/  IMAD.MOV.U32 R17, RZ, RZ, R23 ;  /* 0x000000ffff117224 */ /* 0x000fce00078e0017 */
.L_x_598:
[----:B------:R-:W-:Y:S05]  /*11f70*/  BSYNC.RECONVERGENT B3 ;  /* 0x0000000000037941 */ /* 0x000fea0003800200 */
.L_x_596:
        /* <DEDUP_REMOVED lines=16> */
.L_x_595:
[----:B------:R-:W-:-:S03]  /*12080*/  UMOV UR4, 0xffffffff ;  /* 0xffffffff00047882 */ /* 0x000fc60000000000 */
[----:B------:R-:W-:Y:S05]  /*12090*/  BRA.DIV UR4, `(.L_x_600) ;  /* 0x0000012204d07947 */ /* 0x000fea000b800000 */
[----:B------:R-:W2:Y:S01]  /*120a0*/  LDG.E.U8.CONSTANT R19, desc[UR8][R32.64+0x6a500] ;  /* 0x06a5000820137981 */ /* 0x000ea2000c1e9100 */
[----:B------:R-:W-:Y:S01]  /*120b0*/  IMAD.IADD R0, R1, 0x1, R0 ;  /* 0x0000000101007824 */ /* 0x000fe200078e0200 */
[----:B------:R-:W-:Y:S02]  /*120c0*/  NOP ;  /* 0x0000000000007918 */ /* 0x000fe40000000000 */
[----:B------:R-:W3:Y:S04]  /*120d0*/  LDG.E.U8.CONSTANT R17, desc[UR8][R32.64+0x6a540] ;  /* 0x06a5400820117981 */ /* 0x000ee8000c1e9100 */
[----:B------:R-:W4:Y:S04]  /*120e0*/  LDG.E.U8.CONSTANT R18, desc[UR8][R32.64+0x6a560] ;  /* 0x06a5600820127981 */ /* 0x000f28000c1e9100 */
[----:B------:R0:W5:Y:S04]  /*120f0*/  LDG.E.U8.CONSTANT R16, desc[UR8][R32.64+0x6a520] ;  /* 0x06a5200820107981 */ /* 0x000168000c1e9100 */
[----:B------:R-:W5:Y:S01]  /*12100*/  LDL R13, [R0+0x20] ;  /* 0x00002000000d7983 */ /* 0x000f620000100800 */
[----:B------:R-:W-:-:S05]  /*12110*/  VIADD R22, R10, 0x19 ;  /* 0x000000190a167836 */ /* 0x000fca0000000000 */
[----:B------:R-:W-:Y:S01]  /*12120*/  SHF.R.U32.HI R23, RZ, 0x10, R22 ;  /* 0x00000010ff177819 */ /* 0x000fe20000011616 */
[----:B------:R-:W-:-:S03]  /*12130*/  VIADD R24, R10, 0xc6ef3739 ;  /* 0xc6ef37390a187836 */ /* 0x000fc60000000000 */
[----:B------:R-:W-:Y:S02]  /*12140*/  LOP3.LUT R23, R23, R22, RZ, 0x3c, !PT ;  /* 0x0000001617177212 */ /* 0x000fe400078e3cff */
[----:B------:R-:W-:-:S03]  /*12150*/  SHF.R.U32.HI R27, RZ, 0x10, R24 ;  /* 0x00000010ff1b7819 */ /* 0x000fc60000011618 */
[----:B------:R-:W-:Y:S02]  /*12160*/  IMAD R23, R23, -0x7a143595, RZ ;  /* 0x85ebca6b17177824 */ /* 0x000fe400078e02ff */
[C---:B------:R-:W-:Y:S01]  /*12170*/  VIADD R26, R10.reuse, 0x8dde6e59 ;  /* 0x8dde6e590a1a7836 */ /* 0x040fe20000000000 */
[----:B------:R-:W-:Y:S02]  /*12180*/  LOP3.LUT R27, R27, R24, RZ, 0x3c, !PT ;  /* 0x000000181b1b7212 */ /* 0x000fe400078e3cff */
[----:B------:R-:W-:Y:S01]  /*12190*/  SHF.R.U32.HI R22, RZ, 0xd, R23 ;  /* 0x0000000dff167819 */ /* 0x000fe20000011617 */
[----:B------:R-:W-:-:S03]  /*121a0*/  VIADD R10, R10, 0x54cda579 ;  /* 0x54cda5790a0a7836 */ /* 0x000fc60000000000 */
[----:B------:R-:W-:Y:S02]  /*121b0*/  LOP3.LUT R22, R22, R23, RZ, 0x3c, !PT ;  /* 0x0000001716167212 */ /* 0x000fe400078e3cff */
[----:B------:R-:W-:Y:S01]  /*121c0*/  SHF.R.U32.HI R23, RZ, 0x10, R26 ;  /* 0x00000010ff177819 */ /* 0x000fe2000001161a */
[----:B------:R-:W-:Y:S01]  /*121d0*/  IMAD R27, R27, -0x7a143595, RZ ;  /* 0x85ebca6b1b1b7824 */ /* 0x000fe200078e02ff */
[----:B------:R-:W-:Y:S02]  /*121e0*/  SHF.R.U32.HI R31, RZ, 0x10, R10 ;  /* 0x00000010ff1f7819 */ /* 0x000fe4000001160a */
[----:B------:R-:W-:Y:S01]  /*121f0*/  LOP3.LUT R23, R23, R26, RZ, 0x3c, !PT ;  /* 0x0000001a17177212 */ /* 0x000fe200078e3cff */
[----:B------:R-:W-:Y:S01]  /*12200*/  IMAD R22, R22, -0x3d4d51cb, RZ ;  /* 0xc2b2ae3516167824 */ /* 0x000fe200078e02ff */
[----:B------:R-:W-:Y:S02]  /*12210*/  LOP3.LUT R31, R31, R10, RZ, 0x3c, !PT ;  /* 0x0000000a1f1f7212 */ /* 0x000fe400078e3cff */
[----:B------:R-:W-:Y:S01]  /*12220*/  SHF.R.U32.HI R10, RZ, 0xd, R27 ;  /* 0x0000000dff0a7819 */ /* 0x000fe2000001161b */
[----:B------:R-:W-:Y:S01]  /*12230*/  IMAD R24, R23, -0x7a143595, RZ ;  /* 0x85ebca6b17187824 */ /* 0x000fe200078e02ff */
[----:B------:R-:W-:Y:S01]  /*12240*/  SHF.R.U32.HI R23, RZ, 0x10, R22 ;  /* 0x00000010ff177819 */ /* 0x000fe20000011616 */
[----:B------:R-:W-:Y:S01]  /*12250*/  IMAD R31, R31, -0x7a143595, RZ ;  /* 0x85ebca6b1f1f7824 */ /* 0x000fe200078e02ff */
[----:B------:R-:W-:-:S02]  /*12260*/  LOP3.LUT R10, R10, R27, RZ, 0x3c, !PT ;  /* 0x0000001b0a0a7212 */ /* 0x000fc400078e3cff */
[----:B------:R-:W-:Y:S02]  /*12270*/  SHF.R.U32.HI R27, RZ, 0xd, R24 ;  /* 0x0000000dff1b7819 */ /* 0x000fe40000011618 */
[----:B------:R-:W-:Y:S01]  /*12280*/  LOP3.LUT R23, R23, R22, RZ, 0x3c, !PT ;  /* 0x0000001617177212 */ /* 0x000fe200078e3cff */
[----:B------:R-:W-:Y:S01]  /*12290*/  IMAD R10, R10, -0x3d4d51cb, RZ ;  /* 0xc2b2ae350a0a7824 */ /* 0x000fe200078e02ff */
[----:B------:R-:W-:Y:S02]  /*122a0*/  SHF.R.U32.HI R22, RZ, 0xd, R31 ;  /* 0x0000000dff167819 */ /* 0x000fe4000001161f */
[----:B------:R-:W-:Y:S02]  /*122b0*/  LOP3.LUT R24, R27, R24, RZ, 0x3c, !PT ;  /* 0x000000181b187212 */ /* 0x000fe400078e3cff */
[----:B------:R-:W-:Y:S02]  /*122c0*/  LOP3.LUT R26, R23, 0x1, RZ, 0xc0, !PT ;  /* 0x00000001171a7812 */ /* 0x000fe400078ec0ff */
[----:B------:R-:W-:-:S02]  /*122d0*/  LOP3.LUT R22, R22, R31, RZ, 0x3c, !PT ;  /* 0x0000001f16167212 */ /* 0x000fc400078e3cff */
[----:B------:R-:W-:Y:S01]  /*122e0*/  SHF.R.U32.HI R27, RZ, 0x10, R10 ;  /* 0x00000010ff1b7819 */ /* 0x000fe2000001160a */
[----:B------:R-:W-:Y:S01]  /*122f0*/  IMAD R24, R24, -0x3d4d51cb, RZ ;  /* 0xc2b2ae3518187824 */ /* 0x000fe200078e02ff */
[----:B------:R-:W-:Y:S01]  /*12300*/  ISETP.NE.U32.AND P0, PT, R26, 0x1, PT ;  /* 0x000000011a00780c */ /* 0x000fe20003f05070 */
[----:B------:R-:W-:Y:S01]  /*12310*/  IMAD R22, R22, -0x3d4d51cb, RZ ;  /* 0xc2b2ae3516167824 */ /* 0x000fe200078e02ff */
[----:B------:R-:W-:Y:S02]  /*12320*/  LOP3.LUT R27, R27, R10, RZ, 0x3c, !PT ;  /* 0x0000000a1b1b7212 */ /* 0x000fe400078e3cff */
[----:B------:R-:W-:Y:S02]  /*12330*/  SHF.R.U32.HI R23, RZ, 0x1, R23 ;  /* 0x00000001ff177819 */ /* 0x000fe40000011617 */
[----:B------:R-:W-:Y:S02]  /*12340*/  SHF.R.U32.HI R31, RZ, 0x10, R24 ;  /* 0x00000010ff1f7819 */ /* 0x000fe40000011618 */
[----:B------:R-:W-:-:S02]  /*12350*/  LOP3.LUT R10, R27, 0x1, RZ, 0xc0, !PT ;  /* 0x000000011b0a7812 */ /* 0x000fc400078ec0ff */
[----:B0-----:R-:W-:Y:S02]  /*12360*/  SHF.R.U32.HI R33, RZ, 0x10, R22 ;  /* 0x00000010ff217819 */ /* 0x001fe40000011616 */
[----:B------:R-:W-:Y:S02]  /*12370*/  LOP3.LUT R23, R23, 0x1f, RZ, 0xc0, !PT ;  /* 0x0000001f17177812 */ /* 0x000fe400078ec0ff */
[----:B------:R-:W-:Y:S02]  /*12380*/  LOP3.LUT R31, R31, R24, RZ, 0x3c, !PT ;  /* 0x000000181f1f7212 */ /* 0x000fe400078e3cff */
[----:B------:R-:W-:Y:S02]  /*12390*/  ISETP.NE.U32.AND P1, PT, R10, 0x1, PT ;  /* 0x000000010a00780c */ /* 0x000fe40003f25070 */
[----:B------:R-:W-:Y:S01]  /*123a0*/  LOP3.LUT R33, R33, R22, RZ, 0x3c, !PT ;  /* 0x0000001621217212 */ /* 0x000fe200078e3cff */
[----:B------:R-:W-:Y:S01]  /*123b0*/  @P0 IMAD.MOV R23, RZ, RZ, -R23 ;  /* 0x000000ffff170224 */ /* 0x000fe200078e0a17 */
[----:B------:R-:W-:Y:S01]  /*123c0*/  LOP3.LUT R22, R31, 0x1, RZ, 0xc0, !PT ;  /* 0x000000011f167812 */ /* 0x000fe200078ec0ff */
[----:B------:R-:W0:Y:S01]  /*123d0*/  LDS.U8 R10, [R12] ;  /* 0x000000000c0a7984 */ /* 0x000e220000000000 */
[----:B------:R-:W-:-:S02]  /*123e0*/  SHF.R.U32.HI R27, RZ, 0x1, R27 ;  /* 0x00000001ff1b7819 */ /* 0x000fc4000001161b */
[----:B------:R-:W-:Y:S02]  /*123f0*/  ISETP.NE.U32.AND P0, PT, R22, 0x1, PT ;  /* 0x000000011600780c */ /* 0x000fe40003f05070 */
[----:B------:R-:W-:Y:S02]  /*12400*/  LOP3.LUT R22, R27, 0x1f, RZ, 0xc0, !PT ;  /* 0x0000001f1b167812 */ /* 0x000fe400078ec0ff */
[----:B------:R-:W-:Y:S02]  /*12410*/  LOP3.LUT R24, R33, 0x1, RZ, 0xc0, !PT ;  /* 0x0000000121187812 */ /* 0x000fe400078ec0ff */
[----:B------:R-:W-:Y:S01]  /*12420*/  SHF.R.S32.HI R26, RZ, 0x1f, R23 ;  /* 0x0000001fff1a7819 */ /* 0x000fe20000011417 */
[----:B------:R-:W-:Y:S01]  /*12430*/  @P1 IMAD.MOV R22, RZ, RZ, -R22 ;  /* 0x000000ffff161224 */ /* 0x000fe200078e0a16 */
[----:B------:R-:W-:-:S03]  /*12440*/  ISETP.NE.U32.AND P2, PT, R24, 0x1, PT ;  /* 0x000000011800780c */ /* 0x000fc60003f45070 */
[-C--:B------:R-:W-:Y:S01]  /*12450*/  IMAD R26, R26, R7.reuse, RZ ;  /* 0x000000071a1a7224 */ /* 0x080fe200078e02ff */
[----:B------:R-:W-:Y:S02]  /*12460*/  SHF.R.U32.HI R31, RZ, 0x1, R31 ;  /* 0x00000001ff1f7819 */ /* 0x000fe4000001161f */
[----:B------:R-:W-:Y:S01]  /*12470*/  SHF.R.U32.HI R33, RZ, 0x1, R33 ;  /* 0x00000001ff217819 */ /* 0x000fe20000011621 */
[C---:B------:R-:W-:Y:S01]  /*12480*/  IMAD R37, R23.reuse, R8, R26 ;  /* 0x0000000817257224 */ /* 0x040fe200078e021a */
[----:B------:R-:W-:Y:S01]  /*12490*/  SHF.R.S32.HI R24, RZ, 0x1f, R22 ;  /* 0x0000001fff187819 */ /* 0x000fe20000011416 */
[-C--:B------:R-:W-:Y:S01]  /*124a0*/  IMAD.WIDE.U32 R26, R23, R7.reuse, RZ ;  /* 0x00000007171a7225 */ /* 0x080fe200078e00ff */
[----:B------:R-:W-:Y:S02]  /*124b0*/  LOP3.LUT R31, R31, 0x1f, RZ, 0xc0, !PT ;  /* 0x0000001f1f1f7812 */ /* 0x000fe400078ec0ff */
[----:B------:R-:W-:Y:S01]  /*124c0*/  LOP3.LUT R33, R33, 0x1f, RZ, 0xc0, !PT ;  /* 0x0000001f21217812 */ /* 0x000fe200078ec0ff */
[----:B------:R-:W-:-:S02]  /*124d0*/  IMAD R23, R24, R7, RZ ;  /* 0x0000000718177224 */ /* 0x000fc400078e02ff */
[----:B------:R-:W-:Y:S02]  /*124e0*/  IMAD.IADD R37, R27, 0x1, R37 ;  /* 0x000000011b257824 */ /* 0x000fe400078e0225 */
[----:B------:R-:W-:Y:S02]  /*124f0*/  @P0 IMAD.MOV R31, RZ, RZ, -R31 ;  /* 0x000000ffff1f0224 */ /* 0x000fe400078e0a1f */
[----:B------:R-:W-:Y:S01]  /*12500*/  @P2 IMAD.MOV R33, RZ, RZ, -R33 ;  /* 0x000000ffff212224 */ /* 0x000fe200078e0a21 */
[----:B------:R-:W-:Y:S02]  /*12510*/  SHF.R.S64 R27, R26, 0x4, R37 ;  /* 0x000000041a1b7819 */ /* 0x000fe40000001025 */
[----:B------:R-:W-:Y:S02]  /*12520*/  SHF.R.S32.HI R30, RZ, 0x1f, R31 ;  /* 0x0000001fff1e7819 */ /* 0x000fe4000001141f */
[----:B------:R-:W-:-:S03]  /*12530*/  SHF.R.S32.HI R32, RZ, 0x1f, R33 ;  /* 0x0000001fff207819 */ /* 0x000fc60000011421 */
[-C--:B------:R-:W-:Y:S02]  /*12540*/  IMAD R30, R30, R7.reuse, RZ ;  /* 0x000000071e1e7224 */ /* 0x080fe400078e02ff */
[-C--:B------:R-:W-:Y:S02]  /*12550*/  IMAD R32, R32, R7.reuse, RZ ;  /* 0x0000000720207224 */ /* 0x080fe400078e02ff */
[-C--:B------:R-:W-:Y:S01]  /*12560*/  IMAD R39, R31, R8.reuse, R30 ;  /* 0x000000081f277224 */ /* 0x080fe200078e021e */
[----:B--2---:R-:W-:Y:S01]  /*12570*/  PRMT R24, R19, 0x8880, RZ ;  /* 0x0000888013187816 */ /* 0x004fe200000000ff */
[C---:B------:R-:W-:Y:S02]  /*12580*/  IMAD R19, R22.reuse, R8, R23 ;  /* 0x0000000816137224 */ /* 0x040fe400078e0217 */
[----:B------:R-:W-:-:S04]  /*12590*/  IMAD.WIDE.U32 R22, R22, R7, RZ ;  /* 0x0000000716167225 */ /* 0x000fc800078e00ff */
[----:B------:R-:W-:Y:S02]  /*125a0*/  IMAD.MOV.U32 R26, RZ, RZ, R24 ;  /* 0x000000ffff1a7224 */ /* 0x000fe400078e0018 */
[----:B------:R-:W-:Y:S01]  /*125b0*/  IMAD.IADD R19, R23, 0x1, R19 ;  /* 0x0000000117137824 */ /* 0x000fe200078e0213 */
[----:B------:R-:W-:Y:S02]  /*125c0*/  SHF.R.S32.HI R23, RZ, 0x4, R37 ;  /* 0x00000004ff177819 */ /* 0x000fe40000011425 */
[----:B------:R-:W-:Y:S02]  /*125d0*/  IADD3 R36, P0, PT, R26, R27, RZ ;  /* 0x0000001b1a247210 */ /* 0x000fe40007f1e0ff */
[----:B------:R-:W-:Y:S02]  /*125e0*/  SHF.R.S64 R24, R22, 0x4, R19 ;  /* 0x0000000416187819 */ /* 0x000fe40000001013 */
[----:B------:R-:W-:Y:S01]  /*125f0*/  LEA.HI.X.SX32 R34, R26, R23, 0x1, P0 ;  /* 0x000000171a227211 */ /* 0x000fe200000f0eff */
[----:B------:R-:W-:-:S04]  /*12600*/  IMAD.WIDE.U32 R26, R31, R7, RZ ;  /* 0x000000071f1a7225 */ /* 0x000fc800078e00ff */
[C---:B------:R-:W-:Y:S02]  /*12610*/  IMAD R31, R33.reuse, R8, R32 ;  /* 0x00000008211f7224 */ /* 0x040fe400078e0220 */
[----:B------:R-:W-:-:S04]  /*12620*/  IMAD.WIDE.U32 R22, R33, R7, RZ ;  /* 0x0000000721167225 */ /* 0x000fc800078e00ff */
[----:B------:R-:W-:Y:S02]  /*12630*/  IMAD.IADD R33, R23, 0x1, R31 ;  /* 0x0000000117217824 */ /* 0x000fe400078e021f */
[----:B------:R-:W-:Y:S01]  /*12640*/  IMAD.IADD R39, R27, 0x1, R39 ;  /* 0x000000011b277824 */ /* 0x000fe200078e0227 */
[----:B------:R-:W-:Y:S02]  /*12650*/  ISETP.GT.U32.AND P0, PT, R36, -0x7f, PT ;  /* 0xffffff812400780c */ /* 0x000fe40003f04070 */
[----:B------:R-:W-:Y:S02]  /*12660*/  SHF.R.S64 R31, R22, 0x4, R33 ;  /* 0x00000004161f7819 */ /* 0x000fe40000001021 */
[----:B------:R-:W-:Y:S02]  /*12670*/  SHF.R.S64 R37, R26, 0x4, R39 ;  /* 0x000000041a257819 */ /* 0x000fe40000001027 */
[----:B---3--:R-:W-:Y:S02]  /*12680*/  PRMT R22, R17, 0x8880, RZ ;  /* 0x0000888011167816 */ /* 0x008fe400000000ff */
[----:B----4-:R-:W-:Y:S01]  /*12690*/  PRMT R26, R18, 0x8880, RZ ;  /* 0x00008880121a7816 */ /* 0x010fe200000000ff */
[----:B------:R-:W1:Y:S01]  /*126a0*/  LDS.U8 R17, [R12+0x20] ;  /* 0x000020000c117984 */ /* 0x000e620000000000 */
[----:B------:R-:W-:Y:S01]  /*126b0*/  ISETP.GT.AND.EX P0, PT, R34, -0x1, PT, P0 ;  /* 0xffffffff2200780c */ /* 0x000fe20003f04300 */
[----:B------:R-:W-:-:S02]  /*126c0*/  IMAD.MOV.U32 R18, RZ, RZ, R22 ;  /* 0x000000ffff127224 */ /* 0x000fc400078e0016 */
[----:B------:R-:W-:Y:S01]  /*126d0*/  IMAD.MOV.U32 R22, RZ, RZ, R26 ;  /* 0x000000ffff167224 */ /* 0x000fe200078e001a */
[----:B------:R-:W-:Y:S02]  /*126e0*/  SEL R36, R36, 0xffffff81, P0 ;  /* 0xffffff8124247807 */ /* 0x000fe40000000000 */
[----:B------:R-:W-:Y:S02]  /*126f0*/  SEL R27, R34, 0xffffffff, P0 ;  /* 0xffffffff221b7807 */ /* 0x000fe40000000000 */
[----:B------:R-:W-:Y:S02]  /*12700*/  SHF.R.S32.HI R34, RZ, 0x4, R19 ;  /* 0x00000004ff227819 */ /* 0x000fe40000011413 */
[----:B------:R-:W-:Y:S02]  /*12710*/  ISETP.LT.U32.AND P0, PT, R36, 0x7f, PT ;  /* 0x0000007f2400780c */ /* 0x000fe40003f01070 */
[----:B------:R-:W-:Y:S02]  /*12720*/  SHF.R.S32.HI R19, RZ, 0x4, R33 ;  /* 0x00000004ff137819 */ /* 0x000fe40000011421 */
[----:B------:R-:W-:-:S02]  /*12730*/  IADD3 R26, P3, PT, R22, R31, RZ ;  /* 0x0000001f161a7210 */ /* 0x000fc40007f7e0ff */
[----:B0-----:R-:W-:Y:S02]  /*12740*/  PRMT R32, R10, 0x8880, RZ ;  /* 0x000088800a207816 */ /* 0x001fe400000000ff */
[----:B------:R-:W-:Y:S02]  /*12750*/  ISETP.LT.AND.EX P0, PT, R27, RZ, PT, P0 ;  /* 0x000000ff1b00720c */ /* 0x000fe40003f01300 */
[----:B-----5:R-:W-:Y:S02]  /*12760*/  PRMT R27, R16, 0x8880, RZ ;  /* 0x00008880101b7816 */ /* 0x020fe400000000ff */
[----:B------:R-:W-:Y:S01]  /*12770*/  LEA.HI.X.SX32 R22, R22, R19, 0x1, P3 ;  /* 0x0000001316167211 */ /* 0x000fe200018f0eff */
[----:B------:R-:W0:Y:S01]  /*12780*/  LDS.U8 R16, [R12+0x40] ;  /* 0x000040000c107984 */ /* 0x000e220000000000 */
[----:B------:R-:W-:Y:S01]  /*12790*/  SGXT R30, R13, 0x8 ;  /* 0x000000080d1e781a */ /* 0x000fe20000000200 */
[----:B------:R-:W-:Y:S02]  /*127a0*/  IMAD.MOV.U32 R23, RZ, RZ, R32 ;  /* 0x000000ffff177224 */ /* 0x000fe400078e0020 */
[----:B------:R-:W2:Y:S01]  /*127b0*/  LDS.U8 R19, [R12+0x60] ;  /* 0x000060000c137984 */ /* 0x000ea20000000000 */
[----:B------:R-:W-:Y:S01]  /*127c0*/  IADD3 R32, P1, PT, R27, R24, RZ ;  /* 0x000000181b207210 */ /* 0x000fe20007f3e0ff */
[----:B------:R-:W-:Y:S01]  /*127d0*/  IMAD.IADD R23, R30, 0x1, -R23 ;  /* 0x000000011e177824 */ /* 0x000fe200078e0a17 */
[----:B------:R-:W-:-:S02]  /*127e0*/  SHF.R.S32.HI R39, RZ, 0x4, R39 ;  /* 0x00000004ff277819 */ /* 0x000fc40000011427 */
[----:B------:R-:W-:Y:S02]  /*127f0*/  IADD3 R30, P2, PT, R18, R37, RZ ;  /* 0x00000025121e7210 */ /* 0x000fe40007f5e0ff */
[----:B------:R-:W-:Y:S02]  /*12800*/  SEL R36, R36, 0x7f, P0 ;  /* 0x0000007f24247807 */ /* 0x000fe40000000000 */
[----:B------:R-:W-:Y:S02]  /*12810*/  LEA.HI.X.SX32 R27, R27, R34, 0x1, P1 ;  /* 0x000000221b1b7211 */ /* 0x000fe400008f0eff */
[----:B------:R-:W-:Y:S01]  /*12820*/  ISETP.GT.U32.AND P0, PT, R32, -0x7f, PT ;  /* 0xffffff812000780c */ /* 0x000fe20003f04070 */
[----:B------:R-:W-:Y:S01]  /*12830*/  IMAD R23, R23, R36, RZ ;  /* 0x0000002417177224 */ /* 0x000fe200078e02ff */
[----:B------:R-:W-:Y:S02]  /*12840*/  LEA.HI.X.SX32 R24, R18, R39, 0x1, P2 ;  /* 0x0000002712187211 */ /* 0x000fe400010f0eff */
[----:B------:R-:W-:-:S02]  /*12850*/  ISETP.GT.U32.AND P1, PT, R30, -0x7f, PT ;  /* 0xffffff811e00780c */ /* 0x000fc40003f24070 */
[----:B------:R-:W-:Y:S02]  /*12860*/  ISETP.GT.AND.EX P0, PT, R27, -0x1, PT, P0 ;  /* 0xffffffff1b00780c */ /* 0x000fe40003f04300 */
[----:B------:R-:W-:Y:S02]  /*12870*/  ISETP.GT.AND.EX P1, PT, R24, -0x1, PT, P1 ;  /* 0xffffffff1800780c */ /* 0x000fe40003f24310 */
[----:B------:R-:W-:Y:S02]  /*12880*/  SEL R31, R32, 0xffffff81, P0 ;  /* 0xffffff81201f7807 */ /* 0x000fe40000000000 */
[----:B------:R-:W-:Y:S02]  /*12890*/  PRMT R18, R10, 0x8880, RZ ;  /* 0x000088800a127816 */ /* 0x000fe400000000ff */
[----:B------:R-:W-:Y:S02]  /*128a0*/  SHF.R.S32.HI R23, RZ, 0x7, R23 ;  /* 0x00000007ff177819 */ /* 0x000fe40000011417 */
[----:B------:R-:W-:-:S02]  /*128b0*/  ISETP.GT.U32.AND P2, PT, R26, -0x7f, PT ;  /* 0xffffff811a00780c */ /* 0x000fc40003f44070 */
[----:B------:R-:W-:Y:S02]  /*128c0*/  SEL R30, R30, 0xffffff81, P1 ;  /* 0xffffff811e1e7807 */ /* 0x000fe40000800000 */
[----:B------:R-:W-:Y:S02]  /*128d0*/  SEL R24, R24, 0xffffffff, P1 ;  /* 0xffffffff18187807 */ /* 0x000fe40000800000 */
[----:B------:R-:W-:Y:S02]  /*128e0*/  SEL R32, R27, 0xffffffff, P0 ;  /* 0xffffffff1b207807 */ /* 0x000fe40000000000 */
[----:B------:R-:W-:Y:S02]  /*128f0*/  ISETP.LT.U32.AND P1, PT, R31, 0x7f, PT ;  /* 0x0000007f1f00780c */ /* 0x000fe40003f21070 */
[----:B------:R-:W-:Y:S02]  /*12900*/  SHF.R.S32.HI R27, RZ, 0x1f, R23 ;  /* 0x0000001fff1b7819 */ /* 0x000fe40000011417 */
[----:B------:R-:W-:-:S02]  /*12910*/  IADD3 R33, P3, PT, R23, R18, RZ ;  /* 0x0000001217217210 */ /* 0x000fc40007f7e0ff */
[----:B------:R-:W-:Y:S02]  /*12920*/  ISETP.GT.AND.EX P2, PT, R22, -0x1, PT, P2 ;  /* 0xffffffff1600780c */ /* 0x000fe40003f44320 */
[----:B------:R-:W-:Y:S02]  /*12930*/  ISETP.LT.AND.EX P1, PT, R32, RZ, PT, P1 ;  /* 0x000000ff2000720c */ /* 0x000fe40003f21310 */
[----:B------:R-:W-:Y:S02]  /*12940*/  LEA.HI.X.SX32 R32, R18, R27, 0x1, P3 ;  /* 0x0000001b12207211 */ /* 0x000fe400018f0eff */
[----:B------:R-:W-:Y:S02]  /*12950*/  SHF.R.S32.HI R18, RZ, 0x8, R13 ;  /* 0x00000008ff127819 */ /* 0x000fe4000001140d */
[----:B------:R-:W-:Y:S02]  /*12960*/  SEL R26, R26, 0xffffff81, P2 ;  /* 0xffffff811a1a7807 */ /* 0x000fe40001000000 */
[----:B-1----:R-:W-:-:S02]  /*12970*/  PRMT R23, R17, 0x8880, RZ ;  /* 0x0000888011177816 */ /* 0x002fc400000000ff */
[----:B------:R-:W-:Y:S02]  /*12980*/  SGXT R18, R18, 0x8 ;  /* 0x000000081212781a */ /* 0x000fe40000000200 */
[----:B------:R-:W-:Y:S02]  /*12990*/  SEL R22, R22, 0xffffffff, P2 ;  /* 0xffffffff16167807 */ /* 0x000fe40001000000 */
[----:B------:R-:W-:Y:S01]  /*129a0*/  ISETP.LT.U32.AND P0, PT, R26, 0x7f, PT ;  /* 0x0000007f1a00780c */ /* 0x000fe20003f01070 */
[----:B------:R-:W-:Y:S01]  /*129b0*/  IMAD.IADD R18, R18, 0x1, -R23 ;  /* 0x0000000112127824 */ /* 0x000fe200078e0a17 */
[----:B------:R-:W-:Y:S02]  /*129c0*/  ISETP.LT.U32.AND P2, PT, R30, 0x7f, PT ;  /* 0x0000007f1e00780c */ /* 0x000fe40003f41070 */
[----:B------:R-:W-:Y:S02]  /*129d0*/  ISETP.LT.AND.EX P0, PT, R22, RZ, PT, P0 ;  /* 0x000000ff1600720c */ /* 0x000fe40003f01300 */
[----:B------:R-:W-:-:S02]  /*129e0*/  SHF.R.S32.HI R22, RZ, 0x10, R13 ;  /* 0x00000010ff167819 */ /* 0x000fc4000001140d */
[----:B------:R-:W-:Y:S02]  /*129f0*/  SHF.R.S32.HI R23, RZ, 0x18, R13 ;  /* 0x00000018ff177819 */ /* 0x000fe4000001140d */
[----:B------:R-:W-:Y:S02]  /*12a00*/  ISETP.LT.AND.EX P2, PT, R24, RZ, PT, P2 ;  /* 0x000000ff1800720c */ /* 0x000fe40003f41320 */
[----:B0-----:R-:W-:Y:S02]  /*12a10*/  PRMT R27, R16, 0x8880, RZ ;  /* 0x00008880101b7816 */ /* 0x001fe400000000ff */
[----:B------:R-:W-:Y:S02]  /*12a20*/  SGXT R22, R22, 0x8 ;  /* 0x000000081616781a */ /* 0x000fe40000000200 */
[----:B--2---:R-:W-:Y:S02]  /*12a30*/  PRMT R24, R19, 0x8880, RZ ;  /* 0x0000888013187816 */ /* 0x004fe400000000ff */
[----:B------:R-:W-:Y:S01]  /*12a40*/  SGXT R23, R23, 0x8 ;  /* 0x000000081717781a */ /* 0x000fe20000000200 */
[----:B------:R-:W-:Y:S01]  /*12a50*/  IMAD.IADD R22, R22, 0x1, -R27 ;  /* 0x0000000116167824 */ /* 0x000fe200078e0a1b */
[----:B------:R-:W-:-:S02]  /*12a60*/  ISETP.GT.U32.AND P3, PT, R33, -0x7f, PT ;  /* 0xffffff812100780c */ /* 0x000fc40003f64070 */
[----:B------:R-:W-:Y:S01]  /*12a70*/  SEL R31, R31, 0x7f, P1 ;  /* 0x0000007f1f1f7807 */ /* 0x000fe20000800000 */
[----:B------:R-:W-:Y:S01]  /*12a80*/  IMAD.IADD R23, R23, 0x1, -R24 ;  /* 0x0000000117177824 */ /* 0x000fe200078e0a18 */
[----:B------:R-:W-:Y:S02]  /*12a90*/  SEL R27, R30, 0x7f, P2 ;  /* 0x0000007f1e1b7807 */ /* 0x000fe40001000000 */
[----:B------:R-:W-:Y:S02]  /*12aa0*/  SEL R24, R26, 0x7f, P0 ;  /* 0x0000007f1a187807 */ /* 0x000fe40000000000 */
[----:B------:R-:W-:Y:S01]  /*12ab0*/  ISETP.GT.AND.EX P3, PT, R32, -0x1, PT, P3 ;  /* 0xffffffff2000780c */ /* 0x000fe20003f64330 */
[----:B------:R-:W-:Y:S02]  /*12ac0*/  IMAD R18, R18, R31, RZ ;  /* 0x0000001f12127224 */ /* 0x000fe400078e02ff */
[----:B------:R-:W-:Y:S01]  /*12ad0*/  IMAD R22, R22, R27, RZ ;  /* 0x0000001b16167224 */ /* 0x000fe200078e02ff */
[----:B------:R-:W-:Y:S01]  /*12ae0*/  SEL R13, R33, 0xffffff81, P3 ;  /* 0xffffff81210d7807 */ /* 0x000fe20001800000 */
[----:B------:R-:W-:Y:S01]  /*12af0*/  IMAD R23, R23, R24, RZ ;  /* 0x0000001817177224 */ /* 0x000fe200078e02ff */
[----:B------:R-:W-:-:S02]  /*12b00*/  SEL R32, R32, 0xffffffff, P3 ;  /* 0xffffffff20207807 */ /* 0x000fc40001800000 */
[----:B------:R-:W-:Y:S02]  /*12b10*/  PRMT R27, R17, 0x8880, RZ ;  /* 0x00008880111b7816 */ /* 0x000fe400000000ff */
[----:B------:R-:W-:Y:S02]  /*12b20*/  SHF.R.S32.HI R18, RZ, 0x7, R18 ;  /* 0x00000007ff127819 */ /* 0x000fe40000011412 */
[----:B------:R-:W-:Y:S02]  /*12b30*/  ISETP.LT.U32.AND P3, PT, R13, 0x7f, PT ;  /* 0x0000007f0d00780c */ /* 0x000fe40003f61070 */
[----:B------:R-:W-:Y:S02]  /*12b40*/  SHF.R.S32.HI R22, RZ, 0x7, R22 ;  /* 0x00000007ff167819 */ /* 0x000fe40000011416 */
[----:B------:R-:W-:Y:S02]  /*12b50*/  SHF.R.S32.HI R23, RZ, 0x7, R23 ;  /* 0x00000007ff177819 */ /* 0x000fe40000011417 */
[----:B------:R-:W-:-:S02]  /*12b60*/  PRMT R31, R16, 0x8880, RZ ;  /* 0x00008880101f7816 */ /* 0x000fc400000000ff */
[----:B------:R-:W-:Y:S02]  /*12b70*/  PRMT R26, R19, 0x8880, RZ ;  /* 0x00008880131a7816 */ /* 0x000fe400000000ff */
[----:B------:R-:W-:Y:S02]  /*12b80*/  SHF.R.S32.HI R24, RZ, 0x1f, R18 ;  /* 0x0000001fff187819 */ /* 0x000fe40000011412 */
[----:B------:R-:W-:Y:S02]  /*12b90*/  IADD3 R30, P0, PT, R18, R27, RZ ;  /* 0x0000001b121e7210 */ /* 0x000fe40007f1e0ff */
[----:B------:R-:W-:Y:S02]  /*12ba0*/  ISETP.LT.AND.EX P1, PT, R32, RZ, PT, P3 ;  /* 0x000000ff2000720c */ /* 0x000fe40003f21330 */
[----:B------:R-:W-:Y:S02]  /*12bb0*/  SHF.R.S32.HI R18, RZ, 0x1f, R22 ;  /* 0x0000001fff127819 */ /* 0x000fe40000011416 */
        /* <DEDUP_REMOVED lines=11> */
[----:B------:R-:W-:Y:S02]  /*12c70*/  ISETP.GT.AND.EX P3, PT, R33, -0x1, PT, P3 ;  /* 0xffffffff2100780c */ /* 0x000fe40003f64330 */
[----:B------:R-:W-:-:S02]  /*12c80*/  PRMT R17, R10, 0x3340, R17 ;  /* 0x000033400a117816 */ /* 0x000fc40000000011 */
[----:B------:R-:W-:Y:S02]  /*12c90*/  SEL R26, R30, 0xffffff81, P0 ;  /* 0xffffff811e1a7807 */ /* 0x000fe40000000000 */
[----:B------:R-:W-:Y:S02]  /*12ca0*/  SEL R22, R22, 0xffffff81, P2 ;  /* 0xffffff8116167807 */ /* 0x000fe40001000000 */
[----:B------:R-:W-:Y:S02]  /*12cb0*/  SEL R10, R23, 0xffffff81, P3 ;  /* 0xffffff81170a7807 */ /* 0x000fe40001800000 */
[----:B------:R-:W-:Y:S02]  /*12cc0*/  SEL R27, R24, 0xffffffff, P0 ;  /* 0xffffffff181b7807 */ /* 0x000fe40000000000 */
[----:B------:R-:W-:Y:S02]  /*12cd0*/  SEL R24, R18, 0xffffffff, P2 ;  /* 0xffffffff12187807 */ /* 0x000fe40001000000 */
[----:B------:R-:W-:-:S02]  /*12ce0*/  SEL R18, R33, 0xffffffff, P3 ;  /* 0xffffffff21127807 */ /* 0x000fc40001800000 */
[----:B------:R-:W-:Y:S02]  /*12cf0*/  ISETP.LT.U32.AND P0, PT, R26, 0x7f, PT ;  /* 0x0000007f1a00780c */ /* 0x000fe40003f01070 */
[----:B------:R-:W-:Y:S02]  /*12d00*/  ISETP.LT.U32.AND P2, PT, R22, 0x7f, PT ;  /* 0x0000007f1600780c */ /* 0x000fe40003f41070 */
[----:B------:R-:W-:Y:S02]  /*12d10*/  ISETP.LT.U32.AND P3, PT, R10, 0x7f, PT ;  /* 0x0000007f0a00780c */ /* 0x000fe40003f61070 */
[----:B------:R-:W-:Y:S02]  /*12d20*/  ISETP.LT.AND.EX P0, PT, R27, RZ, PT, P0 ;  /* 0x000000ff1b00720c */ /* 0x000fe40003f01300 */
[----:B------:R-:W-:Y:S02]  /*12d30*/  ISETP.LT.AND.EX P2, PT, R24, RZ, PT, P2 ;  /* 0x000000ff1800720c */ /* 0x000fe40003f41320 */
[----:B------:R-:W-:-:S02]  /*12d40*/  PRMT R16, R16, 0x3340, R19 ;  /* 0x0000334010107816 */ /* 0x000fc40000000013 */
[----:B------:R-:W-:Y:S02]  /*12d50*/  ISETP.LT.AND.EX P3, PT, R18, RZ, PT, P3 ;  /* 0x000000ff1200720c */ /* 0x000fe40003f61330 */
[----:B------:R-:W-:Y:S02]  /*12d60*/  SEL R27, R13, 0x7f, P1 ;  /* 0x0000007f0d1b7807 */ /* 0x000fe40000800000 */
[----:B------:R-:W-:Y:S02]  /*12d70*/  SEL R23, R26, 0x7f, P0 ;  /* 0x0000007f1a177807 */ /* 0x000fe40000000000 */
[----:B------:R-:W-:Y:S02]  /*12d80*/  SEL R19, R22, 0x7f, P2 ;  /* 0x0000007f16137807 */ /* 0x000fe40001000000 */
[----:B------:R-:W-:Y:S02]  /*12d90*/  PRMT R17, R17, 0x5410, R16 ;  /* 0x0000541011117816 */ /* 0x000fe40000000010 */
[----:B------:R-:W-:Y:S01]  /*12da0*/  SEL R13, R10, 0x7f, P3 ;  /* 0x0000007f0a0d7807 */ /* 0x000fe20001800000 */
[----:B------:R0:W-:Y:S04]  /*12db0*/  STS.U8 [R12+0x100], R27 ;  /* 0x0001001b0c007388 */ /* 0x0001e80000000000 */
[----:B------:R0:W-:Y:S04]  /*12dc0*/  STS.U8 [R12+0x120], R23 ;  /* 0x000120170c007388 */ /* 0x0001e80000000000 */
[----:B------:R0:W-:Y:S04]  /*12dd0*/  STS.U8 [R12+0x140], R19 ;  /* 0x000140130c007388 */ /* 0x0001e80000000000 */
[----:B------:R0:W-:Y:S04]  /*12de0*/  STL [R0+0x20], R17 ;  /* 0x0000201100007387 */ /* 0x0001e80000100800 */
[----:B------:R0:W-:Y:S01]  /*12df0*/  STS.U8 [R12+0x160], R13 ;  /* 0x0001600d0c007388 */ /* 0x0001e20000000000 */
[----:B------:R-:W-:Y:S01]  /*12e00*/  NOP ;  /* 0x0000000000007918 */ /* 0x000fe20000000000 */
.L_x_991:
[----:B------:R-:W-:Y:S01]  /*12e10*/  IMAD.MOV.U32 R34, RZ, RZ, R20 ;  /* 0x000000ffff227224 */ /* 0x000fe200078e0014 */
[----:B------:R-:W-:Y:S01]  /*12e20*/  UMOV UR4, URZ ;  /* 0x000000ff00047c82 */ /* 0x000fe20008000000 */
[----:B------:R-:W-:Y:S01]  /*12e30*/  BSSY.RECONVERGENT B2, `(.L_x_601) ;  /* 0x000001f000027945 */ /* 0x000fe20003800200 */
[----:B0-----:R-:W-:Y:S02]  /*12e40*/  IMAD.MOV.U32 R27, RZ, RZ, RZ ;  /* 0x000000ffff1b7224 */ /* 0x001fe400078e00ff */
[----:B------:R-:W-:-:S04]  /*12e50*/  IMAD.WIDE.U32 R20, R9, 0x3f80, R34 ;  /* 0x00003f8009147825 */ /* 0x000fc800078e0022 */
[----:B------:R-:W-:Y:S02]  /*12e60*/  IMAD.MOV.U32 R24, RZ, RZ, RZ ;  /* 0x000000ffff187224 */ /* 0x000fe400078e00ff */
[----:B------:R-:W-:Y:S02]  /*12e70*/  VIADD R19, R11, 0x9a ;  /* 0x0000009a0b137836 */ /* 0x000fe40000000000 */
[----:B------:R-:W-:Y:S02]  /*12e80*/  IMAD.MOV.U32 R0, RZ, RZ, R6 ;  /* 0x000000ffff007224 */ /* 0x000fe400078e0006 */
[----:B------:R-:W-:-:S07]  /*12e90*/  VIADD R32, R21, UR4 ;  /* 0x0000000415207c36 */ /* 0x000fce0008000000 */
.L_x_602:
[----:B------:R-:W-:Y:S02]  /*12ea0*/  IMAD R10, R0, -0x61c88647, R19 ;  /* 0x9e3779b9000a7824 */ /* 0x000fe400078e0213 */
[----:B------:R-:W-:Y:S02]  /*12eb0*/  IMAD.IADD R16, R25, 0x1, R0 ;  /* 0x0000000119107824 */ /* 0x000fe400078e0200 */
[----:B------:R-:W-:Y:S01]  /*12ec0*/  IMAD.MOV.U32 R17, RZ, RZ, R24 ;  /* 0x000000ffff117224 */ /* 0x000fe200078e0018 */
        /* <DEDUP_REMOVED lines=22> */
.L_x_601:
        /* <DEDUP_REMOVED lines=34> */
.L_x_1005:
[-C--:B--2---:R-:W-:Y:S01]  /*13250*/  IMAD R13, R38, R7.reuse, RZ ;  /* 0x00000007260d7224 */ /* 0x084fe200078e02ff */
[----:B------:R-:W-:Y:S01]  /*13260*/  BSSY.RECONVERGENT B2, `(.L_x_604) ;  /* 0x0000058000027945 */ /* 0x000fe20003800200 */
[----:B01----:R-:W-:-:S04]  /*13270*/  IMAD.WIDE.U32 R22, R0, R7, RZ ;  /* 0x0000000700167225 */ /* 0x003fc800078e00ff */
[----:B------:R-:W-:Y:S02]  /*13280*/  IMAD R13, R0, R8, R13 ;  /* 0x00000008000d7224 */ /* 0x000fe400078e020d */
[----:B------:R-:W-:Y:S02]  /*13290*/  VIADD R0, R11, 0x1a ;  /* 0x0000001a0b007836 */ /* 0x000fe40000000000 */
[----:B------:R-:W-:Y:S02]  /*132a0*/  IMAD.MOV.U32 R10, RZ, RZ, R6 ;  /* 0x000000ffff0a7224 */ /* 0x000fe400078e0006 */
[----:B------:R-:W-:-:S07]  /*132b0*/  IMAD.IADD R13, R23, 0x1, R13 ;  /* 0x00000001170d7824 */ /* 0x000fce00078e020d */
.L_x_607:
[----:B------:R-:W-:Y:S01]  /*132c0*/  BSSY.RECONVERGENT B3, `(.L_x_605) ;  /* 0x000002d000037945 */ /* 0x000fe20003800200 */
[----:B------:R-:W-:Y:S01]  /*132d0*/  CS2R R30, SRZ ;  /* 0x00000000001e7805 */ /* 0x000fe2000001ff00 */
[----:B------:R-:W-:-:S07]  /*132e0*/  IMAD.MOV.U32 R24, RZ, RZ, RZ ;  /* 0x000000ffff187224 */ /* 0x000fce00078e00ff */
.L_x_606:
        /* <DEDUP_REMOVED lines=43> */
.L_x_605:
        /* <DEDUP_REMOVED lines=37> */
.L_x_604:
[----:B------:R-:W-:-:S03]  /*137f0*/  UMOV UR4, 0xffffffff ;  /* 0xffffffff00047882 */ /* 0x000fc60000000000 */
[----:B------:R-:W-:Y:S05]  /*13800*/  BRA.DIV UR4, `(.L_x_608) ;  /* 0x0000011e04e07947 */ /* 0x000fea000b800000 */
[----:B------:R-:W-:Y:S01]  /*13810*/  NOP ;  /* 0x0000000000007918 */ /* 0x000fe20000000000 */
.L_x_1008:
[----:B------:R-:W-:Y:S01]  /*13820*/  BSSY.RECONVERGENT B2, `(.L_x_609) ;  /* 0x000000c000027945 */ /* 0x000fe20003800200 */
[----:B------:R-:W-:-:S07]  /*13830*/  IMAD.MOV.U32 R0, RZ, RZ, R6 ;  /* 0x000000ffff007224 */ /* 0x000fce00078e0006 */
.L_x_610:
[----:B0-----:R-:W-:Y:S01]  /*13840*/  IMAD.IADD R10, R25, 0x1, R0 ;  /* 0x00000001190a7824 */ /* 0x001fe200078e0200 */
[C---:B------:R-:W-:Y:S01]  /*13850*/  ISETP.GE.U32.AND P0, PT, R0.reuse, 0x60, PT ;  /* 0x000000600000780c */ /* 0x040fe20003f06070 */
[----:B------:R-:W-:-:S03]  /*13860*/  VIADD R0, R0, 0x20 ;  /* 0x0000002000007836 */ /* 0x000fc60000000000 */
[----:B------:R-:W0:Y:S02]  /*13870*/  LDS.S8 R16, [R10+0x380] ;  /* 0x000380000a107984 */ /* 0x000e240000000200 */
[----:B0-----:R-:W-:-:S04]  /*13880*/  VIMNMX.S16x2 R13, PT, PT, R16, RZ, !PT ;  /* 0x000000ff100d7248 */ /* 0x001fc80007fe0300 */
[----:B------:R-:W-:-:S05]  /*13890*/  LOP3.LUT R13, R13, 0xffff, RZ, 0xc0, !PT ;  /* 0x0000ffff0d0d7812 */ /* 0x000fca00078ec0ff */
[----:B------:R-:W-:-:S05]  /*138a0*/  IMAD R13, R13, R13, RZ ;  /* 0x0000000d0d0d7224 */ /* 0x000fca00078e02ff */
[----:B------:R-:W-:-:S05]  /*138b0*/  SHF.R.U32.HI R13, RZ, 0x7, R13 ;  /* 0x00000007ff0d7819 */ /* 0x000fca000001160d */
[----:B------:R0:W-:Y:S01]  /*138c0*/  STS.U8 [R10+0x380], R13 ;  /* 0x0003800d0a007388 */ /* 0x0001e20000000000 */
[----:B------:R-:W-:Y:S05]  /*138d0*/  @!P0 BRA `(.L_x_610) ;  /* 0xfffffffc00d88947 */ /* 0x000fea000383ffff */
[----:B------:R-:W-:Y:S05]  /*138e0*/  BSYNC.RECONVERGENT B2 ;  /* 0x0000000000027941 */ /* 0x000fea0003800200 */
.L_x_609:
[----:B------:R-:W-:-:S03]  /*138f0*/  UMOV UR4, 0xffffffff ;  /* 0xffffffff00047882 */ /* 0x000fc60000000000 */
[----:B------:R-:W-:Y:S05]  /*13900*/  BRA.DIV UR4, `(.L_x_611) ;  /* 0x0000011e04bc7947 */ /* 0x000fea000b800000 */
[----:B------:R-:W-:Y:S01]  /*13910*/  NOP ;  /* 0x0000000000007918 */ /* 0x000fe20000000000 */
.L_x_1011:
[----:B------:R-:W-:Y:S01]  /*13920*/  BSSY.RECONVERGENT B2, `(.L_x_612) ;  /* 0x000001d000027945 */ /* 0x000fe20003800200 */
[----:B------:R-:W-:Y:S02]  /*13930*/  IMAD.MOV.U32 R27, RZ, RZ, RZ ;  /* 0x000000ffff1b7224 */ /* 0x000fe400078e00ff */
[----:B------:R-:W-:Y:S02]  /*13940*/  IMAD.MOV.U32 R24, RZ, RZ, RZ ;  /* 0x000000ffff187224 */ /* 0x000fe400078e00ff */
[----:B------:R-:W-:Y:S02]  /*13950*/  VIADD R19, R11, 0x9b ;  /* 0x0000009b0b137836 */ /* 0x000fe40000000000 */
[----:B------:R-:W-:-:S07]  /*13960*/  IMAD.MOV.U32 R0, RZ, RZ, R6 ;  /* 0x000000ffff007224 */ /* 0x000fce00078e0006 */
.L_x_613:
[----:B0-----:R-:W-:Y:S02]  /*13970*/  IMAD R10, R0, -0x61c88647, R19 ;  /* 0x9e3779b9000a7824 */ /* 0x001fe400078e0213 */
        /* <DEDUP_REMOVED lines=24> */
.L_x_612:
        /* <DEDUP_REMOVED lines=34> */
.L_x_1025:
[-C--:B--2---:R-:W-:Y:S01]  /*13d20*/  IMAD R13, R38, R7.reuse, RZ ;  /* 0x00000007260d7224 */ /* 0x084fe200078e02ff */
[----:B------:R-:W-:Y:S01]  /*13d30*/  BSSY.RECONVERGENT B2, `(.L_x_615) ;  /* 0x0000058000027945 */ /* 0x000fe20003800200 */
[----:B01----:R-:W-:-:S04]  /*13d40*/  IMAD.WIDE.U32 R22, R0, R7, RZ ;  /* 0x0000000700167225 */ /* 0x003fc800078e00ff */
[----:B------:R-:W-:Y:S02]  /*13d50*/  IMAD R17, R0, R8, R13 ;  /* 0x0000000800117224 */ /* 0x000fe400078e020d */
[----:B------:R-:W-:Y:S02]  /*13d60*/  VIADD R0, R11, 0x1b ;  /* 0x0000001b0b007836 */ /* 0x000fe40000000000 */
[----:B------:R-:W-:Y:S02]  /*13d70*/  IMAD.MOV.U32 R13, RZ, RZ, R6 ;  /* 0x000000ffff0d7224 */ /* 0x000fe400078e0006 */
[----:B------:R-:W-:-:S07]  /*13d80*/  IMAD.IADD R24, R23, 0x1, R17 ;  /* 0x0000000117187824 */ /* 0x000fce00078e0211 */
.L_x_618:
[----:B------:R-:W-:Y:S01]  /*13d90*/  BSSY.RECONVERGENT B3, `(.L_x_616) ;  /* 0x000002d000037945 */ /* 0x000fe20003800200 */
[----:B------:R-:W-:Y:S01]  /*13da0*/  CS2R R26, SRZ ;  /* 0x00000000001a7805 */ /* 0x000fe2000001ff00 */
[----:B------:R-:W-:-:S07]  /*13db0*/  IMAD.MOV.U32 R30, RZ, RZ, RZ ;  /* 0x000000ffff1e7224 */ /* 0x000fce00078e00ff */
.L_x_617:
        /* <DEDUP_REMOVED lines=43> */
.L_x_616:
        /* <DEDUP_REMOVED lines=37> */
.L_x_615:
[----:B------:R-:W-:-:S03]  /*142c0*/  UMOV UR4, 0xffffffff ;  /* 0xffffffff00047882 */ /* 0x000fc60000000000 */
[----:B------:R-:W-:Y:S05]  /*142d0*/  BRA.DIV UR4, `(.L_x_619) ;  /* 0x0000011a04d87947 */ /* 0x000fea000b800000 */
[----:B------:R-:W-:Y:S01]  /*142e0*/  NOP ;  /* 0x0000000000007918 */ /* 0x000fe20000000000 */
.L_x_1028:
[----:B------:R-:W-:Y:S01]  /*142f0*/  BSSY.RECONVERGENT B2, `(.L_x_620) ;  /* 0x0000013000027945 */ /* 0x000fe20003800200 */
[----:B------:R-:W-:-:S07]  /*14300*/  IMAD.MOV.U32 R0, RZ, RZ, R6 ;  /* 0x000000ffff007224 */ /* 0x000fce00078e0006 */
.L_x_621:
        /* <DEDUP_REMOVED lines=18> */
.L_x_620:
[----:B------:R-:W-:-:S03]  /*14430*/  UMOV UR4, 0xffffffff ;  /* 0xffffffff00047882 */ /* 0x000fc60000000000 */
[----:B------:R-:W-:Y:S05]  /*14440*/  BRA.DIV UR4, `(.L_x_622) ;  /* 0x0000011a04987947 */ /* 0x000fea000b800000 */
[----:B------:R-:W-:Y:S01]  /*14450*/  NOP ;  /* 0x0000000000007918 */ /* 0x000fe20000000000 */
.L_x_1031:
[----:B------:R-:W-:Y:S01]  /*14460*/  VIADD R9, R9, 0x1 ;  /* 0x0000000109097836 */ /* 0x000fe20000000000 */
[----:B------:R-:W-:-:S04]  /*14470*/  PLOP3.LUT P0, PT, PT, PT, PT, 0x8, 0x80 ;  /* 0x000000000080781c */ /* 0x000fc80003f0e170 */
[----:B------:R-:W-:-:S13]  /*14480*/  ISETP.NE.AND P1, PT, R9, 0x4, PT ;  /* 0x000000040900780c */ /* 0x000fda0003f25270 */
[----:B------:R-:W-:Y:S05]  /*14490*/  @P1 BRA `(.L_x_623) ;  /* 0xfffffed0005c1947 */ /* 0x000fea000383ffff */
[----:B------:R-:W-:Y:S05]  /*144a0*/  BSYNC B1 ;  /* 0x0000000000017941 */ /* 0x000fea0003800000 */
.L_x_449:
[----:B------:R-:W-:Y:S01]  /*144b0*/  BSSY.RECONVERGENT B1, `(.L_x_624) ;  /* 0x000000f000017945 */ /* 0x000fe20003800200 */
[----:B------:R-:W-:Y:S02]  /*144c0*/  IMAD.MOV.U32 R11, RZ, RZ, RZ ;  /* 0x000000ffff0b7224 */ /* 0x000fe400078e00ff */
[----:B------:R-:W-:Y:S02]  /*144d0*/  IMAD.MOV.U32 R20, RZ, RZ, RZ ;  /* 0x000000ffff147224 */ /* 0x000fe400078e00ff */
[----:B------:R-:W-:-:S07]  /*144e0*/  IMAD.MOV.U32 R0, RZ, RZ, R6 ;  /* 0x000000ffff007224 */ /* 0x000fce00078e0006 */
.L_x_625:
        /* <DEDUP_REMOVED lines=12> */
.L_x_624:
        /* <DEDUP_REMOVED lines=34> */
.L_x_1045:
        /* <DEDUP_REMOVED lines=17> */
.L_x_631:
        /* <DEDUP_REMOVED lines=32> */
.L_x_629:
[----:B------:R-:W-:Y:S01]  /*14ae0*/  IMAD.MOV.U32 R38, RZ, RZ, R30 ;  /* 0x000000ffff267224 */ /* 0x000fe200078e001e */
[----:B------:R-:W-:-:S07]  /*14af0*/  MOV R30, 0x14b10 ;  /* 0x00014b10001e7802 */ /* 0x000fce0000000f00 */
[----:B0-----:R-:W-:Y:S05]  /*14b00*/  CALL.REL.NOINC `($__internal_0_$__cuda_sm20_div_s64) ;  /* 0x0000013c00b47944 */ /* 0x001fea0003c00000 */
[----:B------:R-:W-:Y:S02]  /*14b10*/  IMAD.MOV.U32 R16, RZ, RZ, R22 ;  /* 0x000000ffff107224 */ /* 0x000fe400078e0016 */
[----:B------:R-:W-:-:S07]  /*14b20*/  IMAD.MOV.U32 R17, RZ, RZ, R23 ;  /* 0x000000ffff117224 */ /* 0x000fce00078e0017 */
.L_x_630:
[----:B------:R-:W-:Y:S05]  /*14b30*/  BSYNC.RECONVERGENT B2 ;  /* 0x0000000000027941 */ /* 0x000fea0003800200 */
.L_x_628:
        /* <DEDUP_REMOVED lines=16> */
.L_x_627:
[----:B------:R-:W-:-:S03]  /*14c40*/  UMOV UR4, 0xffffffff ;  /* 0xffffffff00047882 */ /* 0x000fc60000000000 */
[----:B------:R-:W-:Y:S05]  /*14c50*/  BRA.DIV UR4, `(.L_x_632) ;  /* 0x0000011a04247947 */ /* 0x000fea000b800000 */
[----:B------:R-:W-:Y:S01]  /*14c60*/  NOP ;  /* 0x0000000000007918 */ /* 0x000fe20000000000 */
.L_x_1048:
[----:B------:R-:W-:Y:S01]  /*14c70*/  BSSY.RECONVERGENT B1, `(.L_x_633) ;  /* 0x000001c000017945 */ /* 0x000fe20003800200 */
[----:B------:R-:W-:Y:S01]  /*14c80*/  CS2R R20, SRZ ;  /* 0x0000000000147805 */ /* 0x000fe2000001ff00 */
[----:B------:R-:W-:-:S07]  /*14c90*/  IMAD.MOV.U32 R0, RZ, RZ, R6 ;  /* 0x000000ffff007224 */ /* 0x000fce00078e0006 */
.L_x_634:
[----:B------:R-:W-:Y:S02]  /*14ca0*/  IMAD R9, R0, -0x61c88647, R15 ;  /* 0x9e3779b900097824 */ /* 0x000fe400078e020f */
[----:B------:R-:W-:Y:S02]  /*14cb0*/  IMAD.IADD R11, R25, 0x1, R0 ;  /* 0x00000001190b7824 */ /* 0x000fe400078e0200 */
[----:B------:R-:W-:-:S03]  /*14cc0*/  VIADD R9, R9, 0x407 ;  /* 0x0000040709097836 */ /* 0x000fc60000000000 */
[----:B------:R1:W2:Y:S02]  /*14cd0*/  LDS.S8 R13, [R11+0x800] ;  /* 0x000800000b0d7984 */ /* 0x0002a40000000200 */
[----:B------:R-:W-:-:S04]  /*14ce0*/  SHF.R.U32.HI R10, RZ, 0x10, R9 ;  /* 0x00000010ff0a7819 */ /* 0x000fc80000011609 */
[----:B------:R-:W-:Y:S01]  /*14cf0*/  LOP3.LUT R10, R10, R9, RZ, 0x3c, !PT ;  /* 0x000000090a0a7212 */ /* 0x000fe200078e3cff */
[----:B-1----:R-:W-:-:S04]  /*14d00*/  IMAD.MOV.U32 R11, RZ, RZ, R20 ;  /* 0x000000ffff0b7224 */ /* 0x002fc800078e0014 */
        /* <DEDUP_REMOVED lines=14> */
[----:B--2---:R-:W-:-:S04]  /*14df0*/  IMAD.WIDE R10, R9, R13, R10 ;  /* 0x0000000d090a7225 */ /* 0x004fc800078e020a */
[----:B------:R-:W-:Y:S02]  /*14e00*/  IMAD.MOV.U32 R21, RZ, RZ, R10 ;  /* 0x000000ffff157224 */ /* 0x000fe400078e000a */
[----:B------:R-:W-:-:S04]  /*14e10*/  IMAD.MOV.U32 R20, RZ, RZ, R11 ;  /* 0x000000ffff147224 */ /* 0x000fc800078e000b */
[----:B------:R-:W-:Y:S05]  /*14e20*/  @!P0 BRA `(.L_x_634) ;  /* 0xfffffffc009c8947 */ /* 0x000fea000383ffff */
[----:B------:R-:W-:Y:S05]  /*14e30*/  BSYNC.RECONVERGENT B1 ;  /* 0x0000000000017941 */ /* 0x000fea0003800200 */
.L_x_633:
        /* <DEDUP_REMOVED lines=34> */
.L_x_1062:
[----:B------:R-:W-:Y:S01]  /*15060*/  BSSY.RECONVERGENT B1, `(.L_x_636) ;  /* 0x0000030000017945 */ /* 0x000fe20003800200 */
[----:B------:R-:W-:Y:S02]  /*15070*/  IMAD.MOV.U32 R13, RZ, RZ, RZ ;  /* 0x000000ffff0d7224 */ /* 0x000fe400078e00ff */
[----:B------:R-:W-:Y:S02]  /*15080*/  IMAD.MOV.U32 R9, RZ, RZ, RZ ;  /* 0x000000ffff097224 */ /* 0x000fe400078e00ff */
[----:B------:R-:W-:-:S07]  /*15090*/  IMAD.MOV.U32 R20, RZ, RZ, RZ ;  /* 0x000000ffff147224 */ /* 0x000fce00078e00ff */
.L_x_637:
[----:B------:R-:W3:Y:S01]  /*150a0*/  LDCU.64 UR4, c[0x0][0x398] ;  /* 0x00007300ff0477ac */ /* 0x000ee20008000a00 */
[----:B------:R-:W-:-:S05]  /*150b0*/  IMAD.SHL.U32 R11, R20, 0x20, RZ ;  /* 0x00000020140b7824 */ /* 0x000fca00078e00ff */
[----:B------:R-:W-:-:S04]  /*150c0*/  LOP3.LUT R11, R6, R11, RZ, 0xfc, !PT ;  /* 0x0000000b060b7212 */ /* 0x000fc800078efcff */
[----:B---3--:R-:W-:-:S05]  /*150d0*/  IADD3 R10, P0, PT, R11, UR4, RZ ;  /* 0x000000040b0a7c10 */ /* 0x008fca000ff1e0ff */
[----:B------:R-:W-:-:S05]  /*150e0*/  IMAD.X R11, RZ, RZ, UR5, P0 ;  /* 0x00000005ff0b7e24 */ /* 0x000fca00080e06ff */
[----:B------:R-:W3:Y:S04]  /*150f0*/  LDG.E.U8.CONSTANT R21, desc[UR8][R10.64+0x9c860] ;  /* 0x09c860080a157981 */ /* 0x000ee8000c1e9100 */
[----:B------:R-:W3:Y:S04]  /*15100*/  LDG.E.U8.CONSTANT R22, desc[UR8][R10.64+0x9c840] ;  /* 0x09c840080a167981 */ /* 0x000ee8000c1e9100 */
[----:B0-----:R-:W4:Y:S04]  /*15110*/  LDG.E.U8.CONSTANT R23, desc[UR8][R10.64+0x9c820] ;  /* 0x09c820080a177981 */ /* 0x001f28000c1e9100 */
        /* <DEDUP_REMOVED lines=37> */
.L_x_636:
[----:B------:R-:W-:Y:S01]  /*15370*/  IMAD R10, R6, -0x61c88647, R15 ;  /* 0x9e3779b9060a7824 */ /* 0x000fe200078e020f */
[----:B------:R-:W-:-:S03]  /*15380*/  UMOV UR4, 0xffffffff ;  /* 0xffffffff00047882 */ /* 0x000fc60000000000 */
        /* <DEDUP_REMOVED lines=14> */
[----:B------:R-:W-:-:S05]  /*15470*/  SHF.R.S32.HI R16, RZ, 0x1f, R11 ;  /* 0x0000001fff107819 */ /* 0x000fca000001140b */
[-C--:B------:R-:W-:Y:S02]  /*15480*/  IMAD R18, R16, R7.reuse, RZ ;  /* 0x0000000710127224 */ /* 0x080fe400078e02ff */
[----:B------:R-:W-:-:S04]  /*15490*/  IMAD.WIDE.U32 R16, R11, R7, RZ ;  /* 0x000000070b107225 */ /* 0x000fc800078e00ff */
[----:B------:R-:W-:Y:S02]  /*154a0*/  IMAD R11, R11, R8, R18 ;  /* 0x000000080b0b7224 */ /* 0x000fe400078e0212 */
[-C--:B------:R-:W-:Y:S02]  /*154b0*/  IMAD R38, R38, R16.reuse, RZ ;  /* 0x0000001026267224 */ /* 0x080fe400078e02ff */
[----:B------:R-:W-:Y:S02]  /*154c0*/  IMAD.IADD R11, R17, 0x1, R11 ;  /* 0x00000001110b7824 */ /* 0x000fe400078e020b */
[----:B-1----:R-:W-:-:S04]  /*154d0*/  IMAD.WIDE.U32 R16, R0, R16, RZ ;  /* 0x0000001000107225 */ /* 0x002fc800078e00ff */
        /* <DEDUP_REMOVED lines=17> */
.L_x_1065:
[----:B------:R-:W1:Y:S02]  /*155f0*/  LDCU.64 UR4, c[0x0][0x380] ;  /* 0x00007000ff0477ac */ /* 0x000e640008000a00 */
[----:B-1----:R-:W-:-:S04]  /*15600*/  IADD3 R16, P0, PT, R3, UR4, RZ ;  /* 0x0000000403107c10 */ /* 0x002fc8000ff1e0ff */
[----:B------:R-:W-:-:S05]  /*15610*/  IADD3.X R17, PT, PT, R4, UR5, RZ, P0, !PT ;  /* 0x0000000504117c10 */ /* 0x000fca00087fe4ff */
[----:B------:R1:W5:Y:S01]  /*15620*/  LDG.E.U8.CONSTANT R3, desc[UR8][R16.64+0x1] ;  /* 0x0000010810037981 */ /* 0x000362000c1e9100 */
[----:B------:R-:W-:Y:S01]  /*15630*/  BSSY.RECONVERGENT B1, `(.L_x_639) ;  /* 0x000001d000017945 */ /* 0x000fe20003800200 */
[----:B------:R-:W-:Y:S02]  /*15640*/  IMAD.MOV.U32 R31, RZ, RZ, RZ ;  /* 0x000000ffff1f7224 */ /* 0x000fe400078e00ff */
[----:B------:R-:W-:Y:S02]  /*15650*/  IMAD.MOV.U32 R20, RZ, RZ, RZ ;  /* 0x000000ffff147224 */ /* 0x000fe400078e00ff */
[----:B------:R-:W-:-:S07]  /*15660*/  IMAD.MOV.U32 R0, RZ, RZ, R6 ;  /* 0x000000ffff007224 */ /* 0x000fce00078e0006 */
.L_x_640:
[----:B------:R-:W-:Y:S02]  /*15670*/  IMAD R4, R0, -0x61c88647, R15 ;  /* 0x9e3779b900047824 */ /* 0x000fe400078e020f */
[----:B-1----:R-:W-:Y:S02]  /*15680*/  IMAD.MOV.U32 R17, RZ, RZ, R20 ;  /* 0x000000ffff117224 */ /* 0x002fe400078e0014 */
[----:B------:R-:W-:-:S05]  /*15690*/  VIADD R4, R4, 0x405 ;  /* 0x0000040504047836 */ /* 0x000fca0000000000 */
[----:B0-----:R-:W-:-:S04]  /*156a0*/  SHF.R.U32.HI R9, RZ, 0x10, R4 ;  /* 0x00000010ff097819 */ /* 0x001fc80000011604 */
[----:B------:R-:W-:Y:S01]  /*156b0*/  LOP3.LUT R9, R9, R4, RZ, 0x3c, !PT ;  /* 0x0000000409097212 */ /* 0x000fe200078e3cff */
[----:B------:R-:W-:-:S04]  /*156c0*/  IMAD.IADD R4, R25, 0x1, R0 ;  /* 0x0000000119047824 */ /* 0x000fc800078e0200 */
[----:B------:R-:W-:Y:S02]  /*156d0*/  IMAD R11, R9, -0x7a143595, RZ ;  /* 0x85ebca6b090b7824 */ /* 0x000fe400078e02ff */
[----:B------:R-:W0:Y:S03]  /*156e0*/  LDS.S8 R9, [R4] ;  /* 0x0000000004097984 */ /* 0x000e260000000200 */
[----:B------:R-:W-:-:S04]  /*156f0*/  SHF.R.U32.HI R16, RZ, 0xd, R11 ;  /* 0x0000000dff107819 */ /* 0x000fc8000001160b */
[----:B------:R-:W-:-:S05]  /*15700*/  LOP3.LUT R16, R16, R11, RZ, 0x3c, !PT ;  /* 0x0000000b10107212 */ /* 0x000fca00078e3cff */
[----:B------:R-:W-:-:S05]  /*15710*/  IMAD R16, R16, -0x3d4d51cb, RZ ;  /* 0xc2b2ae3510107824 */ /* 0x000fca00078e02ff */
[----:B------:R-:W-:-:S04]  /*15720*/  SHF.R.U32.HI R11, RZ, 0x10, R16 ;  /* 0x00000010ff0b7819 */ /* 0x000fc80000011610 */
[----:B------:R-:W-:Y:S01]  /*15730*/  LOP3.LUT R11, R11, R16, RZ, 0x3c, !PT ;  /* 0x000000100b0b7212 */ /* 0x000fe200078e3cff */
[----:B------:R-:W-:-:S03]  /*15740*/  IMAD.MOV.U32 R16, RZ, RZ, R31 ;  /* 0x000000ffff107224 */ /* 0x000fc600078e001f */
[----:B------:R-:W-:Y:S02]  /*15750*/  LOP3.LUT R13, R11, 0x1, RZ, 0xc0, !PT ;  /* 0x000000010b0d7812 */ /* 0x000fe400078ec0ff */
[----:B------:R-:W-:Y:S02]  /*15760*/  SHF.R.U32.HI R11, RZ, 0x1, R11 ;  /* 0x00000001ff0b7819 */ /* 0x000fe4000001160b */
[----:B------:R-:W-:Y:S02]  /*15770*/  ISETP.NE.U32.AND P0, PT, R13, 0x1, PT ;  /* 0x000000010d00780c */ /* 0x000fe40003f05070 */
[----:B------:R-:W-:-:S11]  /*15780*/  LOP3.LUT R11, R11, 0x1f, RZ, 0xc0, !PT ;  /* 0x0000001f0b0b7812 */ /* 0x000fd600078ec0ff */
        /* <DEDUP_REMOVED lines=8> */
.L_x_639:
[----:B------:R-:W-:-:S03]  /*15810*/  UMOV UR4, 0xffffffff ;  /* 0xffffffff00047882 */ /* 0x000fc60000000000 */
[----:B------:R-:W-:Y:S05]  /*15820*/  BRA.DIV UR4, `(.L_x_641) ;  /* 0x0000011204dc7947 */ /* 0x000fea000b800000 */
[----:B------:R-:W-:-:S05]  /*15830*/  VIADD R10, R10, 0x3a6 ;  /* 0x000003a60a0a7836 */ /* 0x000fca0000000000 */
[----:B------:R-:W-:-:S04]  /*15840*/  SHF.R.U32.HI R9, RZ, 0x10, R10 ;  /* 0x00000010ff097819 */ /* 0x000fc8000001160a */
[----:B------:R-:W-:Y:S02]  /*15850*/  LOP3.LUT R9, R9, R10, RZ, 0x3c, !PT ;  /* 0x0000000a09097212 */ /* 0x000fe400078e3cff */
[----:B------:R-:W0:Y:S03]  /*15860*/  LDS.S8 R10, [R12+0x880] ;  /* 0x000880000c0a7984 */ /* 0x000e260000000200 */
        /* <DEDUP_REMOVED lines=10> */
[----:B------:R-:W1:Y:S10]  /*15910*/  SHFL.DOWN PT, R0, R31, 0x1, 0x1f ;  /* 0x08201f001f007f89 */ /* 0x000e7400000e0000 */
[----:B------:R-:W-:Y:S01]  /*15920*/  @P0 IMAD.MOV R9, RZ, RZ, -R9 ;  /* 0x000000ffff090224 */ /* 0x000fe200078e0a09 */
[----:B------:R-:W2:Y:S03]  /*15930*/  SHFL.DOWN P0, R23, R20, 0x1, 0x1f ;  /* 0x08201f0014177f89 */ /* 0x000ea60000000000 */
[----:B0-----:R-:W-:-:S05]  /*15940*/  IMAD.WIDE R10, R9, R10, RZ ;  /* 0x0000000a090a7225 */ /* 0x001fca00078e02ff */
[----:B------:R-:W0:Y:S04]  /*15950*/  SHFL.DOWN PT, R9, R10, 0x1, 0x1f ;  /* 0x08201f000a097f89 */ /* 0x000e2800000e0000 */
[----:B------:R-:W3:Y:S01]  /*15960*/  SHFL.DOWN P1, R13, R11, 0x1, 0x1f ;  /* 0x08201f000b0d7f89 */ /* 0x000ee20000020000 */
[----:B-1----:R-:W-:-:S04]  /*15970*/  IADD3 R27, P2, PT, R0, R31, RZ ;  /* 0x0000001f001b7210 */ /* 0x002fc80007f5e0ff */
[----:B--2---:R-:W-:Y:S01]  /*15980*/  SEL R27, R27, R0, P0 ;  /* 0x000000001b1b7207 */ /* 0x004fe20000000000 */
[----:B------:R-:W-:-:S04]  /*15990*/  IMAD.X R16, R23, 0x1, R20, P2 ;  /* 0x0000000117107824 */ /* 0x000fc800010e0614 */
[----:B------:R-:W1:Y:S01]  /*159a0*/  SHFL.DOWN PT, R0, R27, 0x2, 0x1f ;  /* 0x08401f001b007f89 */ /* 0x000e6200000e0000 */
[----:B------:R-:W-:Y:S02]  /*159b0*/  SEL R16, R16, R23, P0 ;  /* 0x0000001710107207 */ /* 0x000fe40000000000 */
[----:B0-----:R-:W-:-:S03]  /*159c0*/  IADD3 R4, P3, PT, R10, R9, RZ ;  /* 0x000000090a047210 */ /* 0x001fc60007f7e0ff */
[----:B------:R-:W0:Y:S01]  /*159d0*/  SHFL.DOWN P0, R23, R16, 0x2, 0x1f ;  /* 0x08401f0010177f89 */ /* 0x000e220000000000 */
[----:B---3--:R-:W-:Y:S01]  /*159e0*/  SEL R21, R4, R9, P1 ;  /* 0x0000000904157207 */ /* 0x008fe20000800000 */
[----:B------:R-:W-:-:S04]  /*159f0*/  IMAD.X R12, R11, 0x1, R13, P3 ;  /* 0x000000010b0c7824 */ /* 0x000fc800018e060d */
[----:B------:R-:W2:Y:S01]  /*15a00*/  SHFL.DOWN PT, R4, R21, 0x2, 0x1f ;  /* 0x08401f0015047f89 */ /* 0x000ea200000e0000 */
[----:B------:R-:W-:-:S05]  /*15a10*/  SEL R10, R12, R13, P1 ;  /* 0x0000000d0c0a7207 */ /* 0x000fca0000800000 */
[----:B------:R-:W3:Y:S01]  /*15a20*/  SHFL.DOWN P1, R9, R10, 0x2, 0x1f ;  /* 0x08401f000a097f89 */ /* 0x000ee20000020000 */
[----:B-1----:R-:W-:-:S04]  /*15a30*/  IADD3 R31, P2, PT, R0, R27, RZ ;  /* 0x0000001b001f7210 */ /* 0x002fc80007f5e0ff */
[----:B0-----:R-:W-:Y:S01]  /*15a40*/  SEL R31, R31, R0, P0 ;  /* 0x000000001f1f7207 */ /* 0x001fe20000000000 */
[----:B------:R-:W-:-:S04]  /*15a50*/  IMAD.X R20, R23, 0x1, R16, P2 ;  /* 0x0000000117147824 */ /* 0x000fc800010e0610 */
[----:B------:R-:W0:Y:S01]  /*15a60*/  SHFL.DOWN PT, R0, R31, 0x4, 0x1f ;  /* 0x08801f001f007f89 */ /* 0x000e2200000e0000 */
[----:B--2---:R-:W-:Y:S02]  /*15a70*/  IADD3 R11, P3, PT, R4, R21, RZ ;  /* 0x00000015040b7210 */ /* 0x004fe40007f7e0ff */
[----:B------:R-:W-:Y:S02]  /*15a80*/  SEL R20, R20, R23, P0 ;  /* 0x0000001714147207 */ /* 0x000fe40000000000 */
[----:B---3--:R-:W-:Y:S01]  /*15a90*/  SEL R11, R11, R4, P1 ;  /* 0x000000040b0b7207 */ /* 0x008fe20000800000 */
[----:B------:R-:W-:Y:S02]  /*15aa0*/  IMAD.X R12, R9, 0x1, R10, P3 ;  /* 0x00000001090c7824 */ /* 0x000fe400018e060a */
[----:B------:R-:W1:Y:S03]  /*15ab0*/  SHFL.DOWN P0, R23, R20, 0x4, 0x1f ;  /* 0x08801f0014177f89 */ /* 0x000e660000000000 */
[----:B------:R-:W-:Y:S01]  /*15ac0*/  SEL R12, R12, R9, P1 ;  /* 0x000000090c0c7207 */ /* 0x000fe20000800000 */
[----:B------:R-:W2:Y:S04]  /*15ad0*/  SHFL.DOWN PT, R4, R11, 0x4, 0x1f ;  /* 0x08801f000b047f89 */ /* 0x000ea800000e0000 */
[----:B------:R-:W3:Y:S01]  /*15ae0*/  SHFL.DOWN P1, R9, R12, 0x4, 0x1f ;  /* 0x08801f000c097f89 */ /* 0x000ee20000020000 */
[----:B0-----:R-:W-:-:S04]  /*15af0*/  IADD3 R27, P2, PT, R0, R31, RZ ;  /* 0x0000001f001b7210 */ /* 0x001fc80007f5e0ff */
[----:B-1----:R-:W-:Y:S01]  /*15b00*/  SEL R27, R27, R0, P0 ;  /* 0x000000001b1b7207 */ /* 0x002fe20000000000 */
[----:B------:R-:W-:Y:S01]  /*15b10*/  IMAD.X R16, R23, 0x1, R20, P2 ;  /* 0x0000000117107824 */ /* 0x000fe200010e0614 */
[----:B--2---:R-:W-:-:S03]  /*15b20*/  IADD3 R13, P3, PT, R4, R11, RZ ;  /* 0x0000000b040d7210 */ /* 0x004fc60007f7e0ff */
[----:B------:R-:W0:Y:S01]  /*15b30*/  SHFL.DOWN PT, R0, R27, 0x8, 0x1f ;  /* 0x09001f001b007f89 */ /* 0x000e2200000e0000 */
        /* <DEDUP_REMOVED lines=19> */
[----:B0-----:R-:W-:-:S05]  /*15c70*/  IADD3 R13, P2, PT, R0, R21, RZ ;  /* 0x00000015000d7210 */ /* 0x001fca0007f5e0ff */
[----:B-1----:R-:W-:Y:S01]  /*15c80*/  IMAD.X R16, R23, 0x1, R20, P2 ;  /* 0x0000000117107824 */ /* 0x002fe200010e0614 */
[----:B------:R-:W-:Y:S02]  /*15c90*/  SEL R36, R13, R0, P0 ;  /* 0x000000000d247207 */ /* 0x000fe40000000000 */
[----:B--2---:R-:W-:Y:S02]  /*15ca0*/  IADD3 R41, P3, PT, R4, R11, RZ ;  /* 0x0000000b04297210 */ /* 0x004fe40007f7e0ff */
[----:B------:R-:W-:Y:S02]  /*15cb0*/  SEL R23, R16, R23, P0 ;  /* 0x0000001710177207 */ /* 0x000fe40000000000 */
[----:B------:R-:W0:Y:S01]  /*15cc0*/  SHFL.IDX PT, R36, R36, RZ, 0x1f ;  /* 0x00001fff24247589 */ /* 0x000e2200000e0000 */
[----:B---3--:R-:W-:Y:S01]  /*15cd0*/  SEL R41, R41, R4, P1 ;  /* 0x0000000429297207 */ /* 0x008fe20000800000 */
[----:B------:R-:W-:Y:S02]  /*15ce0*/  IMAD.X R10, R9, 0x1, R12, P3 ;  /* 0x00000001090a7824 */ /* 0x000fe400018e060c */
[----:B------:R1:W2:Y:S03]  /*15cf0*/  SHFL.IDX PT, R0, R23, RZ, 0x1f ;  /* 0x00001fff17007589 */ /* 0x0002a600000e0000 */
[----:B------:R-:W-:Y:S01]  /*15d00*/  SEL R9, R10, R9, P1 ;  /* 0x000000090a097207 */ /* 0x000fe20000800000 */
[----:B------:R1:W3:Y:S04]  /*15d10*/  SHFL.IDX PT, R37, R41, RZ, 0x1f ;  /* 0x00001fff29257589 */ /* 0x0002e800000e0000 */
[----:B------:R1:W4:Y:S02]  /*15d20*/  SHFL.IDX PT, R38, R9, RZ, 0x1f ;  /* 0x00001fff09267589 */ /* 0x00032400000e0000 */
.L_x_1091:
[----:B-1----:R-:W1:Y:S01]  /*15d30*/  LDS.128 R20, [R25+0x890] ;  /* 0x0008900019147984 */ /* 0x002e620000000c00 */
[-C--:B----4-:R-:W-:Y:S01]  /*15d40*/  IMAD R38, R38, R7.reuse, RZ ;  /* 0x0000000726267224 */ /* 0x090fe200078e02ff */
[----:B------:R-:W-:Y:S01]  /*15d50*/  BSSY.RECONVERGENT B1, `(.L_x_642) ;  /* 0x0000102000017945 */ /* 0x000fe20003800200 */
[----:B--2---:R-:W-:Y:S01]  /*15d60*/  IMAD R9, R0, R7, RZ ;  /* 0x0000000700097224 */ /* 0x004fe200078e02ff */
[----:B------:R-:W2:Y:S01]  /*15d70*/  LDS.128 R16, [R25+0x880] ;  /* 0x0008800019107984 */ /* 0x000ea20000000c00 */
[-C--:B---3--:R-:W-:Y:S02]  /*15d80*/  IMAD R39, R37, R8.reuse, R38 ;  /* 0x0000000825277224 */ /* 0x088fe400078e0226 */
[----:B0-----:R-:W-:Y:S02]  /*15d90*/  IMAD R59, R36, R8, R9 ;  /* 0x00000008243b7224 */ /* 0x001fe400078e0209 */
[----:B------:R-:W-:Y:S02]  /*15da0*/  IMAD.MOV.U32 R54, RZ, RZ, RZ ;  /* 0x000000ffff367224 */ /* 0x000fe400078e00ff */
[----:B------:R-:W-:Y:S01]  /*15db0*/  IMAD.MOV.U32 R52, RZ, RZ, RZ ;  /* 0x000000ffff347224 */ /* 0x000fe200078e00ff */
[----:B-1----:R-:W-:-:S02]  /*15dc0*/  PRMT R41, R20, 0x7770, RZ ;  /* 0x0000777014297816 */ /* 0x002fc400000000ff */
[C---:B------:R-:W-:Y:S02]  /*15dd0*/  PRMT R34, R20.reuse, 0x7771, RZ ;  /* 0x0000777114227816 */ /* 0x040fe400000000ff */
[C---:B------:R-:W-:Y:S02]  /*15de0*/  PRMT R32, R20.reuse, 0x7772, RZ ;  /* 0x0000777214207816 */ /* 0x040fe400000000ff */
[----:B------:R-:W-:Y:S02]  /*15df0*/  PRMT R47, R20, 0x7773, RZ ;  /* 0x00007773142f7816 */ /* 0x000fe400000000ff */
[C---:B------:R-:W-:Y:S02]  /*15e00*/  PRMT R45, R21.reuse, 0x7770, RZ ;  /* 0x00007770152d7816 */ /* 0x040fe400000000ff */
[C---:B------:R-:W-:Y:S02]  /*15e10*/  PRMT R42, R21.reuse, 0x7771, RZ ;  /* 0x00007771152a7816 */ /* 0x040fe400000000ff */
[----:B------:R-:W-:-:S02]  /*15e20*/  PRMT R40, R21, 0x7772, RZ ;  /* 0x0000777215287816 */ /* 0x000fc400000000ff */
[----:B------:R-:W-:Y:S01]  /*15e30*/  PRMT R51, R21, 0x7773, RZ ;  /* 0x0000777315337816 */ /* 0x000fe200000000ff */
[-C--:B------:R-:W-:Y:S01]  /*15e40*/  IMAD.WIDE.U32 R20, R37, R7.reuse, RZ ;  /* 0x0000000725147225 */ /* 0x080fe200078e00ff */
[C---:B--2---:R-:W-:Y:S02]  /*15e50*/  PRMT R9, R16.reuse, 0x7770, RZ ;  /* 0x0000777010097816 */ /* 0x044fe400000000ff */
[----:B------:R-:W-:Y:S01]  /*15e60*/  PRMT R4, R16, 0x7771, RZ ;  /* 0x0000777110047816 */ /* 0x000fe200000000ff */
[----:B------:R-:W-:Y:S01]  /*15e70*/  IMAD.WIDE.U32 R36, R36, R7, RZ ;  /* 0x0000000724247225 */ /* 0x000fe200078e00ff */
[C---:B------:R-:W-:Y:S02]  /*15e80*/  PRMT R0, R16.reuse, 0x7772, RZ ;  /* 0x0000777210007816 */ /* 0x040fe400000000ff */
[----:B------:R-:W-:Y:S01]  /*15e90*/  PRMT R13, R16, 0x7773, RZ ;  /* 0x00007773100d7816 */ /* 0x000fe200000000ff */
[----:B------:R-:W-:Y:S01]  /*15ea0*/  IMAD.IADD R56, R21, 0x1, R39 ;  /* 0x0000000115387824 */ /* 0x000fe200078e0227 */
[----:B------:R-:W-:Y:S01]  /*15eb0*/  PRMT R11, R17, 0x7770, RZ ;  /* 0x00007770110b7816 */ /* 0x000fe200000000ff */
[----:B------:R-:W-:Y:S01]  /*15ec0*/  IMAD.IADD R58, R37, 0x1, R59 ;  /* 0x00000001253a7824 */ /* 0x000fe200078e023b */
[----:B------:R-:W-:-:S02]  /*15ed0*/  PRMT R10, R17, 0x7771, RZ ;  /* 0x00007771110a7816 */ /* 0x000fc400000000ff */
[C---:B------:R-:W-:Y:S02]  /*15ee0*/  PRMT R8, R17.reuse, 0x7772, RZ ;  /* 0x0000777211087816 */ /* 0x040fe400000000ff */
[----:B------:R-:W-:Y:S02]  /*15ef0*/  PRMT R31, R17, 0x7773, RZ ;  /* 0x00007773111f7816 */ /* 0x000fe400000000ff */
[C---:B------:R-:W-:Y:S02]  /*15f00*/  PRMT R27, R18.reuse, 0x7770, RZ ;  /* 0x00007770121b7816 */ /* 0x040fe400000000ff */
[C---:B------:R-:W-:Y:S02]  /*15f10*/  PRMT R24, R18.reuse, 0x7771, RZ ;  /* 0x0000777112187816 */ /* 0x040fe400000000ff */
[C---:B------:R-:W-:Y:S02]  /*15f20*/  PRMT R12, R18.reuse, 0x7772, RZ ;  /* 0x00007772120c7816 */ /* 0x040fe400000000ff */
[----:B------:R-:W-:-:S02]  /*15f30*/  PRMT R35, R18, 0x7773, RZ ;  /* 0x0000777312237816 */ /* 0x000fc400000000ff */
[C---:B------:R-:W-:Y:S02]  /*15f40*/  PRMT R33, R19.reuse, 0x7770, RZ ;  /* 0x0000777013217816 */ /* 0x040fe400000000ff */
[C---:B------:R-:W-:Y:S02]  /*15f50*/  PRMT R30, R19.reuse, 0x7771, RZ ;  /* 0x00007771131e7816 */ /* 0x040fe400000000ff */
[C---:B------:R-:W-:Y:S02]  /*15f60*/  PRMT R26, R19.reuse, 0x7772, RZ ;  /* 0x00007772131a7816 */ /* 0x040fe400000000ff */
[----:B------:R-:W-:Y:S02]  /*15f70*/  PRMT R43, R19, 0x7773, RZ ;  /* 0x00007773132b7816 */ /* 0x000fe400000000ff */
[C---:B------:R-:W-:Y:S02]  /*15f80*/  PRMT R49, R22.reuse, 0x7770, RZ ;  /* 0x0000777016317816 */ /* 0x040fe400000000ff */
[----:B------:R-:W-:-:S02]  /*15f90*/  PRMT R46, R22, 0x7771, RZ ;  /* 0x00007771162e7816 */ /* 0x000fc400000000ff */
[C---:B------:R-:W-:Y:S02]  /*15fa0*/  PRMT R44, R22.reuse, 0x7772, RZ ;  /* 0x00007772162c7816 */ /* 0x040fe400000000ff */
[----:B------:R-:W-:Y:S02]  /*15fb0*/  PRMT R55, R22, 0x7773, RZ ;  /* 0x0000777316377816 */ /* 0x000fe400000000ff */
[C---:B------:R-:W-:Y:S02]  /*15fc0*/  PRMT R53, R23.reuse, 0x7770, RZ ;  /* 0x0000777017357816 */ /* 0x040fe400000000ff */
[C---:B------:R-:W-:Y:S02]  /*15fd0*/  PRMT R50, R23.reuse, 0x7771, RZ ;  /* 0x0000777117327816 */ /* 0x040fe400000000ff */
[C---:B------:R-:W-:Y:S02]  /*15fe0*/  PRMT R48, R23.reuse, 0x7772, RZ ;  /* 0x0000777217307816 */ /* 0x040fe400000000ff */
[----:B------:R-:W-:-:S07]  /*15ff0*/  PRMT R57, R23, 0x7773, RZ ;  /* 0x0000777317397816 */ /* 0x000fce00000000ff */
.L_x_645:
[----:B------:R-:W-:Y:S01]  /*16000*/  BSSY.RECONVERGENT B2, `(.L_x_643) ;  /* 0x000002f000027945 */ /* 0x000fe20003800200 */
[----:B------:R-:W-:Y:S02]  /*16010*/  IMAD.MOV.U32 R59, RZ, RZ, RZ ;  /* 0x000000ffff3b7224 */ /* 0x000fe400078e00ff */
[----:B------:R-:W-:Y:S02]  /*16020*/  IMAD.MOV.U32 R7, RZ, RZ, RZ ;  /* 0x000000ffff077224 */ /* 0x000fe400078e00ff */
[----:B------:R-:W-:-:S07]  /*16030*/  IMAD.MOV.U32 R60, RZ, RZ, RZ ;  /* 0x000000ffff3c7224 */ /* 0x000fce00078e00ff */
.L_x_644:
[----:B------:R-:W0:Y:S01]  /*16040*/  LDC.64 R22, c[0x0][0x398] ;  /* 0x0000e600ff167b82 */ /* 0x000e220000000a00 */
[----:B------:R-:W-:-:S05]  /*16050*/  IMAD R39, R60, 0x100, R6 ;  /* 0x000001003c277824 */ /* 0x000fca00078e0206 */
[----:B0-----:R-:W-:-:S05]  /*16060*/  IADD3 R38, P0, PT, R39, R22, RZ ;  /* 0x0000001627267210 */ /* 0x001fca0007f1e0ff */
[----:B------:R-:W-:-:S05]  /*16070*/  IMAD.X R39, RZ, RZ, R23, P0 ;  /* 0x000000ffff277224 */ /* 0x000fca00000e0617 */
[----:B------:R-:W2:Y:S04]  /*16080*/  LDG.E.U8.CONSTANT R16, desc[UR8][R38.64+0x92b00] ;  /* 0x092b000826107981 */ /* 0x000ea8000c1e9100 */
[----:B------:R-:W2:Y:S04]  /*16090*/  LDG.E.U8.CONSTANT R17, desc[UR8][R38.64+0x92a00] ;  /* 0x092a000826117981 */ /* 0x000ea8000c1e9100 */
[----:B------:R-:W3:Y:S04]  /*160a0*/  LDG.E.U8.CONSTANT R18, desc[UR8][R38.64+0x92900] ;  /* 0x0929000826127981 */ /* 0x000ee8000c1e9100 */
[----:B------:R-:W3:Y:S01]  /*160b0*/  LDG.E.U8.CONSTANT R19, desc[UR8][R38.64+0x92800] ;  /* 0x0928000826137981 */ /* 0x000ee2000c1e9100 */
[----:B--2---:R-:W-:-:S03]  /*160c0*/  PRMT R16, R17, 0x3340, R16 ;  /* 0x0000334011107816 */ /* 0x004fc60000000010 */
[----:B------:R-:W2:Y:S01]  /*160d0*/  LDG.E.U8.CONSTANT R17, desc[UR8][R38.64+0x92e00] ;  /* 0x092e000826117981 */ /* 0x000ea2000c1e9100 */
[----:B---3--:R-:W-:-:S03]  /*160e0*/  PRMT R19, R19, 0x3340, R18 ;  /* 0x0000334013137816 */ /* 0x008fc60000000012 */
[----:B------:R-:W3:Y:S01]  /*160f0*/  LDG.E.U8.CONSTANT R18, desc[UR8][R38.64+0x92d00] ;  /* 0x092d000826127981 */ /* 0x000ee2000c1e9100 */
[----:B------:R-:W-:-:S03]  /*16100*/  PRMT R61, R19, 0x5410, R16 ;  /* 0x00005410133d7816 */ /* 0x000fc60000000010 */
[----:B------:R-:W2:Y:S04]  /*16110*/  LDG.E.U8.CONSTANT R16, desc[UR8][R38.64+0x92f00] ;  /* 0x092f000826107981 */ /* 0x000ea8000c1e9100 */
[----:B------:R-:W3:Y:S01]  /*16120*/  LDG.E.U8.CONSTANT R19, desc[UR8][R38.64+0x92c00] ;  /* 0x092c000826137981 */ /* 0x000ee2000c1e9100 */
[----:B--2---:R-:W-:Y:S02]  /*16130*/  PRMT R16, R17, 0x3340, R16 ;  /* 0x0000334011107816 */ /* 0x004fe40000000010 */
[----:B---3--:R-:W-:-:S04]  /*16140*/  PRMT R19, R19, 0x3340, R18 ;  /* 0x0000334013137816 */ /* 0x008fc80000000012 */
[----:B------:R-:W-:Y:S01]  /*16150*/  PRMT R22, R19, 0x5410, R16 ;  /* 0x0000541013167816 */ /* 0x000fe20000000010 */
[----:B------:R-:W-:-:S06]  /*16160*/  IMAD.IADD R19, R25, 0x1, R60 ;  /* 0x0000000119137824 */ /* 0x000fcc00078e023c */
[----:B------:R-:W0:Y:S02]  /*16170*/  LDS.128 R16, [R19] ;  /* 0x0000000013107984 */ /* 0x000e240000000c00 */
[----:B0-----:R-:W-:Y:S02]  /*16180*/  IDP.4A.S8.S8 R16, R61, R16, RZ ;  /* 0x000000103d107226 */ /* 0x001fe400000006ff */
[----:B------:R-:W2:Y:S02]  /*16190*/  LDG.E.U8.CONSTANT R61, desc[UR8][R38.64+0x93200] ;  /* 0x09320008263d7981 */ /* 0x000ea4000c1e9100 */
[----:B------:R-:W-:Y:S02]  /*161a0*/  IDP.4A.S8.S8 R17, R22, R17, R16 ;  /* 0x0000001116117226 */ /* 0x000fe40000000610 */
[----:B------:R-:W2:Y:S04]  /*161b0*/  LDG.E.U8.CONSTANT R16, desc[UR8][R38.64+0x93300] ;  /* 0x0933000826107981 */ /* 0x000ea8000c1e9100 */
[----:B------:R-:W3:Y:S01]  /*161c0*/  LDG.E.U8.CONSTANT R22, desc[UR8][R38.64+0x93100] ;  /* 0x0931000826167981 */ /* 0x000ee2000c1e9100 */
[----:B--2---:R-:W-:-:S03]  /*161d0*/  PRMT R16, R61, 0x3340, R16 ;  /* 0x000033403d107816 */ /* 0x004fc60000000010 */
[----:B------:R-:W3:Y:S02]  /*161e0*/  LDG.E.U8.CONSTANT R61, desc[UR8][R38.64+0x93000] ;  /* 0x09300008263d7981 */ /* 0x000ee4000c1e9100 */
[----:B---3--:R-:W-:Y:S02]  /*161f0*/  PRMT R61, R61, 0x3340, R22 ;  /* 0x000033403d3d7816 */ /* 0x008fe40000000016 */
[----:B------:R-:W2:Y:S02]  /*16200*/  LDG.E.U8.CONSTANT R22, desc[UR8][R38.64+0x93400] ;  /* 0x0934000826167981 */ /* 0x000ea4000c1e9100 */
[----:B------:R-:W-:-:S05]  /*16210*/  PRMT R16, R61, 0x5410, R16 ;  /* 0x000054103d107816 */ /* 0x000fca0000000010 */
[----:B------:R-:W-:Y:S02]  /*16220*/  IDP.4A.S8.S8 R18, R16, R18, R17 ;  /* 0x0000001210127226 */ /* 0x000fe40000000611 */
[----:B------:R-:W3:Y:S04]  /*16230*/  LDG.E.U8.CONSTANT R16, desc[UR8][R38.64+0x93700] ;  /* 0x0937000826107981 */ /* 0x000ee8000c1e9100 */
[----:B------:R-:W3:Y:S01]  /*16240*/  LDG.E.U8.CONSTANT R17, desc[UR8][R38.64+0x93600] ;  /* 0x0936000826117981 */ /* 0x000ee2000c1e9100 */
[----:B------:R-:W-:Y:S01]  /*16250*/  VIADD R60, R60, 0x10 ;  /* 0x000000103c3c7836 */ /* 0x000fe20000000000 */
[----:B---3--:R-:W-:Y:S02]  /*16260*/  PRMT R16, R17, 0x3340, R16 ;  /* 0x0000334011107816 */ /* 0x008fe40000000010 */
[----:B------:R-:W2:Y:S02]  /*16270*/  LDG.E.U8.CONSTANT R17, desc[UR8][R38.64+0x93500] ;  /* 0x0935000826117981 */ /* 0x000ea4000c1e9100 */
[----:B------:R-:W-:-:S02]  /*16280*/  ISETP.NE.AND P0, PT, R60, 0x80, PT ;  /* 0x000000803c00780c */ /* 0x000fc40003f05270 */
[----:B--2---:R-:W-:-:S04]  /*16290*/  PRMT R17, R22, 0x3340, R17 ;  /* 0x0000334016117816 */ /* 0x004fc80000000011 */
[----:B------:R-:W-:-:S05]  /*162a0*/  PRMT R16, R17, 0x5410, R16 ;  /* 0x0000541011107816 */ /* 0x000fca0000000010 */
[----:B------:R-:W-:-:S05]  /*162b0*/  IDP.4A.S8.S8 R16, R16, R19, R18 ;  /* 0x0000001310107226 */ /* 0x000fca0000000612 */
[----:B------:R-:W-:-:S04]  /*162c0*/  IADD3 R59, P1, PT, R16, R59, RZ ;  /* 0x0000003b103b7210 */ /* 0x000fc80007f3e0ff */
[----:B------:R-:W-:Y:S01]  /*162d0*/  LEA.HI.X.SX32 R7, R16, R7, 0x1, P1 ;  /* 0x0000000710077211 */ /* 0x000fe200008f0eff */
[----:B------:R-:W-:Y:S08]  /*162e0*/  @P0 BRA `(.L_x_644) ;  /* 0xfffffffc00540947 */ /* 0x000ff0000383ffff */
[----:B------:R-:W-:Y:S05]  /*162f0*/  BSYNC.RECONVERGENT B2 ;  /* 0x0000000000027941 */ /* 0x000fea0003800200 */
.L_x_643:
[----:B------:R-:W0:Y:S02]  /*16300*/  LDCU UR4, c[0x0][0x398] ;  /* 0x00007300ff0477ac */ /* 0x000e240008000800 */
[----:B0-----:R-:W-:-:S05]  /*16310*/  IADD3 R16, P0, PT, R6, UR4, RZ ;  /* 0x0000000406107c10 */ /* 0x001fca000ff1e0ff */
[----:B------:R-:W-:-:S05]  /*16320*/  IMAD.X R17, RZ, RZ, R23, P0 ;  /* 0x000000ffff117224 */ /* 0x000fca00000e0617 */
[----:B------:R-:W2:Y:S04]  /*16330*/  LDG.E.U8.CONSTANT R22, desc[UR8][R16.64+0x9a900] ;  /* 0x09a9000810167981 */ /* 0x000ea8000c1e9100 */
[----:B------:R-:W2:Y:S04]  /*16340*/  LDG.E.U8.CONSTANT R23, desc[UR8][R16.64+0x9a800] ;  /* 0x09a8000810177981 */ /* 0x000ea8000c1e9100 */
[----:B------:R-:W3:Y:S04]  /*16350*/  LDG.E.U8.CONSTANT R18, desc[UR8][R16.64+0x9ab00] ;  /* 0x09ab000810127981 */ /* 0x000ee8000c1e9100 */
[----:B------:R-:W3:Y:S04]  /*16360*/  LDG.E.U8.CONSTANT R19, desc[UR8][R16.64+0x9aa00] ;  /* 0x09aa000810137981 */ /* 0x000ee8000c1e9100 */
[----:B------:R-:W4:Y:S04]  /*16370*/  LDG.E.U8.CONSTANT R38, desc[UR8][R16.64+0x9ad00] ;  /* 0x09ad000810267981 */ /* 0x000f28000c1e9100 */
[----:B------:R-:W4:Y:S04]  /*16380*/  LDG.E.U8.CONSTANT R39, desc[UR8][R16.64+0x9ac00] ;  /* 0x09ac000810277981 */ /* 0x000f28000c1e9100 */
[----:B------:R-:W4:Y:S01]  /*16390*/  LDG.E.U8.CONSTANT R60, desc[UR8][R16.64+0x9c400] ;  /* 0x09c40008103c7981 */ /* 0x000f22000c1e9100 */
[----:B--2---:R-:W-:-:S02]  /*163a0*/  PRMT R23, R23, 0x3340, R22 ;  /* 0x0000334017177816 */ /* 0x004fc40000000016 */
[----:B------:R-:W-:Y:S02]  /*163b0*/  PRMT R22, R9, 0x3340, R4 ;  /* 0x0000334009167816 */ /* 0x000fe40000000004 */
[----:B---3--:R-:W-:Y:S02]  /*163c0*/  PRMT R18, R19, 0x3340, R18 ;  /* 0x0000334013127816 */ /* 0x008fe40000000012 */
[----:B------:R-:W-:Y:S02]  /*163d0*/  PRMT R19, R0, 0x3340, R13 ;  /* 0x0000334000137816 */ /* 0x000fe4000000000d */
[----:B------:R-:W-:Y:S02]  /*163e0*/  PRMT R18, R23, 0x5410, R18 ;  /* 0x0000541017127816 */ /* 0x000fe40000000012 */
[----:B------:R-:W-:Y:S01]  /*163f0*/  PRMT R19, R22, 0x5410, R19 ;  /* 0x0000541016137816 */ /* 0x000fe20000000013 */
[----:B------:R-:W2:Y:S04]  /*16400*/  LDG.E.U8.CONSTANT R23, desc[UR8][R16.64+0x9ae00] ;  /* 0x09ae000810177981 */ /* 0x000ea8000c1e9100 */
[----:B------:R-:W2:Y:S01]  /*16410*/  LDG.E.U8.CONSTANT R22, desc[UR8][R16.64+0x9af00] ;  /* 0x09af000810167981 */ /* 0x000ea2000c1e9100 */
[----:B----4-:R-:W-:Y:S01]  /*16420*/  PRMT R39, R39, 0x3340, R38 ;  /* 0x0000334027277816 */ /* 0x010fe20000000026 */
[----:B------:R-:W-:-:S02]  /*16430*/  IDP.4A.S8.S8 R18, R18, R19, RZ ;  /* 0x0000001312127226 */ /* 0x000fc400000006ff */
[----:B------:R-:W3:Y:S04]  /*16440*/  LDG.E.U8.CONSTANT R19, desc[UR8][R16.64+0x9b300] ;  /* 0x09b3000810137981 */ /* 0x000ee8000c1e9100 */
[----:B------:R-:W4:Y:S01]  /*16450*/  LDG.E.U8.CONSTANT R38, desc[UR8][R16.64+0x9b000] ;  /* 0x09b0000810267981 */ /* 0x000f22000c1e9100 */
[----:B--2---:R-:W-:Y:S02]  /*16460*/  PRMT R22, R23, 0x3340, R22 ;  /* 0x0000334017167816 */ /* 0x004fe40000000016 */
[----:B------:R-:W-:Y:S02]  /*16470*/  PRMT R23, R11, 0x3340, R10 ;  /* 0x000033400b177816 */ /* 0x000fe4000000000a */
[----:B------:R-:W-:Y:S02]  /*16480*/  PRMT R39, R39, 0x5410, R22 ;  /* 0x0000541027277816 */ /* 0x000fe40000000016 */
[----:B------:R-:W-:-:S04]  /*16490*/  PRMT R22, R8, 0x3340, R31 ;  /* 0x0000334008167816 */ /* 0x000fc8000000001f */
[----:B------:R-:W-:Y:S02]  /*164a0*/  PRMT R22, R23, 0x5410, R22 ;  /* 0x0000541017167816 */ /* 0x000fe40000000016 */
[----:B------:R-:W4:Y:S03]  /*164b0*/  LDG.E.U8.CONSTANT R23, desc[UR8][R16.64+0x9b100] ;  /* 0x09b1000810177981 */ /* 0x000f26000c1e9100 */
[----:B------:R-:W-:Y:S02]  /*164c0*/  IDP.4A.S8.S8 R18, R39, R22, R18 ;  /* 0x0000001627127226 */ /* 0x000fe40000000612 */
[----:B------:R-:W3:Y:S01]  /*164d0*/  LDG.E.U8.CONSTANT R22, desc[UR8][R16.64+0x9b200] ;  /* 0x09b2000810167981 */ /* 0x000ee2000c1e9100 */
[----:B----4-:R-:W-:Y:S02]  /*164e0*/  PRMT R38, R38, 0x3340, R23 ;  /* 0x0000334026267816 */ /* 0x010fe40000000017 */
[----:B------:R-:W-:-:S02]  /*164f0*/  PRMT R23, R27, 0x3340, R24 ;  /* 0x000033401b177816 */ /* 0x000fc40000000018 */
[----:B---3--:R-:W-:Y:S02]  /*16500*/  PRMT R19, R22, 0x3340, R19 ;  /* 0x0000334016137816 */ /* 0x008fe40000000013 */
[----:B------:R-:W-:Y:S02]  /*16510*/  PRMT R22, R12, 0x3340, R35 ;  /* 0x000033400c167816 */ /* 0x000fe40000000023 */
[----:B------:R-:W-:Y:S02]  /*16520*/  PRMT R19, R38, 0x5410, R19 ;  /* 0x0000541026137816 */ /* 0x000fe40000000013 */
[----:B------:R-:W-:Y:S01]  /*16530*/  PRMT R22, R23, 0x5410, R22 ;  /* 0x0000541017167816 */ /* 0x000fe20000000016 */
[----:B------:R-:W2:Y:S04]  /*16540*/  LDG.E.U8.CONSTANT R38, desc[UR8][R16.64+0x9b400] ;  /* 0x09b4000810267981 */ /* 0x000ea8000c1e9100 */
[----:B------:R-:W-:Y:S01]  /*16550*/  IDP.4A.S8.S8 R18, R19, R22, R18 ;  /* 0x0000001613127226 */ /* 0x000fe20000000612 */
[----:B------:R-:W2:Y:S04]  /*16560*/  LDG.E.U8.CONSTANT R23, desc[UR8][R16.64+0x9b500] ;  /* 0x09b5000810177981 */ /* 0x000ea8000c1e9100 */
[----:B------:R-:W3:Y:S04]  /*16570*/  LDG.E.U8.CONSTANT R19, desc[UR8][R16.64+0x9b700] ;  /* 0x09b7000810137981 */ /* 0x000ee8000c1e9100 */
[----:B------:R-:W3:Y:S01]  /*16580*/  LDG.E.U8.CONSTANT R22, desc[UR8][R16.64+0x9b600] ;  /* 0x09b6000810167981 */ /* 0x000ee2000c1e9100 */
[----:B--2---:R-:W-:-:S02]  /*16590*/  PRMT R38, R38, 0x3340, R23 ;  /* 0x0000334026267816 */ /* 0x004fc40000000017 */
[----:B------:R-:W-:Y:S02]  /*165a0*/  PRMT R23, R33, 0x3340, R30 ;  /* 0x0000334021177816 */ /* 0x000fe4000000001e */
        /* <DEDUP_REMOVED lines=39> */
[----:B------:R-:W-:-:S03]  /*16820*/  IDP.4A.S8.S8 R18, R19, R22, R18 ;  /* 0x0000001613127226 */ /* 0x000fc60000000612 */
[----:B------:R0:W3:Y:S01]  /*16830*/  LDG.E.U8.CONSTANT R19, desc[UR8][R16.64+0x9c500] ;  /* 0x09c5000810137981 */ /* 0x0000e2000c1e9100 */
[----:B------:R-:W-:Y:S01]  /*16840*/  IMAD R22, R6, -0x61c88647, R15 ;  /* 0x9e3779b906167824 */ /* 0x000fe200078e020f */
[----:B0-----:R-:W-:Y:S02]  /*16850*/  PRMT R16, R48, 0x3340, R57 ;  /* 0x0000334030107816 */ /* 0x001fe40000000039 */
[----:B--2---:R-:W-:Y:S01]  /*16860*/  PRMT R39, R38, 0x3340, R23 ;  /* 0x0000334026277816 */ /* 0x004fe20000000017 */
[----:B------:R-:W-:-:S05]  /*16870*/  VIADD R23, R22, 0x385 ;  /* 0x0000038516177836 */ /* 0x000fca0000000000 */
[----:B------:R-:W-:-:S04]  /*16880*/  SHF.R.U32.HI R38, RZ, 0x10, R23 ;  /* 0x00000010ff267819 */ /* 0x000fc80000011617 */
[----:B------:R-:W-:Y:S01]  /*16890*/  LOP3.LUT R38, R38, R23, RZ, 0x3c, !PT ;  /* 0x0000001726267212 */ /* 0x000fe200078e3cff */
[----:B------:R-:W-:-:S04]  /*168a0*/  VIADD R22, R22, 0x386 ;  /* 0x0000038616167836 */ /* 0x000fc80000000000 */
[----:B------:R-:W-:Y:S01]  /*168b0*/  IMAD R38, R38, -0x7a143595, RZ ;  /* 0x85ebca6b26267824 */ /* 0x000fe200078e02ff */
[----:B------:R-:W-:-:S04]  /*168c0*/  SHF.R.U32.HI R17, RZ, 0x10, R22 ;  /* 0x00000010ff117819 */ /* 0x000fc80000011616 */
[----:B------:R-:W-:-:S04]  /*168d0*/  SHF.R.U32.HI R23, RZ, 0xd, R38 ;  /* 0x0000000dff177819 */ /* 0x000fc80000011626 */
[----:B------:R-:W-:Y:S02]  /*168e0*/  LOP3.LUT R23, R23, R38, RZ, 0x3c, !PT ;  /* 0x0000002617177212 */ /* 0x000fe400078e3cff */
[----:B------:R-:W-:-:S03]  /*168f0*/  LOP3.LUT R22, R17, R22, RZ, 0x3c, !PT ;  /* 0x0000001611167212 */ /* 0x000fc600078e3cff */
[----:B------:R-:W-:Y:S01]  /*16900*/  IMAD R23, R23, -0x3d4d51cb, RZ ;  /* 0xc2b2ae3517177824 */ /* 0x000fe200078e02ff */
[----:B------:R-:W-:Y:S01]  /*16910*/  PRMT R17, R53, 0x3340, R50 ;  /* 0x0000334035117816 */ /* 0x000fe20000000032 */
[----:B------:R-:W-:-:S03]  /*16920*/  IMAD R38, R22, -0x7a143595, RZ ;  /* 0x85ebca6b16267824 */ /* 0x000fc600078e02ff */
[----:B------:R-:W-:Y:S02]  /*16930*/  SHF.R.U32.HI R22, RZ, 0x10, R23 ;  /* 0x00000010ff167819 */ /* 0x000fe40000011617 */
[----:B------:R-:W-:Y:S02]  /*16940*/  PRMT R16, R17, 0x5410, R16 ;  /* 0x0000541011107816 */ /* 0x000fe40000000010 */
[----:B------:R-:W-:Y:S02]  /*16950*/  LOP3.LUT R17, R22, R23, RZ, 0x3c, !PT ;  /* 0x0000001716117212 */ /* 0x000fe400078e3cff */
[----:B------:R-:W-:Y:S02]  /*16960*/  SHF.R.U32.HI R23, RZ, 0xd, R38 ;  /* 0x0000000dff177819 */ /* 0x000fe40000011626 */
[----:B---3--:R-:W-:Y:S02]  /*16970*/  PRMT R60, R60, 0x3340, R19 ;  /* 0x000033403c3c7816 */ /* 0x008fe40000000013 */
[----:B------:R-:W-:-:S02]  /*16980*/  LOP3.LUT R23, R23, R38, RZ, 0x3c, !PT ;  /* 0x0000002617177212 */ /* 0x000fc400078e3cff */
[----:B------:R-:W-:Y:S02]  /*16990*/  LOP3.LUT R22, R17, 0x1, RZ, 0xc0, !PT ;  /* 0x0000000111167812 */ /* 0x000fe400078ec0ff */
[----:B------:R-:W-:Y:S01]  /*169a0*/  PRMT R19, R60, 0x5410, R39 ;  /* 0x000054103c137816 */ /* 0x000fe20000000027 */
[----:B------:R-:W-:Y:S01]  /*169b0*/  IMAD R23, R23, -0x3d4d51cb, RZ ;  /* 0xc2b2ae3517177824 */ /* 0x000fe200078e02ff */
[----:B------:R-:W-:Y:S02]  /*169c0*/  ISETP.NE.U32.AND P0, PT, R22, 0x1, PT ;  /* 0x000000011600780c */ /* 0x000fe40003f05070 */
[----:B------:R-:W-:Y:S01]  /*169d0*/  SHF.R.U32.HI R17, RZ, 0x1, R17 ;  /* 0x00000001ff117819 */ /* 0x000fe20000011611 */
[----:B------:R-:W-:Y:S01]  /*169e0*/  IDP.4A.S8.S8 R18, R19, R16, R18 ;  /* 0x0000001013127226 */ /* 0x000fe20000000612 */
[----:B------:R-:W-:Y:S02]  /*169f0*/  SHF.R.U32.HI R16, RZ, 0x10, R23 ;  /* 0x00000010ff107819 */ /* 0x000fe40000011617 */
[----:B------:R-:W-:-:S02]  /*16a00*/  LOP3.LUT R17, R17, 0x1f, RZ, 0xc0, !PT ;  /* 0x0000001f11117812 */ /* 0x000fc400078ec0ff */
[----:B------:R-:W-:-:S04]  /*16a10*/  LOP3.LUT R16, R16, R23, RZ, 0x3c, !PT ;  /* 0x0000001710107212 */ /* 0x000fc800078e3cff */
[----:B------:R-:W-:Y:S01]  /*16a20*/  LOP3.LUT R19, R16, 0x1, RZ, 0xc0, !PT ;  /* 0x0000000110137812 */ /* 0x000fe200078ec0ff */
[----:B------:R-:W-:-:S03]  /*16a30*/  @P0 IMAD.MOV R17, RZ, RZ, -R17 ;  /* 0x000000ffff110224 */ /* 0x000fc600078e0a11 */
[----:B------:R-:W-:Y:S01]  /*16a40*/  ISETP.NE.U32.AND P0, PT, R19, 0x1, PT ;  /* 0x000000011300780c */ /* 0x000fe20003f05070 */
[----:B------:R-:W-:Y:S01]  /*16a50*/  IMAD R22, R58, R17, RZ ;  /* 0x000000113a167224 */ /* 0x000fe200078e02ff */
[----:B------:R-:W-:-:S05]  /*16a60*/  SHF.R.S32.HI R19, RZ, 0x1f, R17 ;  /* 0x0000001fff137819 */ /* 0x000fca0000011411 */
[----:B------:R-:W-:Y:S01]  /*16a70*/  IMAD R39, R19, R36, R22 ;  /* 0x0000002413277224 */ /* 0x000fe200078e0216 */
[----:B------:R-:W-:Y:S01]  /*16a80*/  SHF.R.U32.HI R19, RZ, 0x1, R16 ;  /* 0x00000001ff137819 */ /* 0x000fe20000011610 */
[----:B------:R-:W-:-:S03]  /*16a90*/  IMAD.WIDE.U32 R16, R36, R17, RZ ;  /* 0x0000001124107225 */ /* 0x000fc600078e00ff */
[----:B------:R-:W-:Y:S01]  /*16aa0*/  LOP3.LUT R23, R19, 0x1f, RZ, 0xc0, !PT ;  /* 0x0000001f13177812 */ /* 0x000fe200078ec0ff */
[----:B------:R-:W-:-:S04]  /*16ab0*/  IMAD.IADD R19, R17, 0x1, R39 ;  /* 0x0000000111137824 */ /* 0x000fc800078e0227 */
[----:B------:R-:W-:Y:S01]  /*16ac0*/  @P0 IMAD.MOV R23, RZ, RZ, -R23 ;  /* 0x000000ffff170224 */ /* 0x000fe200078e0a17 */
[----:B------:R-:W-:-:S03]  /*16ad0*/  SHF.R.S64 R22, R16, 0x8, R19 ;  /* 0x0000000810167819 */ /* 0x000fc60000001013 */
[----:B------:R-:W-:Y:S01]  /*16ae0*/  IMAD R16, R56, R23, RZ ;  /* 0x0000001738107224 */ /* 0x000fe200078e02ff */
[----:B------:R-:W-:-:S05]  /*16af0*/  SHF.R.S32.HI R17, RZ, 0x1f, R23 ;  /* 0x0000001fff117819 */ /* 0x000fca0000011417 */
[----:B------:R-:W-:Y:S02]  /*16b00*/  IMAD R39, R17, R20, R16 ;  /* 0x0000001411277224 */ /* 0x000fe400078e0210 */
[----:B------:R-:W-:-:S04]  /*16b10*/  IMAD.WIDE.U32 R16, R20, R23, RZ ;  /* 0x0000001714107225 */ /* 0x000fc800078e00ff */
[----:B------:R-:W-:Y:S01]  /*16b20*/  IMAD.IADD R23, R17, 0x1, R39 ;  /* 0x0000000111177824 */ /* 0x000fe200078e0227 */
[----:B------:R-:W-:-:S04]  /*16b30*/  IADD3 R22, P0, PT, R22, R59, RZ ;  /* 0x0000003b16167210 */ /* 0x000fc80007f1e0ff */
[--C-:B------:R-:W-:Y:S02]  /*16b40*/  SHF.R.S64 R17, R16, 0x8, R23.reuse ;  /* 0x0000000810117819 */ /* 0x100fe40000001017 */
[----:B------:R-:W-:Y:S02]  /*16b50*/  SHF.R.S32.HI R23, RZ, 0x8, R23 ;  /* 0x00000008ff177819 */ /* 0x000fe40000011417 */
[C---:B------:R-:W-:Y:S02]  /*16b60*/  IADD3 R16, P1, PT, R18.reuse, R17, RZ ;  /* 0x0000001112107210 */ /* 0x040fe40007f3e0ff */
[----:B------:R-:W-:Y:S02]  /*16b70*/  LEA.HI.X.SX32 R19, R19, R7, 0x18, P0 ;  /* 0x0000000713137211 */ /* 0x000fe400000fc6ff */
[----:B------:R-:W-:Y:S02]  /*16b80*/  LEA.HI.X.SX32 R7, R18, R23, 0x1, P1 ;  /* 0x0000001712077211 */ /* 0x000fe400008f0eff */
[----:B------:R-:W-:-:S02]  /*16b90*/  SHF.R.S64 R17, R22, 0x8, R19 ;  /* 0x0000000816117819 */ /* 0x000fc40000001013 */
[----:B------:R-:W-:Y:S02]  /*16ba0*/  SHF.R.S64 R16, R16, 0x8, R7 ;  /* 0x0000000810107819 */ /* 0x000fe40000001007 */
[----:B------:R-:W-:Y:S02]  /*16bb0*/  SHF.R.S32.HI R18, RZ, 0x8, R19 ;  /* 0x00000008ff127819 */ /* 0x000fe40000011413 */
[----:B------:R-:W-:-:S04]  /*16bc0*/  IADD3 R16, P0, PT, R16, R17, RZ ;  /* 0x0000001110107210 */ /* 0x000fc80007f1e0ff */
[----:B------:R-:W-:Y:S02]  /*16bd0*/  LEA.HI.X.SX32 R7, R7, R18, 0x18, P0 ;  /* 0x0000001207077211 */ /* 0x000fe400000fc6ff */
[----:B------:R-:W-:-:S04]  /*16be0*/  ISETP.GT.U32.AND P0, PT, R16, -0x7f, PT ;  /* 0xffffff811000780c */ /* 0x000fc80003f04070 */
[----:B------:R-:W-:-:S04]  /*16bf0*/  ISETP.GT.AND.EX P0, PT, R7, -0x1, PT, P0 ;  /* 0xffffffff0700780c */ /* 0x000fc80003f04300 */
[----:B------:R-:W-:Y:S02]  /*16c00*/  SEL R16, R16, 0xffffff81, P0 ;  /* 0xffffff8110107807 */ /* 0x000fe40000000000 */
[----:B------:R-:W-:Y:S02]  /*16c10*/  SEL R7, R7, 0xffffffff, P0 ;  /* 0xffffffff07077807 */ /* 0x000fe40000000000 */
[----:B------:R-:W-:-:S04]  /*16c20*/  ISETP.LT.U32.AND P0, PT, R16, 0x7f, PT ;  /* 0x0000007f1000780c */ /* 0x000fc80003f01070 */
[----:B------:R-:W-:Y:S02]  /*16c30*/  ISETP.LT.AND.EX P0, PT, R7, RZ, PT, P0 ;  /* 0x000000ff0700720c */ /* 0x000fe40003f01300 */
[----:B------:R-:W0:Y:S02]  /*16c40*/  S2R R7, SR_TID.X ;  /* 0x0000000000077919 */ /* 0x000e240000002100 */
[----:B------:R-:W-:Y:S01]  /*16c50*/  SEL R18, R16, 0x7f, P0 ;  /* 0x0000007f10127807 */ /* 0x000fe20000000000 */
[----:B------:R-:W1:Y:S04]  /*16c60*/  S2R R22, SR_CgaCtaId ;  /* 0x0000000000167919 */ /* 0x000e680000008800 */
[----:B------:R-:W-:-:S06]  /*16c70*/  IMAD.SHL.U32 R19, R18, 0x4, RZ ;  /* 0x0000000412137824 */ /* 0x000fcc00078e00ff */
[----:B------:R-:W2:Y:S01]  /*16c80*/  LDC R19, c[0x3][R19+0x200] ;  /* 0x00c0800013137b82 */ /* 0x000ea20000000800 */
[----:B------:R-:W-:Y:S02]  /*16c90*/  MOV R17, 0x400 ;  /* 0x0000040000117802 */ /* 0x000fe40000000f00 */
[----:B-----5:R-:W-:-:S03]  /*16ca0*/  ISETP.NE.AND P0, PT, R6, R3, PT ;  /* 0x000000030600720c */ /* 0x020fc60003f05270 */
[----:B------:R-:W-:Y:S01]  /*16cb0*/  VIADD R17, R17, 0x40 ;  /* 0x0000004011117836 */ /* 0x000fe20000000000 */
[----:B0-----:R-:W-:-:S04]  /*16cc0*/  SHF.R.U32.HI R16, RZ, 0x3, R7 ;  /* 0x00000003ff107819 */ /* 0x001fc80000011607 */
[----:B-1----:R-:W-:Y:S02]  /*16cd0*/  LEA R17, R22, R17, 0x18 ;  /* 0x0000001116117211 */ /* 0x002fe400078ec0ff */
[----:B------:R-:W-:-:S05]  /*16ce0*/  LOP3.LUT R16, R16, 0x1c, RZ, 0xc0, !PT ;  /* 0x0000001c10107812 */ /* 0x000fca00078ec0ff */
[----:B------:R-:W-:Y:S02]  /*16cf0*/  IMAD.IADD R16, R16, 0x1, R17 ;  /* 0x0000000110107824 */ /* 0x000fe400078e0211 */
[----:B------:R-:W-:-:S05]  /*16d00*/  @!P0 VIADD R17, R18, 0x80 ;  /* 0x0000008012118836 */ /* 0x000fca0000000000 */
[----:B------:R0:W-:Y:S01]  /*16d10*/  @!P0 STS [R16], R17 ;  /* 0x0000001110008388 */ /* 0x0001e20000000800 */
[C---:B------:R-:W-:Y:S01]  /*16d20*/  ISETP.GE.U32.AND P0, PT, R6.reuse, 0xe0, PT ;  /* 0x000000e00600780c */ /* 0x040fe20003f06070 */
[----:B------:R-:W-:Y:S01]  /*16d30*/  VIADD R6, R6, 0x20 ;  /* 0x0000002006067836 */ /* 0x000fe20000000000 */
[----:B--2---:R-:W-:-:S04]  /*16d40*/  IADD3 R54, P1, PT, R19, R54, RZ ;  /* 0x0000003613367210 */ /* 0x004fc80007f3e0ff */
[----:B------:R-:W-:-:S07]  /*16d50*/  LEA.HI.X.SX32 R52, R19, R52, 0x1, P1 ;  /* 0x0000003413347211 */ /* 0x000fce00008f0eff */
[----:B0-----:R-:W-:Y:S05]  /*16d60*/  @!P0 BRA `(.L_x_645) ;  /* 0xfffffff000a48947 */ /* 0x001fea000383ffff */
[----:B------:R-:W-:Y:S05]  /*16d70*/  BSYNC.RECONVERGENT B1 ;  /* 0x0000000000017941 */ /* 0x000fea0003800200 */
.L_x_642:
[----:B------:R-:W-:Y:S01]  /*16d80*/  UMOV UR4, 0xffffffff ;  /* 0xffffffff00047882 */ /* 0x000fe20000000000 */
[----:B------:R-:W-:Y:S02]  /*16d90*/  LOP3.LUT P1, R0, R7, 0x1f, RZ, 0xc0, !PT ;  /* 0x0000001f07007812 */ /* 0x000fe4000782c0ff */
[----:B------:R-:W-:Y:S11]  /*16da0*/  BRA.DIV UR4, `(.L_x_646) ;  /* 0x0000010a04987947 */ /* 0x000ff6000b800000 */
[----:B------:R-:W0:Y:S01]  /*16db0*/  SHFL.DOWN PT, R3, R54, 0x1, 0x1f ;  /* 0x08201f0036037f89 */ /* 0x000e2200000e0000 */
[----:B------:R-:W-:-:S03]  /*16dc0*/  NOP ;  /* 0x0000000000007918 */ /* 0x000fc60000000000 */
        /* <DEDUP_REMOVED lines=31> */
.L_x_1106:
[----:B------:R-:W-:Y:S04]  /*16fc0*/  BSSY.RECONVERGENT B1, `(.L_x_647) ;  /* 0x000003b000017945 */ /* 0x000fe80003800200 */
[----:B------:R-:W-:Y:S05]  /*16fd0*/  @P1 BRA `(.L_x_648) ;  /* 0x0000000000e41947 */ /* 0x000fea0003800000 */
[----:B-1----:R-:W-:Y:S01]  /*16fe0*/  ISETP.GE.U32.AND P0, PT, R3, 0x1, PT ;  /* 0x000000010300780c */ /* 0x002fe20003f06070 */
[----:B------:R-:W-:-:S03]  /*16ff0*/  IMAD.MOV.U32 R4, RZ, RZ, RZ ;  /* 0x000000ffff047224 */ /* 0x000fc600078e00ff */
[----:B--2---:R-:W-:-:S13]  /*17000*/  ISETP.GE.AND.EX P0, PT, R38, RZ, PT, P0 ;  /* 0x000000ff2600720c */ /* 0x004fda0003f06300 */
[----:B------:R-:W-:Y:S05]  /*17010*/  @!P0 BRA `(.L_x_649) ;  /* 0x0000000000cc8947 */ /* 0x000fea0003800000 */
[----:B------:R-:W-:Y:S01]  /*17020*/  ISETP.GE.U32.AND P0, PT, R3, 0x10000, PT ;  /* 0x000100000300780c */ /* 0x000fe20003f06070 */
[----:B------:R-:W-:Y:S02]  /*17030*/  IMAD.MOV.U32 R4, RZ, RZ, RZ ;  /* 0x000000ffff047224 */ /* 0x000fe400078e00ff */
[----:B------:R-:W-:Y:S01]  /*17040*/  IMAD.MOV.U32 R6, RZ, RZ, R3 ;  /* 0x000000ffff067224 */ /* 0x000fe200078e0003 */
[----:B------:R-:W-:Y:S01]  /*17050*/  ISETP.GE.U32.AND.EX P0, PT, R38, RZ, PT, P0 ;  /* 0x000000ff2600720c */ /* 0x000fe20003f06100 */
[----:B------:R-:W-:-:S12]  /*17060*/  IMAD.MOV.U32 R8, RZ, RZ, R38 ;  /* 0x000000ffff087224 */ /* 0x000fd800078e0026 */
[----:B------:R-:W-:Y:S05]  /*17070*/  @!P0 BRA `(.L_x_650) ;  /* 0x00000000002c8947 */ /* 0x000fea0003800000 */
[----:B------:R-:W-:Y:S01]  /*17080*/  BSSY.RECONVERGENT B2, `(.L_x_650) ;  /* 0x000000a000027945 */ /* 0x000fe20003800200 */
[----:B------:R-:W-:Y:S02]  /*17090*/  IMAD.MOV.U32 R4, RZ, RZ, RZ ;  /* 0x000000ffff047224 */ /* 0x000fe400078e00ff */
[----:B------:R-:W-:Y:S02]  /*170a0*/  IMAD.MOV.U32 R6, RZ, RZ, R3 ;  /* 0x000000ffff067224 */ /* 0x000fe400078e0003 */
[----:B------:R-:W-:-:S07]  /*170b0*/  IMAD.MOV.U32 R8, RZ, RZ, R38 ;  /* 0x000000ffff087224 */ /* 0x000fce00078e0026 */
.L_x_651:
[----:B------:R-:W-:Y:S01]  /*170c0*/  ISETP.GT.U32.AND P0, PT, R6, -0x1, PT ;  /* 0xffffffff0600780c */ /* 0x000fe20003f04070 */
[----:B------:R-:W-:Y:S01]  /*170d0*/  VIADD R4, R4, 0x10 ;  /* 0x0000001004047836 */ /* 0x000fe20000000000 */
[--C-:B------:R-:W-:Y:S02]  /*170e0*/  SHF.R.U64 R6, R6, 0x10, R8.reuse ;  /* 0x0000001006067819 */ /* 0x100fe40000001208 */
[----:B------:R-:W-:Y:S02]  /*170f0*/  ISETP.GT.U32.AND.EX P0, PT, R8, RZ, PT, P0 ;  /* 0x000000ff0800720c */ /* 0x000fe40003f04100 */
[----:B------:R-:W-:-:S11]  /*17100*/  SHF.R.U32.HI R8, RZ, 0x10, R8 ;  /* 0x00000010ff087819 */ /* 0x000fd60000011608 */
[----:B------:R-:W-:Y:S05]  /*17110*/  @P0 BRA `(.L_x_651) ;  /* 0xfffffffc00e80947 */ /* 0x000fea000383ffff */
[----:B------:R-:W-:Y:S05]  /*17120*/  BSYNC.RECONVERGENT B2 ;  /* 0x0000000000027941 */ /* 0x000fea0003800200 */
.L_x_650:
[----:B------:R-:W-:Y:S01]  /*17130*/  IMAD.MOV.U32 R9, RZ, RZ, R8 ;  /* 0x000000ffff097224 */ /* 0x000fe200078e0008 */
[----:B------:R-:W-:Y:S01]  /*17140*/  ISETP.GT.U32.AND P0, PT, R6, 0xff, PT ;  /* 0x000000ff0600780c */ /* 0x000fe20003f04070 */
[----:B------:R-:W-:-:S03]  /*17150*/  IMAD.MOV.U32 R11, RZ, RZ, R4 ;  /* 0x000000ffff0b7224 */ /* 0x000fc600078e0004 */
[----:B------:R-:W-:-:S13]  /*17160*/  ISETP.GT.U32.AND.EX P0, PT, R9, RZ, PT, P0 ;  /* 0x000000ff0900720c */ /* 0x000fda0003f04100 */
[--C-:B------:R-:W-:Y:S01]  /*17170*/  @P0 SHF.R.U64 R6, R6, 0x8, R9.reuse ;  /* 0x0000000806060819 */ /* 0x100fe20000001209 */
[----:B------:R-:W-:Y:S01]  /*17180*/  @P0 VIADD R11, R11, 0x8 ;  /* 0x000000080b0b0836 */ /* 0x000fe20000000000 */
[----:B------:R-:W-:Y:S02]  /*17190*/  @P0 SHF.R.U32.HI R9, RZ, 0x8, R9 ;  /* 0x00000008ff090819 */ /* 0x000fe40000011609 */
[----:B------:R-:W-:-:S04]  /*171a0*/  ISETP.GT.U32.AND P1, PT, R6, 0xf, PT ;  /* 0x0000000f0600780c */ /* 0x000fc80003f24070 */
        /* <DEDUP_REMOVED lines=10> */
[----:B------:R-:W-:-:S04]  /*17250*/  ISETP.GT.U32.AND.EX P0, PT, R9, RZ, PT, P0 ;  /* 0x000000ff0900720c */ /* 0x000fc80003f04100 */
[----:B------:R-:W-:-:S05]  /*17260*/  SEL R4, RZ, 0x1, !P0 ;  /* 0x00000001ff047807 */ /* 0x000fca0004000000 */
[----:B------:R-:W-:Y:S02]  /*17270*/  IMAD.IADD R8, R11, 0x1, R4 ;  /* 0x000000010b087824 */ /* 0x000fe400078e0204 */
[----:B------:R-:W-:-:S03]  /*17280*/  IMAD.MOV.U32 R11, RZ, RZ, -0x1 ;  /* 0xffffffffff0b7424 */ /* 0x000fc600078e00ff */
[----:B------:R-:W-:Y:S02]  /*17290*/  ISETP.GE.AND P0, PT, R8, 0x4, PT ;  /* 0x000000040800780c */ /* 0x000fe40003f06270 */
[----:B------:R-:W-:-:S11]  /*172a0*/  SHF.L.U32 R6, R11, R8, RZ ;  /* 0x000000080b067219 */ /* 0x000fd600000006ff */
[----:B------:R-:W-:Y:S01]  /*172b0*/  @P0 SHF.L.U64.HI R11, R11, R8, 0xffffffff ;  /* 0xffffffff0b0b0419 */ /* 0x000fe20000010208 */
[C---:B------:R-:W-:Y:S01]  /*172c0*/  @P0 VIADD R4, R8.reuse, 0xfffffffc ;  /* 0xfffffffc08040836 */ /* 0x040fe20000000000 */
[C---:B------:R-:W-:Y:S01]  /*172d0*/  @P0 IADD3 R9, P1, PT, R3.reuse, R6, RZ ;  /* 0x0000000603090210 */ /* 0x040fe20007f3e0ff */
[----:B------:R-:W-:Y:S01]  /*172e0*/  @!P0 IMAD.IADD R6, R3, 0x1, R6 ;  /* 0x0000000103068824 */ /* 0x000fe200078e0206 */
[----:B------:R-:W-:-:S03]  /*172f0*/  @!P0 IADD3 R3, PT, PT, -R8, 0x4, RZ ;  /* 0x0000000408038810 */ /* 0x000fc60007ffe1ff */
[----:B------:R-:W-:-:S05]  /*17300*/  @P0 IMAD.X R38, R38, 0x1, R11, P1 ;  /* 0x0000000126260824 */ /* 0x000fca00008e060b */
[----:B------:R-:W-:Y:S01]  /*17310*/  @P0 SHF.R.S64 R9, R9, R4, R38 ;  /* 0x0000000409090219 */ /* 0x000fe20000001026 */
[----:B------:R-:W-:Y:S01]  /*17320*/  IMAD.SHL.U32 R4, R8, 0x10, RZ ;  /* 0x0000001008047824 */ /* 0x000fe200078e00ff */
[----:B------:R-:W-:-:S04]  /*17330*/  @!P0 SHF.L.U32 R9, R6, R3, RZ ;  /* 0x0000000306098219 */ /* 0x000fc800000006ff */
[----:B------:R-:W-:-:S07]  /*17340*/  IADD3 R4, PT, PT, R4, -0x40, R9 ;  /* 0xffffffc004047810 */ /* 0x000fce0007ffe009 */
.L_x_649:
[----:B------:R-:W1:Y:S02]  /*17350*/  LDS R3, [R16] ;  /* 0x0000000010037984 */ /* 0x000e640000000800 */
[----:B-1----:R-:W-:-:S07]  /*17360*/  IADD3 R2, PT, PT, -R3, R4, R2 ;  /* 0x0000000403027210 */ /* 0x002fce0007ffe102 */
.L_x_648:
[----:B------:R-:W-:Y:S05]  /*17370*/  BSYNC.RECONVERGENT B1 ;  /* 0x0000000000017941 */ /* 0x000fea0003800200 */
.L_x_647:
[----:B------:R-:W-:Y:S01]  /*17380*/  BSSY.RECONVERGENT B1, `(.L_x_652) ;  /* 0x000001c000017945 */ /* 0x000fe20003800200 */
[----:B------:R-:W-:Y:S01]  /*17390*/  CS2R R12, SRZ ;  /* 0x00000000000c7805 */ /* 0x000fe2000001ff00 */
[----:B------:R-:W-:-:S07]  /*173a0*/  IMAD.MOV.U32 R4, RZ, RZ, R0 ;  /* 0x000000ffff047224 */ /* 0x000fce00078e0000 */
.L_x_653:
[----:B-1----:R-:W-:-:S04]  /*173b0*/  IMAD R3, R4, -0x61c88647, R15 ;  /* 0x9e3779b904037824 */ /* 0x002fc800078e020f */
[----:B------:R-:W-:-:S05]  /*173c0*/  VIADD R3, R3, 0x404 ;  /* 0x0000040403037836 */ /* 0x000fca0000000000 */
[----:B------:R-:W-:-:S04]  /*173d0*/  SHF.R.U32.HI R6, RZ, 0x10, R3 ;  /* 0x00000010ff067819 */ /* 0x000fc80000011603 */
[----:B------:R-:W-:Y:S01]  /*173e0*/  LOP3.LUT R6, R6, R3, RZ, 0x3c, !PT ;  /* 0x0000000306067212 */ /* 0x000fe200078e3cff */
[----:B------:R-:W-:-:S04]  /*173f0*/  IMAD.IADD R3, R25, 0x1, R4 ;  /* 0x0000000119037824 */ /* 0x000fc800078e0204 */
[----:B------:R-:W-:Y:S02]  /*17400*/  IMAD R6, R6, -0x7a143595, RZ ;  /* 0x85ebca6b06067824 */ /* 0x000fe400078e02ff */
[----:B------:R-:W1:Y:S03]  /*17410*/  LDS.S8 R3, [R3] ;  /* 0x0000000003037984 */ /* 0x000e660000000200 */
        /* <DEDUP_REMOVED lines=8> */
[----:B------:R-:W-:Y:S01]  /*174a0*/  ISETP.NE.U32.AND P0, PT, R8, 0x1, PT ;  /* 0x000000010800780c */ /* 0x000fe20003f05070 */
[----:B------:R-:W-:Y:S01]  /*174b0*/  IMAD.MOV.U32 R8, RZ, RZ, R12 ;  /* 0x000000ffff087224 */ /* 0x000fe200078e000c */
        /* <DEDUP_REMOVED lines=9> */
.L_x_652:
        /* <DEDUP_REMOVED lines=33> */
[----:B--2---:R0:W2:Y:S02]  /*17760*/  SHFL.IDX PT, R38, R23, RZ, 0x1f ;  /* 0x00001fff17267589 */ /* 0x0040a400000e0000 */
.L_x_1120:
[----:B------:R-:W-:Y:S01]  /*17770*/  IMAD.MOV.U32 R12, RZ, RZ, 0x1 ;  /* 0x00000001ff0c7424 */ /* 0x000fe200078e00ff */
[----:B------:R-:W-:Y:S01]  /*17780*/  LOP3.LUT P0, RZ, R7, 0x20, RZ, 0xc0, !PT ;  /* 0x0000002007ff7812 */ /* 0x000fe2000780c0ff */
[----:B------:R-:W-:Y:S01]  /*17790*/  BSSY.RECONVERGENT B1, `(.L_x_655) ;  /* 0x0000063000017945 */ /* 0x000fe20003800200 */
[----:B------:R-:W-:Y:S02]  /*177a0*/  IMAD.MOV.U32 R4, RZ, RZ, RZ ;  /* 0x000000ffff047224 */ /* 0x000fe400078e00ff */
[----:B------:R-:W-:Y:S01]  /*177b0*/  SEL R12, R12, 0xffffffff, !P0 ;  /* 0xffffffff0c0c7807 */ /* 0x000fe20004000000 */
[----:B------:R-:W-:Y:S01]  /*177c0*/  IMAD.MOV.U32 R6, RZ, RZ, R0 ;  /* 0x000000ffff067224 */ /* 0x000fe200078e0000 */
[----:B------:R-:W-:-:S03]  /*177d0*/  SEL R17, RZ, 0xffffffff, !P0 ;  /* 0xffffffffff117807 */ /* 0x000fc60004000000 */
[-C--:B--2---:R-:W-:Y:S02]  /*177e0*/  IMAD R38, R38, R12.reuse, RZ ;  /* 0x0000000c26267224 */ /* 0x084fe400078e02ff */
[----:B-1----:R-:W-:-:S04]  /*177f0*/  IMAD.WIDE.U32 R12, R3, R12, RZ ;  /* 0x0000000c030c7225 */ /* 0x002fc800078e00ff */
[----:B------:R-:W-:Y:S02]  /*17800*/  IMAD R17, R3, R17, R38 ;  /* 0x0000001103117224 */ /* 0x000fe400078e0226 */
[----:B------:R-:W-:Y:S02]  /*17810*/  IMAD.MOV.U32 R3, RZ, RZ, RZ ;  /* 0x000000ffff037224 */ /* 0x000fe400078e00ff */
[----:B------:R-:W-:-:S07]  /*17820*/  IMAD.IADD R17, R13, 0x1, R17 ;  /* 0x000000010d117824 */ /* 0x000fce00078e0211 */
.L_x_658:
[----:B------:R-:W-:Y:S01]  /*17830*/  BSSY.RECONVERGENT B2, `(.L_x_656) ;  /* 0x000002e000027945 */ /* 0x000fe20003800200 */
[----:B------:R-:W-:Y:S01]  /*17840*/  CS2R R20, SRZ ;  /* 0x0000000000147805 */ /* 0x000fe2000001ff00 */
[----:B------:R-:W-:-:S07]  /*17850*/  IMAD.MOV.U32 R22, RZ, RZ, RZ ;  /* 0x000000ffff167224 */ /* 0x000fce00078e00ff */
.L_x_657:
[----:B------:R-:W1:Y:S01]  /*17860*/  LDCU.64 UR4, c[0x0][0x398] ;  /* 0x00007300ff0477ac */ /* 0x000e620008000a00 */
[----:B------:R-:W-:-:S05]  /*17870*/  IMAD R18, R22, 0x100, R6 ;  /* 0x0000010016127824 */ /* 0x000fca00078e0206 */
[----:B-1----:R-:W-:-:S05]  /*17880*/  IADD3 R18, P0, PT, R18, UR4, RZ ;  /* 0x0000000412127c10 */ /* 0x002fca000ff1e0ff */
[----:B------:R-:W-:-:S05]  /*17890*/  IMAD.X R19, RZ, RZ, UR5, P0 ;  /* 0x00000005ff137e24 */ /* 0x000fca00080e06ff */
[----:B0-----:R-:W2:Y:S04]  /*178a0*/  LDG.E.U8.CONSTANT R23, desc[UR8][R18.64+0x8ab00] ;  /* 0x08ab000812177981 */ /* 0x001ea8000c1e9100 */
        /* <DEDUP_REMOVED lines=17> */
[----:B------:R-:W0:Y:S01]  /*179c0*/  LDS.128 R8, [R8] ;  /* 0x0000000008087984 */ /* 0x000e220000000c00 */
        /* <DEDUP_REMOVED lines=21> */
.L_x_656:
[----:B------:R-:W-:-:S04]  /*17b20*/  IMAD R8, R6, -0x61c88647, R15 ;  /* 0x9e3779b906087824 */ /* 0x000fc800078e020f */
        /* <DEDUP_REMOVED lines=30> */
[----:B------:R-:W-:Y:S02]  /*17d10*/  SEL R9, R8, 0x7f, P0 ;  /* 0x0000007f08097807 */ /* 0x000fe40000000000 */
[----:B------:R-:W-:-:S03]  /*17d20*/  ISETP.NE.AND P0, PT, R6, R5, PT ;  /* 0x000000050600720c */ /* 0x000fc60003f05270 */
[----:B------:R-:W-:-:S06]  /*17d30*/  IMAD.SHL.U32 R8, R9, 0x4, RZ ;  /* 0x0000000409087824 */ /* 0x000fcc00078e00ff */
[----:B------:R-:W0:Y:S04]  /*17d40*/  LDC R8, c[0x3][R8+0x200] ;  /* 0x00c0800008087b82 */ /* 0x000e280000000800 */
[----:B------:R-:W-:-:S05]  /*17d50*/  @!P0 VIADD R9, R9, 0x80 ;  /* 0x0000008009098836 */ /* 0x000fca0000000000 */
[----:B------:R1:W-:Y:S01]  /*17d60*/  @!P0 STS [R16], R9 ;  /* 0x0000000910008388 */ /* 0x0003e20000000800 */
[C---:B------:R-:W-:Y:S01]  /*17d70*/  ISETP.GE.U32.AND P0, PT, R6.reuse, 0xe0, PT ;  /* 0x000000e00600780c */ /* 0x040fe20003f06070 */
[----:B------:R-:W-:Y:S01]  /*17d80*/  VIADD R6, R6, 0x20 ;  /* 0x0000002006067836 */ /* 0x000fe20000000000 */
[----:B0-----:R-:W-:-:S04]  /*17d90*/  IADD3 R3, P1, PT, R8, R3, RZ ;  /* 0x0000000308037210 */ /* 0x001fc80007f3e0ff */
[----:B------:R-:W-:-:S07]  /*17da0*/  LEA.HI.X.SX32 R4, R8, R4, 0x1, P1 ;  /* 0x0000000408047211 */ /* 0x000fce00008f0eff */
[----:B-1----:R-:W-:Y:S05]  /*17db0*/  @!P0 BRA `(.L_x_658) ;  /* 0xfffffff8009c8947 */ /* 0x002fea000383ffff */
[----:B------:R-:W-:Y:S05]  /*17dc0*/  BSYNC.RECONVERGENT B1 ;  /* 0x0000000000017941 */ /* 0x000fea0003800200 */
.L_x_655:
[----:B------:R-:W-:Y:S01]  /*17dd0*/  UMOV UR4, 0xffffffff ;  /* 0xffffffff00047882 */ /* 0x000fe20000000000 */
[----:B------:R-:W-:Y:S02]  /*17de0*/  ISETP.NE.AND P1, PT, R0, RZ, PT ;  /* 0x000000ff0000720c */ /* 0x000fe40003f25270 */
        /* <DEDUP_REMOVED lines=34> */
.L_x_1135:
[----:B------:R-:W-:Y:S04]  /*18010*/  BSSY.RECONVERGENT B1, `(.L_x_660) ;  /* 0x0000058000017945 */ /* 0x000fe80003800200 */
[----:B------:R-:W-:Y:S05]  /*18020*/  @P1 BRA `(.L_x_661) ;  /* 0x0000000400581947 */ /* 0x000fea0003800000 */
[----:B-1----:R-:W-:Y:S01]  /*18030*/  ISETP.GE.U32.AND P0, PT, R0, 0x1, PT ;  /* 0x000000010000780c */ /* 0x002fe20003f06070 */
[----:B------:R-:W-:Y:S02]  /*18040*/  IMAD.MOV.U32 R3, RZ, RZ, RZ ;  /* 0x000000ffff037224 */ /* 0x000fe400078e00ff */
[----:B------:R-:W-:Y:S01]  /*18050*/  IMAD.MOV.U32 R13, RZ, RZ, RZ ;  /* 0x000000ffff0d7224 */ /* 0x000fe200078e00ff */
        /* <DEDUP_REMOVED lines=12> */
.L_x_664:
[C---:B------:R-:W-:Y:S01]  /*18120*/  ISETP.GT.U32.AND P0, PT, R4.reuse, -0x1, PT ;  /* 0xffffffff0400780c */ /* 0x040fe20003f04070 */
[----:B------:R-:W-:Y:S01]  /*18130*/  VIADD R3, R3, 0x10 ;  /* 0x0000001003037836 */ /* 0x000fe20000000000 */
[--C-:B------:R-:W-:Y:S02]  /*18140*/  SHF.R.U64 R4, R4, 0x10, R5.reuse ;  /* 0x0000001004047819 */ /* 0x100fe40000001205 */
[----:B------:R-:W-:Y:S02]  /*18150*/  ISETP.GT.U32.AND.EX P0, PT, R5, RZ, PT, P0 ;  /* 0x000000ff0500720c */ /* 0x000fe40003f04100 */
[----:B------:R-:W-:-:S11]  /*18160*/  SHF.R.U32.HI R5, RZ, 0x10, R5 ;  /* 0x00000010ff057819 */ /* 0x000fd60000011605 */
[----:B------:R-:W-:Y:S05]  /*18170*/  @P0 BRA `(.L_x_664) ;  /* 0xfffffffc00e80947 */ /* 0x000fea000383ffff */
[----:B------:R-:W-:Y:S05]  /*18180*/  BSYNC.RECONVERGENT B2 ;  /* 0x0000000000027941 */ /* 0x000fea0003800200 */
.L_x_663:
[----:B------:R-:W-:Y:S01]  /*18190*/  ISETP.GT.U32.AND P0, PT, R4, 0xff, PT ;  /* 0x000000ff0400780c */ /* 0x000fe20003f04070 */
[----:B------:R-:W-:Y:S01]  /*181a0*/  IMAD.MOV.U32 R6, RZ, RZ, R3 ;  /* 0x000000ffff067224 */ /* 0x000fe200078e0003 */
[----:B------:R-:W-:Y:S02]  /*181b0*/  BSSY.RECONVERGENT B2, `(.L_x_665) ;  /* 0x0000026000027945 */ /* 0x000fe40003800200 */
        /* <DEDUP_REMOVED lines=17> */
[----:B------:R-:W-:-:S05]  /*182d0*/  IMAD.IADD R4, R6, 0x1, R3 ;  /* 0x0000000106047824 */ /* 0x000fca00078e0203 */
[----:B------:R-:W-:-:S13]  /*182e0*/  ISETP.GE.AND P0, PT, R4, 0x4, PT ;  /* 0x000000040400780c */ /* 0x000fda0003f06270 */
[----:B------:R-:W-:Y:S05]  /*182f0*/  @!P0 BRA `(.L_x_666) ;  /* 0x0000000000248947 */ /* 0x000fea0003800000 */
[----:B------:R-:W-:-:S05]  /*18300*/  IMAD.MOV.U32 R5, RZ, RZ, -0x1 ;  /* 0xffffffffff057424 */ /* 0x000fca00078e00ff */
[CC--:B------:R-:W-:Y:S02]  /*18310*/  SHF.L.U32 R3, R5.reuse, R4.reuse, RZ ;  /* 0x0000000405037219 */ /* 0x0c0fe400000006ff */
[----:B------:R-:W-:Y:S02]  /*18320*/  SHF.L.U64.HI R5, R5, R4, 0xffffffff ;  /* 0xffffffff05057419 */ /* 0x000fe40000010204 */
[----:B------:R-:W-:Y:S01]  /*18330*/  IADD3 R3, P0, PT, R0, R3, RZ ;  /* 0x0000000300037210 */ /* 0x000fe20007f1e0ff */
[----:B------:R-:W-:-:S04]  /*18340*/  VIADD R0, R4, 0xfffffffc ;  /* 0xfffffffc04007836 */ /* 0x000fc80000000000 */
[----:B------:R-:W-:-:S05]  /*18350*/  IMAD.X R5, R38, 0x1, R5, P0 ;  /* 0x0000000126057824 */ /* 0x000fca00000e0605 */
[-CC-:B------:R-:W-:Y:S02]  /*18360*/  SHF.R.S64 R3, R3, R0.reuse, R5.reuse ;  /* 0x0000000003037219 */ /* 0x180fe40000001005 */
[----:B------:R-:W-:Y:S01]  /*18370*/  SHF.R.S32.HI R5, RZ, R0, R5 ;  /* 0x00000000ff057219 */ /* 0x000fe20000011405 */
[----:B------:R-:W-:Y:S06]  /*18380*/  BRA `(.L_x_667) ;  /* 0x0000000000207947 */ /* 0x000fec0003800000 */
.L_x_666:
[----:B------:R-:W-:-:S05]  /*18390*/  IMAD.MOV.U32 R3, RZ, RZ, -0x1 ;  /* 0xffffffffff037424 */ /* 0x000fca00078e00ff */
[CC--:B------:R-:W-:Y:S02]  /*183a0*/  SHF.L.U32 R5, R3.reuse, R4.reuse, RZ ;  /* 0x0000000403057219 */ /* 0x0c0fe400000006ff */
[----:B------:R-:W-:Y:S02]  /*183b0*/  SHF.L.U64.HI R3, R3, R4, 0xffffffff ;  /* 0xffffffff03037419 */ /* 0x000fe40000010204 */
[----:B------:R-:W-:Y:S02]  /*183c0*/  IADD3 R5, P0, PT, R0, R5, RZ ;  /* 0x0000000500057210 */ /* 0x000fe40007f1e0ff */
[----:B------:R-:W-:-:S03]  /*183d0*/  IADD3 R0, PT, PT, -R4, 0x4, RZ ;  /* 0x0000000404007810 */ /* 0x000fc60007ffe1ff */
[----:B------:R-:W-:Y:S01]  /*183e0*/  IMAD.X R38, R38, 0x1, R3, P0 ;  /* 0x0000000126267824 */ /* 0x000fe200000e0603 */
[----:B------:R-:W-:-:S04]  /*183f0*/  SHF.L.U32 R3, R5, R0, RZ ;  /* 0x0000000005037219 */ /* 0x000fc800000006ff */
[----:B------:R-:W-:-:S07]  /*18400*/  SHF.L.U64.HI R5, R5, R0, R38 ;  /* 0x0000000005057219 */ /* 0x000fce0000010226 */
.L_x_667:
[----:B------:R-:W-:Y:S05]  /*18410*/  BSYNC.RECONVERGENT B2 ;  /* 0x0000000000027941 */ /* 0x000fea0003800200 */
.L_x_665:
[----:B------:R-:W-:-:S05]  /*18420*/  IMAD.SHL.U32 R0, R4, 0x10, RZ ;  /* 0x0000001004007824 */ /* 0x000fca00078e00ff */
[----:B------:R-:W-:Y:S02]  /*18430*/  IADD3 R3, P0, P2, R0, -0x40, R3 ;  /* 0xffffffc000037810 */ /* 0x000fe40007a1e003 */
[----:B------:R-:W-:-:S04]  /*18440*/  SHF.R.S32.HI R0, RZ, 0x1f, R0 ;  /* 0x0000001fff007819 */ /* 0x000fc80000011400 */
[----:B------:R-:W-:-:S07]  /*18450*/  IADD3.X R13, PT, PT, R0, -0x1, R5, P0, P2 ;  /* 0xffffffff000d7810 */ /* 0x000fce00007e4405 */
.L_x_662:
[----:B------:R-:W1:Y:S02]  /*18460*/  LDS R16, [R16] ;  /* 0x0000000010107984 */ /* 0x000e640000000800 */
[----:B-1----:R-:W-:Y:S02]  /*18470*/  IADD3 R3, P0, PT, -R16, R3, RZ ;  /* 0x0000000310037210 */ /* 0x002fe40007f1e1ff */
[----:B------:R-:W-:-:S05]  /*18480*/  SHF.R.S32.HI R0, RZ, 0x1f, R16 ;  /* 0x0000001fff007819 */ /* 0x000fca0000011410 */
[----:B------:R-:W-:-:S04]  /*18490*/  IMAD.X R13, R13, 0x1, ~R0, P0 ;  /* 0x000000010d0d7824 */ /* 0x000fc800000e0e00 */
[C---:B------:R-:W-:Y:S01]  /*184a0*/  IMAD.WIDE.U32 R4, R13.reuse, 0x66666667, RZ ;  /* 0x666666670d047825 */ /* 0x040fe200078e00ff */
[----:B------:R-:W-:-:S03]  /*184b0*/  ISETP.LT.AND P2, PT, R13, RZ, PT ;  /* 0x000000ff0d00720c */ /* 0x000fc60003f41270 */
[----:B------:R-:W-:-:S04]  /*184c0*/  IMAD.WIDE.U32 R8, P0, R3, 0x66666666, R4 ;  /* 0x6666666603087825 */ /* 0x000fc80007800004 */
[----:B------:R-:W-:-:S04]  /*184d0*/  IMAD.WIDE.U32 R4, R3, 0x66666667, RZ ;  /* 0x6666666703047825 */ /* 0x000fc800078e00ff */
[----:B------:R-:W-:Y:S01]  /*184e0*/  IMAD.X R11, RZ, RZ, RZ, P0 ;  /* 0x000000ffff0b7224 */ /* 0x000fe200000e06ff */
[----:B------:R-:W-:Y:S01]  /*184f0*/  IADD3 RZ, P0, PT, R5, R8, RZ ;  /* 0x0000000805ff7210 */ /* 0x000fe20007f1e0ff */
[----:B------:R-:W-:-:S04]  /*18500*/  IMAD.MOV.U32 R10, RZ, RZ, R9 ;  /* 0x000000ffff0a7224 */ /* 0x000fc800078e0009 */
[----:B------:R-:W-:-:S03]  /*18510*/  IMAD.WIDE.U32.X R4, R13, 0x66666666, R10, P0 ;  /* 0x666666660d047825 */ /* 0x000fc600000e040a */
[----:B------:R-:W-:-:S04]  /*18520*/  IADD3 R3, P0, PT, R4, -0x66666667, RZ ;  /* 0x9999999904037810 */ /* 0x000fc80007f1e0ff */
[----:B------:R-:W-:Y:S02]  /*18530*/  IADD3.X R9, PT, PT, R5, -0x66666667, RZ, P0, !PT ;  /* 0x9999999905097810 */ /* 0x000fe400007fe4ff */
[----:B------:R-:W-:Y:S02]  /*18540*/  SEL R3, R3, R4, P2 ;  /* 0x0000000403037207 */ /* 0x000fe40001000000 */
[----:B------:R-:W-:-:S04]  /*18550*/  SEL R0, R9, R5, P2 ;  /* 0x0000000509007207 */ /* 0x000fc80001000000 */
[--C-:B------:R-:W-:Y:S02]  /*18560*/  SHF.R.S64 R3, R3, 0x1, R0.reuse ;  /* 0x0000000103037819 */ /* 0x100fe40000001000 */
[----:B------:R-:W-:-:S04]  /*18570*/  SHF.R.U32.HI R0, RZ, 0x1f, R0 ;  /* 0x0000001fff007819 */ /* 0x000fc80000011600 */
[----:B------:R-:W-:-:S07]  /*18580*/  IADD3 R2, PT, PT, R2, R3, R0 ;  /* 0x0000000302027210 */ /* 0x000fce0007ffe000 */
.L_x_661:
[----:B------:R-:W-:Y:S05]  /*18590*/  BSYNC.RECONVERGENT B1 ;  /* 0x0000000000017941 */ /* 0x000fea0003800200 */
.L_x_660:
[----:B------:R-:W-:Y:S05]  /*185a0*/  @P5 BRA `(.L_x_668) ;  /* 0xfffffe8000b85947 */ /* 0x000fea000383ffff */
[----:B------:R-:W-:Y:S05]  /*185b0*/  BSYNC B0 ;  /* 0x0000000000007941 */ /* 0x000fea0003800000 */
.L_x_436:
[----:B------:R-:W3:Y:S01]  /*185c0*/  LDL R18, [R1] ;  /* 0x0000000001127983 */ /* 0x000ee20000100800 */
[----:B------:R-:W4:Y:S03]  /*185d0*/  @!P1 LDC.64 R8, c[0x0][0x3b8] ;  /* 0x0000ee00ff089b82 */ /* 0x000f260000000a00 */
[----:B------:R-:W5:Y:S04]  /*185e0*/  LDL R3, [R1+0x20] ;  /* 0x0000200001037983 */ /* 0x000f680000100800 */
[----:B------:R-:W2:Y:S04]  /*185f0*/  LDL R6, [R1+0x8] ;  /* 0x0000080001067983 */ /* 0x000ea80000100800 */
[----:B------:R-:W2:Y:S04]  /*18600*/  LDL R10, [R1+0x28] ;  /* 0x00002800010a7983 */ /* 0x000ea80000100800 */
[----:B------:R-:W0:Y:S04]  /*18610*/  LDL R4, [R1+0x10] ;  /* 0x0000100001047983 */ /* 0x000e280000100800 */
[----:B------:R-:W2:Y:S04]  /*18620*/  LDL R5, [R1+0x30] ;  /* 0x0000300001057983 */ /* 0x000ea80000100800 */
[----:B------:R-:W2:Y:S04]  /*18630*/  LDL R11, [R1+0x18] ;  /* 0x00001800010b7983 */ /* 0x000ea80000100800 */
[----:B------:R-:W2:Y:S01]  /*18640*/  LDL R12, [R1+0x38] ;  /* 0x00003800010c7983 */ /* 0x000ea20000100800 */
[C---:B-1----:R-:W-:Y:S01]  /*18650*/  IMAD.SHL.U32 R0, R7.reuse, 0x10, RZ ;  /* 0x0000001007007824 */ /* 0x042fe200078e00ff */
[----:B------:R-:W1:Y:S01]  /*18660*/  LDCU.128 UR4, c[0x0][0x3a0] ;  /* 0x00007400ff0477ac */ /* 0x000e620008000c00 */
[----:B------:R-:W-:Y:S01]  /*18670*/  @!P1 SHF.R.U32.HI R14, RZ, 0x5, R7 ;  /* 0x00000005ff0e9819 */ /* 0x000fe20000011607 */
[----:B------:R-:W1:Y:S01]  /*18680*/  S2R R13, SR_CTAID.X ;  /* 0x00000000000d7919 */ /* 0x000e620000002500 */
[----:B------:R-:W-:-:S02]  /*18690*/  LOP3.LUT R7, R7, 0x1f, RZ, 0xc0, !PT ;  /* 0x0000001f07077812 */ /* 0x000fc400078ec0ff */
[----:B------:R-:W-:-:S05]  /*186a0*/  LOP3.LUT R0, R0, 0xe00, RZ, 0xc0, !PT ;  /* 0x00000e0000007812 */ /* 0x000fca00078ec0ff */
[C---:B-1----:R-:W-:Y:S02]  /*186b0*/  IMAD R0, R13.reuse, 0x1000, R0 ;  /* 0x000010000d007824 */ /* 0x042fe400078e0200 */
[----:B------:R-:W-:Y:S02]  /*186c0*/  @!P1 IMAD.SHL.U32 R13, R13, 0x8, RZ ;  /* 0x000000080d0d9824 */ /* 0x000fe400078e00ff */
[----:B------:R-:W-:-:S03]  /*186d0*/  IMAD.IADD R0, R7, 0x1, R0 ;  /* 0x0000000107007824 */ /* 0x000fc600078e0200 */
[----:B------:R-:W-:Y:S02]  /*186e0*/  @!P1 LOP3.LUT R13, R13, R14, RZ, 0xfc, !PT ;  /* 0x0000000e0d0d9212 */ /* 0x000fe400078efcff */
[C---:B------:R-:W-:Y:S02]  /*186f0*/  IADD3 R14, P0, PT, R0.reuse, UR4, RZ ;  /* 0x00000004000e7c10 */ /* 0x040fe4000ff1e0ff */
[----:B------:R-:W-:Y:S01]  /*18700*/  SHF.R.S32.HI R19, RZ, 0x1f, R0 ;  /* 0x0000001fff137819 */ /* 0x000fe20000011400 */
[----:B----4-:R-:W-:Y:S01]  /*18710*/  @!P1 IMAD.WIDE R16, R13, 0x4, R8 ;  /* 0x000000040d109825 */ /* 0x010fe200078e0208 */
[----:B------:R-:W-:Y:S02]  /*18720*/  IADD3 R8, P2, PT, R0, UR6, RZ ;  /* 0x0000000600087c10 */ /* 0x000fe4000ff5e0ff */
[C---:B------:R-:W-:Y:S02]  /*18730*/  IADD3.X R15, PT, PT, R19.reuse, UR5, RZ, P0, !PT ;  /* 0x00000005130f7c10 */ /* 0x040fe400087fe4ff */
[----:B------:R-:W-:Y:S01]  /*18740*/  IADD3.X R9, PT, PT, R19, UR7, RZ, P2, !PT ;  /* 0x0000000713097c10 */ /* 0x000fe200097fe4ff */
[----:B------:R1:W-:Y:S01]  /*18750*/  @!P1 STG.E desc[UR8][R16.64], R2 ;  /* 0x0000000210009986 */ /* 0x0003e2000c101908 */
[----:B---3--:R-:W-:-:S02]  /*18760*/  PRMT R7, R18, 0x7770, RZ ;  /* 0x0000777012077816 */ /* 0x008fc400000000ff */
[----:B-----5:R-:W-:-:S03]  /*18770*/  PRMT R13, R3, 0x7770, RZ ;  /* 0x00007770030d7816 */ /* 0x020fc600000000ff */
[----:B------:R3:W-:Y:S01]  /*18780*/  STG.E.U8 desc[UR8][R14.64], R7 ;  /* 0x000000070e007986 */ /* 0x0007e2000c101108 */
[----:B--2---:R-:W-:-:S03]  /*18790*/  PRMT R19, R6, 0x7770, RZ ;  /* 0x0000777006137816 */ /* 0x004fc600000000ff */
[----:B------:R2:W-:Y:S01]  /*187a0*/  STG.E.U8 desc[UR8][R8.64], R13 ;  /* 0x0000000d08007986 */ /* 0x0005e2000c101108 */
[----:B-1----:R-:W-:Y:S02]  /*187b0*/  PRMT R17, R6, 0x7771, RZ ;  /* 0x0000777106117816 */ /* 0x002fe400000000ff */
[----:B------:R-:W-:Y:S01]  /*187c0*/  PRMT R21, R10, 0x7770, RZ ;  /* 0x000077700a157816 */ /* 0x000fe200000000ff */
[----:B------:R1:W-:Y:S01]  /*187d0*/  STG.E.U8 desc[UR8][R14.64+0x80], R19 ;  /* 0x000080130e007986 */ /* 0x0003e2000c101108 */
[----:B0-----:R-:W-:-:S03]  /*187e0*/  PRMT R23, R4, 0x7770, RZ ;  /* 0x0000777004177816 */ /* 0x001fc600000000ff */
[----:B------:R0:W-:Y:S01]  /*187f0*/  STG.E.U8 desc[UR8][R8.64+0x80], R21 ;  /* 0x0000801508007986 */ /* 0x0001e2000c101108 */
[----:B---3--:R-:W-:Y:S02]  /*18800*/  PRMT R7, R18, 0x7771, RZ ;  /* 0x0000777112077816 */ /* 0x008fe400000000ff */
[----:B------:R-:W-:Y:S01]  /*18810*/  PRMT R25, R5, 0x7770, RZ ;  /* 0x0000777005197816 */ /* 0x000fe200000000ff */
[----:B------:R3:W-:Y:S01]  /*18820*/  STG.E.U8 desc[UR8][R14.64+0x100], R23 ;  /* 0x000100170e007986 */ /* 0x0007e2000c101108 */
[----:B--2---:R-:W-:Y:S02]  /*18830*/  PRMT R13, R3, 0x7771, RZ ;  /* 0x00007771030d7816 */ /* 0x004fe400000000ff */
[----:B------:R-:W-:Y:S01]  /*18840*/  PRMT R27, R11, 0x7770, RZ ;  /* 0x000077700b1b7816 */ /* 0x000fe200000000ff */
[----:B------:R2:W-:Y:S01]  /*18850*/  STG.E.U8 desc[UR8][R8.64+0x100], R25 ;  /* 0x0001001908007986 */ /* 0x0005e2000c101108 */
[----:B-1----:R-:W-:Y:S02]  /*18860*/  PRMT R19, R10, 0x7771, RZ ;  /* 0x000077710a137816 */ /* 0x002fe400000000ff */
[----:B------:R-:W-:Y:S01]  /*18870*/  PRMT R29, R12, 0x7770, RZ ;  /* 0x000077700c1d7816 */ /* 0x000fe200000000ff */
[----:B------:R1:W-:Y:S01]  /*18880*/  STG.E.U8 desc[UR8][R14.64+0x180], R27 ;  /* 0x0001801b0e007986 */ /* 0x0003e2000c101108 */
[----:B0-----:R-:W-:-:S03]  /*18890*/  PRMT R21, R4, 0x7771, RZ ;  /* 0x0000777104157816 */ /* 0x001fc600000000ff */
[----:B------:R-:W-:Y:S01]  /*188a0*/  STG.E.U8 desc[UR8][R8.64+0x180], R29 ;  /* 0x0001801d08007986 */ /* 0x000fe2000c101108 */
[----:B---3--:R-:W-:-:S03]  /*188b0*/  PRMT R23, R5, 0x7771, RZ ;  /* 0x0000777105177816 */ /* 0x008fc600000000ff */
[----:B------:R0:W-:Y:S01]  /*188c0*/  STG.E.U8 desc[UR8][R14.64+0x20], R7 ;  /* 0x000020070e007986 */ /* 0x0001e2000c101108 */
[----:B--2---:R-:W-:-:S03]  /*188d0*/  PRMT R25, R11, 0x7771, RZ ;  /* 0x000077710b197816 */ /* 0x004fc600000000ff */
[----:B------:R2:W-:Y:S01]  /*188e0*/  STG.E.U8 desc[UR8][R8.64+0x20], R13 ;  /* 0x0000200d08007986 */ /* 0x0005e2000c101108 */
[----:B-1----:R-:W-:-:S03]  /*188f0*/  PRMT R27, R12, 0x7771, RZ ;  /* 0x000077710c1b7816 */ /* 0x002fc600000000ff */
[----:B------:R1:W-:Y:S04]  /*18900*/  STG.E.U8 desc[UR8][R14.64+0xa0], R17 ;  /* 0x0000a0110e007986 */ /* 0x0003e8000c101108 */
[----:B------:R3:W-:Y:S01]  /*18910*/  STG.E.U8 desc[UR8][R8.64+0xa0], R19 ;  /* 0x0000a01308007986 */ /* 0x0007e2000c101108 */
[----:B0-----:R-:W-:-:S03]  /*18920*/  PRMT R7, R18, 0x7772, RZ ;  /* 0x0000777212077816 */ /* 0x001fc600000000ff */
[----:B------:R0:W-:Y:S01]  /*18930*/  STG.E.U8 desc[UR8][R14.64+0x120], R21 ;  /* 0x000120150e007986 */ /* 0x0001e2000c101108 */
[C---:B--2---:R-:W-:Y:S02]  /*18940*/  PRMT R13, R3.reuse, 0x7772, RZ ;  /* 0x00007772030d7816 */ /* 0x044fe400000000ff */
[----:B------:R-:W-:Y:S01]  /*18950*/  PRMT R3, R3, 0x7773, RZ ;  /* 0x0000777303037816 */ /* 0x000fe200000000ff */
[----:B------:R2:W-:Y:S01]  /*18960*/  STG.E.U8 desc[UR8][R8.64+0x120], R23 ;  /* 0x0001201708007986 */ /* 0x0005e2000c101108 */
[----:B-1----:R-:W-:-:S03]  /*18970*/  PRMT R17, R6, 0x7772, RZ ;  /* 0x0000777206117816 */ /* 0x002fc600000000ff */
[----:B------:R1:W-:Y:S01]  /*18980*/  STG.E.U8 desc[UR8][R14.64+0x1a0], R25 ;  /* 0x0001a0190e007986 */ /* 0x0003e2000c101108 */
[----:B---3--:R-:W-:-:S03]  /*18990*/  PRMT R19, R10, 0x7772, RZ ;  /* 0x000077720a137816 */ /* 0x008fc600000000ff */
[----:B------:R3:W-:Y:S01]  /*189a0*/  STG.E.U8 desc[UR8][R8.64+0x1a0], R27 ;  /* 0x0001a01b08007986 */ /* 0x0007e2000c101108 */
[----:B0-----:R-:W-:-:S03]  /*189b0*/  PRMT R21, R4, 0x7772, RZ ;  /* 0x0000777204157816 */ /* 0x001fc600000000ff */
[----:B------:R0:W-:Y:S01]  /*189c0*/  STG.E.U8 desc[UR8][R14.64+0x40], R7 ;  /* 0x000040070e007986 */ /* 0x0001e2000c101108 */
[C---:B--2---:R-:W-:Y:S02]  /*189d0*/  PRMT R23, R5.reuse, 0x7772, RZ ;  /* 0x0000777205177816 */ /* 0x044fe400000000ff */
[----:B------:R-:W-:Y:S01]  /*189e0*/  PRMT R5, R5, 0x7773, RZ ;  /* 0x0000777305057816 */ /* 0x000fe200000000ff */
[----:B------:R2:W-:Y:S01]  /*189f0*/  STG.E.U8 desc[UR8][R8.64+0x40], R13 ;  /* 0x0000400d08007986 */ /* 0x0005e2000c101108 */
[C---:B-1----:R-:W-:Y:S02]  /*18a00*/  PRMT R25, R11.reuse, 0x7772, RZ ;  /* 0x000077720b197816 */ /* 0x042fe400000000ff */
[----:B------:R-:W-:Y:S01]  /*18a10*/  PRMT R11, R11, 0x7773, RZ ;  /* 0x000077730b0b7816 */ /* 0x000fe200000000ff */
[----:B------:R1:W-:Y:S01]  /*18a20*/  STG.E.U8 desc[UR8][R14.64+0xc0], R17 ;  /* 0x0000c0110e007986 */ /* 0x0003e2000c101108 */
[----:B---3--:R-:W-:-:S03]  /*18a30*/  PRMT R27, R12, 0x7772, RZ ;  /* 0x000077720c1b7816 */ /* 0x008fc600000000ff */
[----:B------:R3:W-:Y:S01]  /*18a40*/  STG.E.U8 desc[UR8][R8.64+0xc0], R19 ;  /* 0x0000c01308007986 */ /* 0x0007e2000c101108 */
[----:B0-----:R-:W-:-:S03]  /*18a50*/  PRMT R7, R18, 0x7773, RZ ;  /* 0x0000777312077816 */ /* 0x001fc600000000ff */
[----:B------:R0:W-:Y:S01]  /*18a60*/  STG.E.U8 desc[UR8][R14.64+0x140], R21 ;  /* 0x000140150e007986 */ /* 0x0001e2000c101108 */
[----:B--2---:R-:W-:-:S03]  /*18a70*/  PRMT R13, R6, 0x7773, RZ ;  /* 0x00007773060d7816 */ /* 0x004fc600000000ff */
[----:B------:R-:W-:Y:S01]  /*18a80*/  STG.E.U8 desc[UR8][R8.64+0x140], R23 ;  /* 0x0001401708007986 */ /* 0x000fe2000c101108 */
[----:B-1----:R-:W-:-:S03]  /*18a90*/  PRMT R17, R10, 0x7773, RZ ;  /* 0x000077730a117816 */ /* 0x002fc600000000ff */
[----:B------:R-:W-:Y:S01]  /*18aa0*/  STG.E.U8 desc[UR8][R14.64+0x1c0], R25 ;  /* 0x0001c0190e007986 */ /* 0x000fe2000c101108 */
[----:B---3--:R-:W-:-:S03]  /*18ab0*/  PRMT R19, R4, 0x7773, RZ ;  /* 0x0000777304137816 */ /* 0x008fc600000000ff */
[----:B------:R-:W-:Y:S01]  /*18ac0*/  STG.E.U8 desc[UR8][R8.64+0x1c0], R27 ;  /* 0x0001c01b08007986 */ /* 0x000fe2000c101108 */
[----:B0-----:R-:W-:-:S03]  /*18ad0*/  PRMT R21, R12, 0x7773, RZ ;  /* 0x000077730c157816 */ /* 0x001fc600000000ff */
[----:B------:R-:W-:Y:S04]  /*18ae0*/  STG.E.U8 desc[UR8][R14.64+0x60], R7 ;  /* 0x000060070e007986 */ /* 0x000fe8000c101108 */
[----:B------:R-:W-:Y:S04]  /*18af0*/  STG.E.U8 desc[UR8][R8.64+0x60], R3 ;  /* 0x0000600308007986 */ /* 0x000fe8000c101108 */
[----:B------:R-:W-:Y:S04]  /*18b00*/  STG.E.U8 desc[UR8][R14.64+0xe0], R13 ;  /* 0x0000e00d0e007986 */ /* 0x000fe8000c101108 */
[----:B------:R-:W-:Y:S04]  /*18b10*/  STG.E.U8 desc[UR8][R8.64+0xe0], R17 ;  /* 0x0000e01108007986 */ /* 0x000fe8000c101108 */
[----:B------:R-:W-:Y:S04]  /*18b20*/  STG.E.U8 desc[UR8][R14.64+0x160], R19 ;  /* 0x000160130e007986 */ /* 0x000fe8000c101108 */
[----:B------:R-:W-:Y:S04]  /*18b30*/  STG.E.U8 desc[UR8][R8.64+0x160], R5 ;  /* 0x0001600508007986 */ /* 0x000fe8000c101108 */
[----:B------:R-:W-:Y:S04]  /*18b40*/  STG.E.U8 desc[UR8][R14.64+0x1e0], R11 ;  /* 0x0001e00b0e007986 */ /* 0x000fe8000c101108 */
[----:B------:R-:W-:Y:S01]  /*18b50*/  STG.E.U8 desc[UR8][R8.64+0x1e0], R21 ;  /* 0x0001e01508007986 */ /* 0x000fe2000c101108 */
[----:B------:R-:W-:Y:S05]  /*18b60*/  EXIT ;  /* 0x000000000000794d */ /* 0x000fea0003800000 */
.L_x_439:
[----:B------:R-:W-:Y:S01]  /*18b70*/  BSSY B1, `(.L_x_669) ;  /* 0x0000005000017945 */ /* 0x000fe20003800000 */
[----:B------:R-:W-:-:S07]  /*18b80*/  IMAD.MOV.U32 R22, RZ, RZ, -0x1 ;  /* 0xffffffffff167424 */ /* 0x000fce00078e00ff */
[----:B0-----:R-:W-:Y:S05]  /*18b90*/  WARPSYNC.COLLECTIVE R22, `(.L_x_670) ;  /* 0x0000000016087348 */ /* 0x001fea0003c00000 */
[----:B------:R-:W-:Y:S01]  /*18ba0*/  NOP ;  /* 0x0000000000007918 */ /* 0x000fe20000000000 */
[----:B0-----:R-:W-:Y:S05]  /*18bb0*/  ENDCOLLECTIVE ;  /* 0x000000000000791b */ /* 0x001fea0003800000 */
.L_x_670:
[----:B------:R-:W-:Y:S05]  /*18bc0*/  BSYNC B1 ;  /* 0x0000000000017941 */ /* 0x000fea0003800000 */
.L_x_669:
[----:B------:R-:W-:Y:S05]  /*18bd0*/  BRA `(.L_x_671) ;  /* 0xfffffe8000907947 */ /* 0x000fea000383ffff */
.L_x_442:
[----:B------:R-:W-:Y:S01]  /*18be0*/  BSSY B1, `(.L_x_672) ;  /* 0x0000008000017945 */ /* 0x000fe20003800000 */
[----:B------:R-:W-:Y:S02]  /*18bf0*/  IMAD.MOV.U32 R19, RZ, RZ, R11 ;  /* 0x000000ffff137224 */ /* 0x000fe400078e000b */
[----:B------:R-:W-:Y:S02]  /*18c00*/  IMAD.MOV.U32 R18, RZ, RZ, 0x1 ;  /* 0x00000001ff127424 */ /* 0x000fe400078e00ff */
[----:B------:R-:W-:Y:S02]  /*18c10*/  IMAD.MOV.U32 R17, RZ, RZ, 0x1f ;  /* 0x0000001fff117424 */ /* 0x000fe400078e00ff */
[----:B------:R-:W-:-:S07]  /*18c20*/  IMAD.MOV.U32 R22, RZ, RZ, -0x1 ;  /* 0xffffffffff167424 */ /* 0x000fce00078e00ff */
[----:B------:R-:W-:Y:S05]  /*18c30*/  WARPSYNC.COLLECTIVE R22, `(.L_x_673) ;  /* 0x0000000016087348 */ /* 0x000fea0003c00000 */
[----:B------:R0:W1:Y:S02]  /*18c40*/  SHFL.DOWN P2, R23, R19, R18, R17 ;  /* 0x0800001213177389 */ /* 0x0000640000040011 */
[----:B01----:R-:W-:Y:S05]  /*18c50*/  ENDCOLLECTIVE ;  /* 0x000000000000791b */ /* 0x003fea0003800000 */
.L_x_673:
[----:B------:R-:W-:Y:S05]  /*18c60*/  BSYNC B1 ;  /* 0x0000000000017941 */ /* 0x000fea0003800000 */
.L_x_672:
[----:B------:R-:W-:Y:S02]  /*18c70*/  IMAD.MOV.U32 R19, RZ, RZ, R16 ;  /* 0x000000ffff137224 */ /* 0x000fe400078e0010 */
[----:B------:R-:W-:Y:S02]  /*18c80*/  IMAD.MOV.U32 R18, RZ, RZ, 0x1 ;  /* 0x00000001ff127424 */ /* 0x000fe400078e00ff */
[----:B------:R-:W-:Y:S02]  /*18c90*/  IMAD.MOV.U32 R17, RZ, RZ, 0x1f ;  /* 0x0000001fff117424 */ /* 0x000fe400078e00ff */
[----:B------:R-:W-:Y:S02]  /*18ca0*/  IMAD.MOV.U32 R22, RZ, RZ, -0x1 ;  /* 0xffffffffff167424 */ /* 0x000fe400078e00ff */
[----:B------:R-:W-:Y:S02]  /*18cb0*/  IMAD.MOV.U32 R0, RZ, RZ, R23 ;  /* 0x000000ffff007224 */ /* 0x000fe400078e0017 */
[----:B------:R-:W-:-:S07]  /*18cc0*/  IMAD.MOV.U32 R40, RZ, RZ, RZ ;  /* 0x000000ffff287224 */ /* 0x000fce00078e00ff */
[----:B------:R-:W-:Y:S05]  /*18cd0*/  WARPSYNC.COLLECTIVE R22, `(.L_x_674) ;  /* 0x0000000016087348 */ /* 0x000fea0003c00000 */
[----:B------:R0:W1:Y:S02]  /*18ce0*/  SHFL.DOWN P2, R23, R19, R18, R17 ;  /* 0x0800001213177389 */ /* 0x0000640000040011 */
[----:B01----:R-:W-:Y:S05]  /*18cf0*/  ENDCOLLECTIVE ;  /* 0x000000000000791b */ /* 0x003fea0003800000 */
.L_x_674:
[----:B------:R-:W-:Y:S01]  /*18d00*/  IMAD.MOV.U32 R39, RZ, RZ, 0x1f ;  /* 0x0000001fff277424 */ /* 0x000fe200078e00ff */
[----:B------:R-:W-:Y:S01]  /*18d10*/  IADD3 R9, P1, PT, R0, R11, RZ ;  /* 0x0000000b00097210 */ /* 0x000fe20007f3e0ff */
[----:B------:R-:W-:Y:S01]  /*18d20*/  IMAD.MOV.U32 R18, RZ, RZ, 0x2 ;  /* 0x00000002ff127424 */ /* 0x000fe200078e00ff */
[----:B------:R-:W-:-:S03]  /*18d30*/  PLOP3.LUT P0, PT, P2, PT, PT, 0x80, 0x8 ;  /* 0x000000000008781c */ /* 0x000fc6000170f070 */
[----:B------:R-:W-:Y:S01]  /*18d40*/  IMAD.X R12, R23, 0x1, R16, P1 ;  /* 0x00000001170c7824 */ /* 0x000fe200008e0610 */
[----:B------:R-:W-:-:S04]  /*18d50*/  SEL R9, R9, R0, P0 ;  /* 0x0000000009097207 */ /* 0x000fc80000000000 */
[----:B------:R-:W-:Y:S01]  /*18d60*/  SEL R12, R12, R23, P0 ;  /* 0x000000170c0c7207 */ /* 0x000fe20000000000 */
[----:B------:R-:W-:-:S07]  /*18d70*/  IMAD.MOV.U32 R19, RZ, RZ, R9 ;  /* 0x000000ffff137224 */ /* 0x000fce00078e0009 */
[----:B------:R-:W-:Y:S05]  /*18d80*/  WARPSYNC.COLLECTIVE R22, `(.L_x_675) ;  /* 0x0000000016087348 */ /* 0x000fea0003c00000 */
[----:B------:R0:W1:Y:S02]  /*18d90*/  SHFL.DOWN P2, R23, R19, R18, R17 ;  /* 0x0800001213177389 */ /* 0x0000640000040011 */
[----:B01----:R-:W-:Y:S05]  /*18da0*/  ENDCOLLECTIVE ;  /* 0x000000000000791b */ /* 0x003fea0003800000 */
.L_x_675:
[----:B------:R-:W-:Y:S02]  /*18db0*/  IMAD.MOV.U32 R19, RZ, RZ, R12 ;  /* 0x000000ffff137224 */ /* 0x000fe400078e000c */
[----:B------:R-:W-:-:S07]  /*18dc0*/  IMAD.MOV.U32 R0, RZ, RZ, R23 ;  /* 0x000000ffff007224 */ /* 0x000fce00078e0017 */
[----:B------:R-:W-:Y:S05]  /*18dd0*/  WARPSYNC.COLLECTIVE R22, `(.L_x_676) ;  /* 0x0000000016087348 */ /* 0x000fea0003c00000 */
[----:B------:R0:W1:Y:S02]  /*18de0*/  SHFL.DOWN P2, R23, R19, R18, R17 ;  /* 0x0800001213177389 */ /* 0x0000640000040011 */
[----:B01----:R-:W-:Y:S05]  /*18df0*/  ENDCOLLECTIVE ;  /* 0x000000000000791b */ /* 0x003fea0003800000 */
.L_x_676:
        /* <DEDUP_REMOVED lines=10> */
.L_x_677:
[----:B------:R-:W-:Y:S02]  /*18ea0*/  IMAD.MOV.U32 R19, RZ, RZ, R10 ;  /* 0x000000ffff137224 */ /* 0x000fe400078e000a */
[----:B------:R-:W-:-:S07]  /*18eb0*/  IMAD.MOV.U32 R0, RZ, RZ, R23 ;  /* 0x000000ffff007224 */ /* 0x000fce00078e0017 */
[----:B------:R-:W-:Y:S05]  /*18ec0*/  WARPSYNC.COLLECTIVE R22, `(.L_x_678) ;  /* 0x0000000016087348 */ /* 0x000fea0003c00000 */
[----:B------:R0:W1:Y:S02]  /*18ed0*/  SHFL.DOWN P2, R23, R19, R18, R17 ;  /* 0x0800001213177389 */ /* 0x0000640000040011 */
[----:B01----:R-:W-:Y:S05]  /*18ee0*/  ENDCOLLECTIVE ;  /* 0x000000000000791b */ /* 0x003fea0003800000 */
.L_x_678:
        /* <DEDUP_REMOVED lines=10> */
.L_x_679:
[----:B------:R-:W-:Y:S02]  /*18f90*/  IMAD.MOV.U32 R19, RZ, RZ, R16 ;  /* 0x000000ffff137224 */ /* 0x000fe400078e0010 */
[----:B------:R-:W-:-:S07]  /*18fa0*/  IMAD.MOV.U32 R0, RZ, RZ, R23 ;  /* 0x000000ffff007224 */ /* 0x000fce00078e0017 */
[----:B------:R-:W-:Y:S05]  /*18fb0*/  WARPSYNC.COLLECTIVE R22, `(.L_x_680) ;  /* 0x0000000016087348 */ /* 0x000fea0003c00000 */
[----:B------:R0:W1:Y:S02]  /*18fc0*/  SHFL.DOWN P2, R23, R19, R18, R17 ;  /* 0x0800001213177389 */ /* 0x0000640000040011 */
[----:B01----:R-:W-:Y:S05]  /*18fd0*/  ENDCOLLECTIVE ;  /* 0x000000000000791b */ /* 0x003fea0003800000 */
.L_x_680:
        /* <DEDUP_REMOVED lines=10> */
.L_x_681:
[----:B------:R-:W-:Y:S02]  /*19080*/  IMAD.MOV.U32 R19, RZ, RZ, R12 ;  /* 0x000000ffff137224 */ /* 0x000fe400078e000c */
[----:B------:R-:W-:-:S07]  /*19090*/  IMAD.MOV.U32 R0, RZ, RZ, R23 ;  /* 0x000000ffff007224 */ /* 0x000fce00078e0017 */
[----:B------:R-:W-:Y:S05]  /*190a0*/  WARPSYNC.COLLECTIVE R22, `(.L_x_682) ;  /* 0x0000000016087348 */ /* 0x000fea0003c00000 */
[----:B------:R0:W1:Y:S02]  /*190b0*/  SHFL.DOWN P2, R23, R19, R18, R17 ;  /* 0x0800001213177389 */ /* 0x0000640000040011 */
[----:B01----:R-:W-:Y:S05]  /*190c0*/  ENDCOLLECTIVE ;  /* 0x000000000000791b */ /* 0x003fea0003800000 */
.L_x_682:
[----:B------:R-:W-:Y:S02]  /*190d0*/  IADD3 R9, P1, PT, R0, R9, RZ ;  /* 0x0000000900097210 */ /* 0x000fe40007f3e0ff */
[----:B------:R-:W-:-:S03]  /*190e0*/  PLOP3.LUT P0, PT, P2, PT, PT, 0x80, 0x8 ;  /* 0x000000000008781c */ /* 0x000fc6000170f070 */
[----:B------:R-:W-:Y:S01]  /*190f0*/  IMAD.X R12, R23, 0x1, R12, P1 ;  /* 0x00000001170c7824 */ /* 0x000fe200008e060c */
[----:B------:R-:W-:-:S04]  /*19100*/  SEL R41, R9, R0, P0 ;  /* 0x0000000009297207 */ /* 0x000fc80000000000 */
[----:B------:R-:W-:-:S07]  /*19110*/  SEL R23, R12, R23, P0 ;  /* 0x000000170c177207 */ /* 0x000fce0000000000 */
[----:B------:R-:W-:Y:S05]  /*19120*/  WARPSYNC.COLLECTIVE R22, `(.L_x_683) ;  /* 0x0000000016087348 */ /* 0x000fea0003c00000 */
[----:B------:R0:W1:Y:S02]  /*19130*/  SHFL.IDX P2, R38, R41, R40, R39 ;  /* 0x0000002829267389 */ /* 0x0000640000040027 */
[----:B01----:R-:W-:Y:S05]  /*19140*/  ENDCOLLECTIVE ;  /* 0x000000000000791b */ /* 0x003fea0003800000 */
.L_x_683:
[----:B------:R-:W-:Y:S02]  /*19150*/  IMAD.MOV.U32 R41, RZ, RZ, R23 ;  /* 0x000000ffff297224 */ /* 0x000fe400078e0017 */
[----:B------:R-:W-:-:S07]  /*19160*/  IMAD.MOV.U32 R0, RZ, RZ, R38 ;  /* 0x000000ffff007224 */ /* 0x000fce00078e0026 */
[----:B------:R-:W-:Y:S05]  /*19170*/  WARPSYNC.COLLECTIVE R22, `(.L_x_684) ;  /* 0x0000000016087348 */ /* 0x000fea0003c00000 */
[----:B------:R0:W1:Y:S02]  /*19180*/  SHFL.IDX P2, R38, R41, R40, R39 ;  /* 0x0000002829267389 */ /* 0x0000640000040027 */
[----:B01----:R-:W-:Y:S05]  /*19190*/  ENDCOLLECTIVE ;  /* 0x000000000000791b */ /* 0x003fea0003800000 */
.L_x_684:
[----:B------:R-:W-:Y:S05]  /*191a0*/  BRA `(.L_x_685) ;  /* 0xfffffe7c00e47947 */ /* 0x000fea000383ffff */
.L_x_448:
[----:B------:R-:W-:Y:S01]  /*191b0*/  BSSY B1, `(.L_x_686) ;  /* 0x0000005000017945 */ /* 0x000fe20003800000 */
[----:B------:R-:W-:-:S07]  /*191c0*/  IMAD.MOV.U32 R22, RZ, RZ, -0x1 ;  /* 0xffffffffff167424 */ /* 0x000fce00078e00ff */
[----:B0-----:R-:W-:Y:S05]  /*191d0*/  WARPSYNC.COLLECTIVE R22, `(.L_x_687) ;  /* 0x0000000016087348 */ /* 0x001fea0003c00000 */
[----:B------:R-:W-:Y:S01]  /*191e0*/  NOP ;  /* 0x0000000000007918 */ /* 0x000fe20000000000 */
[----:B0-----:R-:W-:Y:S05]  /*191f0*/  ENDCOLLECTIVE ;  /* 0x000000000000791b */ /* 0x001fea0003800000 */
.L_x_687:
[----:B------:R-:W-:Y:S05]  /*19200*/  BSYNC B1 ;  /* 0x0000000000017941 */ /* 0x000fea0003800000 */
.L_x_686:
[----:B------:R-:W-:Y:S05]  /*19210*/  BRA `(.L_x_688) ;  /* 0xfffffe8000f07947 */ /* 0x000fea000383ffff */
.L_x_452:
[----:B------:R-:W-:Y:S01]  /*19220*/  BSSY B2, `(.L_x_689) ;  /* 0x0000008000027945 */ /* 0x000fe20003800000 */
[----:B------:R-:W-:Y:S02]  /*19230*/  IMAD.MOV.U32 R19, RZ, RZ, R21 ;  /* 0x000000ffff137224 */ /* 0x000fe400078e0015 */
[----:B------:R-:W-:Y:S02]  /*19240*/  IMAD.MOV.U32 R18, RZ, RZ, 0x1 ;  /* 0x00000001ff127424 */ /* 0x000fe400078e00ff */
[----:B------:R-:W-:Y:S02]  /*19250*/  IMAD.MOV.U32 R17, RZ, RZ, 0x1f ;  /* 0x0000001fff117424 */ /* 0x000fe400078e00ff */
[----:B------:R-:W-:-:S07]  /*19260*/  IMAD.MOV.U32 R22, RZ, RZ, -0x1 ;  /* 0xffffffffff167424 */ /* 0x000fce00078e00ff */
[----:B0-----:R-:W-:Y:S05]  /*19270*/  WARPSYNC.COLLECTIVE R22, `(.L_x_690) ;  /* 0x0000000016087348 */ /* 0x001fea0003c00000 */
[----:B0-----:R0:W1:Y:S02]  /*19280*/  SHFL.DOWN P2, R23, R19, R18, R17 ;  /* 0x0800001213177389 */ /* 0x0010640000040011 */
[----:B01----:R-:W-:Y:S05]  /*19290*/  ENDCOLLECTIVE ;  /* 0x000000000000791b */ /* 0x003fea0003800000 */
.L_x_690:
[----:B------:R-:W-:Y:S05]  /*192a0*/  BSYNC B2 ;  /* 0x0000000000027941 */ /* 0x000fea0003800000 */
.L_x_689:
        /* <DEDUP_REMOVED lines=9> */
.L_x_691:
[----:B------:R-:W-:Y:S02]  /*19340*/  IMAD.MOV.U32 R39, RZ, RZ, 0x1f ;  /* 0x0000001fff277424 */ /* 0x000fe400078e00ff */
[----:B------:R-:W-:Y:S01]  /*19350*/  IMAD.MOV.U32 R18, RZ, RZ, 0x2 ;  /* 0x00000002ff127424 */ /* 0x000fe200078e00ff */
[----:B------:R-:W-:Y:S02]  /*19360*/  PLOP3.LUT P1, PT, P2, PT, PT, 0x80, 0x8 ;  /* 0x000000000008781c */ /* 0x000fe4000172f070 */
[----:B------:R-:W-:-:S04]  /*19370*/  IADD3 R13, P2, PT, R0, R21, RZ ;  /* 0x00000015000d7210 */ /* 0x000fc80007f5e0ff */
[----:B------:R-:W-:Y:S01]  /*19380*/  SEL R13, R13, R0, P1 ;  /* 0x000000000d0d7207 */ /* 0x000fe20000800000 */
[----:B------:R-:W-:-:S04]  /*19390*/  IMAD.X R12, R23, 0x1, R16, P2 ;  /* 0x00000001170c7824 */ /* 0x000fc800010e0610 */
[----:B------:R-:W-:Y:S01]  /*193a0*/  IMAD.MOV.U32 R19, RZ, RZ, R13 ;  /* 0x000000ffff137224 */ /* 0x000fe200078e000d */
[----:B------:R-:W-:-:S07]  /*193b0*/  SEL R12, R12, R23, P1 ;  /* 0x000000170c0c7207 */ /* 0x000fce0000800000 */
[----:B------:R-:W-:Y:S05]  /*193c0*/  WARPSYNC.COLLECTIVE R22, `(.L_x_692) ;  /* 0x0000000016087348 */ /* 0x000fea0003c00000 */
[----:B------:R0:W1:Y:S02]  /*193d0*/  SHFL.DOWN P2, R23, R19, R18, R17 ;  /* 0x0800001213177389 */ /* 0x0000640000040011 */
[----:B01----:R-:W-:Y:S05]  /*193e0*/  ENDCOLLECTIVE ;  /* 0x000000000000791b */ /* 0x003fea0003800000 */
.L_x_692:
[----:B------:R-:W-:Y:S02]  /*193f0*/  IMAD.MOV.U32 R19, RZ, RZ, R12 ;  /* 0x000000ffff137224 */ /* 0x000fe400078e000c */
[----:B------:R-:W-:-:S07]  /*19400*/  IMAD.MOV.U32 R0, RZ, RZ, R23 ;  /* 0x000000ffff007224 */ /* 0x000fce00078e0017 */
[----:B------:R-:W-:Y:S05]  /*19410*/  WARPSYNC.COLLECTIVE R22, `(.L_x_693) ;  /* 0x0000000016087348 */ /* 0x000fea0003c00000 */
[----:B------:R0:W1:Y:S02]  /*19420*/  SHFL.DOWN P2, R23, R19, R18, R17 ;  /* 0x0800001213177389 */ /* 0x0000640000040011 */
[----:B01----:R-:W-:Y:S05]  /*19430*/  ENDCOLLECTIVE ;  /* 0x000000000000791b */ /* 0x003fea0003800000 */
.L_x_693:
        /* <DEDUP_REMOVED lines=10> */
.L_x_694:
[----:B------:R-:W-:Y:S02]  /*194e0*/  IMAD.MOV.U32 R19, RZ, RZ, R10 ;  /* 0x000000ffff137224 */ /* 0x000fe400078e000a */
[----:B------:R-:W-:-:S07]  /*194f0*/  IMAD.MOV.U32 R0, RZ, RZ, R23 ;  /* 0x000000ffff007224 */ /* 0x000fce00078e0017 */
[----:B------:R-:W-:Y:S05]  /*19500*/  WARPSYNC.COLLECTIVE R22, `(.L_x_695) ;  /* 0x0000000016087348 */ /* 0x000fea0003c00000 */
[----:B------:R0:W1:Y:S02]  /*19510*/  SHFL.DOWN P2, R23, R19, R18, R17 ;  /* 0x0800001213177389 */ /* 0x0000640000040011 */
[----:B01----:R-:W-:Y:S05]  /*19520*/  ENDCOLLECTIVE ;  /* 0x000000000000791b */ /* 0x003fea0003800000 */
.L_x_695:
        /* <DEDUP_REMOVED lines=10> */
.L_x_696:
[----:B------:R-:W-:Y:S02]  /*195d0*/  IMAD.MOV.U32 R19, RZ, RZ, R16 ;  /* 0x000000ffff137224 */ /* 0x000fe400078e0010 */
[----:B------:R-:W-:-:S07]  /*195e0*/  IMAD.MOV.U32 R0, RZ, RZ, R23 ;  /* 0x000000ffff007224 */ /* 0x000fce00078e0017 */
[----:B------:R-:W-:Y:S05]  /*195f0*/  WARPSYNC.COLLECTIVE R22, `(.L_x_697) ;  /* 0x0000000016087348 */ /* 0x000fea0003c00000 */
[----:B------:R0:W1:Y:S02]  /*19600*/  SHFL.DOWN P2, R23, R19, R18, R17 ;  /* 0x0800001213177389 */ /* 0x0000640000040011 */
[----:B01----:R-:W-:Y:S05]  /*19610*/  ENDCOLLECTIVE ;  /* 0x000000000000791b */ /* 0x003fea0003800000 */
.L_x_697:
        /* <DEDUP_REMOVED lines=10> */
.L_x_698:
[----:B------:R-:W-:Y:S02]  /*196c0*/  IMAD.MOV.U32 R19, RZ, RZ, R12 ;  /* 0x000000ffff137224 */ /* 0x000fe400078e000c */
[----:B------:R-:W-:-:S07]  /*196d0*/  IMAD.MOV.U32 R0, RZ, RZ, R23 ;  /* 0x000000ffff007224 */ /* 0x000fce00078e0017 */
[----:B------:R-:W-:Y:S05]  /*196e0*/  WARPSYNC.COLLECTIVE R22, `(.L_x_699) ;  /* 0x0000000016087348 */ /* 0x000fea0003c00000 */
[----:B------:R0:W1:Y:S02]  /*196f0*/  SHFL.DOWN P2, R23, R19, R18, R17 ;  /* 0x0800001213177389 */ /* 0x0000640000040011 */
[----:B01----:R-:W-:Y:S05]  /*19700*/  ENDCOLLECTIVE ;  /* 0x000000000000791b */ /* 0x003fea0003800000 */
.L_x_699:
[----:B------:R-:W-:Y:S02]  /*19710*/  PLOP3.LUT P1, PT, P2, PT, PT, 0x80, 0x8 ;  /* 0x000000000008781c */ /* 0x000fe4000172f070 */
[----:B------:R-:W-:-:S04]  /*19720*/  IADD3 R13, P2, PT, R0, R13, RZ ;  /* 0x0000000d000d7210 */ /* 0x000fc80007f5e0ff */
[----:B------:R-:W-:Y:S01]  /*19730*/  SEL R41, R13, R0, P1 ;  /* 0x000000000d297207 */ /* 0x000fe20000800000 */
[----:B------:R-:W-:-:S05]  /*19740*/  IMAD.X R12, R23, 0x1, R12, P2 ;  /* 0x00000001170c7824 */ /* 0x000fca00010e060c */
[----:B------:R-:W-:-:S07]  /*19750*/  SEL R23, R12, R23, P1 ;  /* 0x000000170c177207 */ /* 0x000fce0000800000 */
[----:B------:R-:W-:Y:S05]  /*19760*/  WARPSYNC.COLLECTIVE R22, `(.L_x_700) ;  /* 0x0000000016087348 */ /* 0x000fea0003c00000 */
[----:B------:R0:W1:Y:S02]  /*19770*/  SHFL.IDX P2, R38, R41, R40, R39 ;  /* 0x0000002829267389 */ /* 0x0000640000040027 */
[----:B01----:R-:W-:Y:S05]  /*19780*/  ENDCOLLECTIVE ;  /* 0x000000000000791b */ /* 0x003fea0003800000 */
.L_x_700:
[----:B------:R-:W-:Y:S02]  /*19790*/  IMAD.MOV.U32 R41, RZ, RZ, R23 ;  /* 0x000000ffff297224 */ /* 0x000fe400078e0017 */
[----:B------:R-:W-:-:S07]  /*197a0*/  IMAD.MOV.U32 R0, RZ, RZ, R38 ;  /* 0x000000ffff007224 */ /* 0x000fce00078e0026 */
[----:B------:R-:W-:Y:S05]  /*197b0*/  WARPSYNC.COLLECTIVE R22, `(.L_x_701) ;  /* 0x0000000016087348 */ /* 0x000fea0003c00000 */
[----:B------:R0:W1:Y:S02]  /*197c0*/  SHFL.IDX P2, R38, R41, R40, R39 ;  /* 0x0000002829267389 */ /* 0x0000640000040027 */
[----:B01----:R-:W-:Y:S05]  /*197d0*/  ENDCOLLECTIVE ;  /* 0x000000000000791b */ /* 0x003fea0003800000 */
.L_x_701:
[----:B------:R-:W-:Y:S05]  /*197e0*/  BRA `(.L_x_702) ;  /* 0xfffffe8000547947 */ /* 0x000fea000383ffff */
.L_x_458:
[C---:B------:R-:W-:Y:S01]  /*197f0*/  IMAD R10, R6.reuse, -0x61c88647, R11 ;  /* 0x9e3779b9060a7824 */ /* 0x040fe200078e020b */
[----:B------:R-:W-:-:S03]  /*19800*/  IADD3 R32, P1, PT, R6, R34, RZ ;  /* 0x0000002206207210 */ /* 0x000fc60007f3e0ff */
[C---:B------:R-:W-:Y:S02]  /*19810*/  VIADD R0, R10.reuse, 0x1 ;  /* 0x000000010a007836 */ /* 0x040fe40000000000 */
[C---:B------:R-:W-:Y:S02]  /*19820*/  VIADD R12, R10.reuse, 0x2 ;  /* 0x000000020a0c7836 */ /* 0x040fe40000000000 */
[C---:B------:R-:W-:Y:S01]  /*19830*/  VIADD R16, R10.reuse, 0x3 ;  /* 0x000000030a107836 */ /* 0x040fe20000000000 */
[----:B------:R-:W-:Y:S01]  /*19840*/  SHF.R.U32.HI R13, RZ, 0x10, R0 ;  /* 0x00000010ff0d7819 */ /* 0x000fe20000011600 */
[C---:B------:R-:W-:Y:S01]  /*19850*/  VIADD R18, R10.reuse, 0x4 ;  /* 0x000000040a127836 */ /* 0x040fe20000000000 */
[----:B------:R-:W-:Y:S01]  /*19860*/  SHF.R.U32.HI R17, RZ, 0x10, R12 ;  /* 0x00000010ff117819 */ /* 0x000fe2000001160c */
[----:B------:R-:W-:Y:S01]  /*19870*/  IMAD.X R33, RZ, RZ, R35, P1 ;  /* 0x000000ffff217224 */ /* 0x000fe200008e0623 */
[----:B------:R-:W-:Y:S01]  /*19880*/  LOP3.LUT R13, R13, R0, RZ, 0x3c, !PT ;  /* 0x000000000d0d7212 */ /* 0x000fe200078e3cff */
[----:B------:R-:W-:Y:S01]  /*19890*/  VIADD R0, R10, 0x5 ;  /* 0x000000050a007836 */ /* 0x000fe20000000000 */
[----:B------:R-:W-:-:S02]  /*198a0*/  SHF.R.U32.HI R19, RZ, 0x10, R16 ;  /* 0x00000010ff137819 */ /* 0x000fc40000011610 */
[----:B------:R-:W-:Y:S01]  /*198b0*/  LOP3.LUT R17, R17, R12, RZ, 0x3c, !PT ;  /* 0x0000000c11117212 */ /* 0x000fe200078e3cff */
[C---:B------:R-:W-:Y:S01]  /*198c0*/  VIADD R12, R10.reuse, 0x6 ;  /* 0x000000060a0c7836 */ /* 0x040fe20000000000 */
[----:B------:R-:W-:Y:S01]  /*198d0*/  SHF.R.U32.HI R21, RZ, 0x10, R18 ;  /* 0x00000010ff157819 */ /* 0x000fe20000011612 */
[----:B------:R-:W-:Y:S01]  /*198e0*/  IMAD R13, R13, -0x7a143595, RZ ;  /* 0x85ebca6b0d0d7824 */ /* 0x000fe200078e02ff */
[----:B0-----:R-:W-:Y:S01]  /*198f0*/  SHF.R.U32.HI R23, RZ, 0x10, R0 ;  /* 0x00000010ff177819 */ /* 0x001fe20000011600 */
[----:B------:R0:W5:Y:S01]  /*19900*/  LDG.E.U8.CONSTANT R31, desc[UR8][R32.64+0x8900] ;  /* 0x00890008201f7981 */ /* 0x000162000c1e9100 */
[----:B------:R-:W-:Y:S01]  /*19910*/  LOP3.LUT R19, R19, R16, RZ, 0x3c, !PT ;  /* 0x0000001013137212 */ /* 0x000fe200078e3cff */
[----:B------:R-:W-:Y:S01]  /*19920*/  VIADD R16, R10, 0xc6ef3721 ;  /* 0xc6ef37210a107836 */ /* 0x000fe20000000000 */
[----:B------:R-:W-:Y:S01]  /*19930*/  LOP3.LUT R21, R21, R18, RZ, 0x3c, !PT ;  /* 0x0000001215157212 */ /* 0x000fe200078e3cff */
[----:B------:R0:W5:Y:S01]  /*19940*/  LDG.E.U8.CONSTANT R26, desc[UR8][R32.64+0x8b00] ;  /* 0x008b0008201a7981 */ /* 0x000162000c1e9100 */
[----:B------:R-:W-:-:S02]  /*19950*/  LOP3.LUT R23, R23, R0, RZ, 0x3c, !PT ;  /* 0x0000000017177212 */ /* 0x000fc400078e3cff */
[----:B------:R-:W-:Y:S01]  /*19960*/  SHF.R.U32.HI R27, RZ, 0x10, R12 ;  /* 0x00000010ff1b7819 */ /* 0x000fe2000001160c */
[----:B------:R0:W5:Y:S01]  /*19970*/  LDG.E.U8.CONSTANT R30, desc[UR8][R32.64+0x9100] ;  /* 0x00910008201e7981 */ /* 0x000162000c1e9100 */
[----:B------:R-:W-:Y:S01]  /*19980*/  SHF.R.U32.HI R0, RZ, 0xd, R13 ;  /* 0x0000000dff007819 */ /* 0x000fe2000001160d */
[----:B------:R-:W-:Y:S01]  /*19990*/  IMAD R17, R17, -0x7a143595, RZ ;  /* 0x85ebca6b11117824 */ /* 0x000fe200078e02ff */
[----:B------:R-:W-:Y:S01]  /*199a0*/  SHF.R.U32.HI R37, RZ, 0x10, R16 ;  /* 0x00000010ff257819 */ /* 0x000fe20000011610 */
[----:B------:R-:W-:Y:S01]  /*199b0*/  IMAD R21, R21, -0x7a143595, RZ ;  /* 0x85ebca6b15157824 */ /* 0x000fe200078e02ff */
[----:B------:R-:W-:Y:S02]  /*199c0*/  LOP3.LUT R27, R27, R12, RZ, 0x3c, !PT ;  /* 0x0000000c1b1b7212 */ /* 0x000fe400078e3cff */
[----:B------:R-:W-:Y:S01]  /*199d0*/  LOP3.LUT R0, R0, R13, RZ, 0x3c, !PT ;  /* 0x0000000d00007212 */ /* 0x000fe200078e3cff */
[----:B------:R-:W-:Y:S01]  /*199e0*/  IMAD R23, R23, -0x7a143595, RZ ;  /* 0x85ebca6b17177824 */ /* 0x000fe200078e02ff */
[----:B------:R-:W-:Y:S01]  /*199f0*/  LOP3.LUT R37, R37, R16, RZ, 0x3c, !PT ;  /* 0x0000001025257212 */ /* 0x000fe200078e3cff */
[----:B------:R-:W-:Y:S01]  /*19a00*/  IMAD R27, R27, -0x7a143595, RZ ;  /* 0x85ebca6b1b1b7824 */ /* 0x000fe200078e02ff */
[----:B------:R-:W-:Y:S01]  /*19a10*/  SHF.R.U32.HI R16, RZ, 0xd, R17 ;  /* 0x0000000dff107819 */ /* 0x000fe20000011611 */
[----:B------:R-:W-:Y:S01]  /*19a20*/  IMAD R0, R0, -0x3d4d51cb, RZ ;  /* 0xc2b2ae3500007824 */ /* 0x000fe200078e02ff */
[----:B------:R-:W-:Y:S01]  /*19a30*/  SHF.R.U32.HI R20, RZ, 0xd, R21 ;  /* 0x0000000dff147819 */ /* 0x000fe20000011615 */
[----:B------:R0:W5:Y:S01]  /*19a40*/  LDG.E.U8.CONSTANT R12, desc[UR8][R32.64+0x8d00] ;  /* 0x008d0008200c7981 */ /* 0x000162000c1e9100 */
[----:B------:R-:W-:-:S02]  /*19a50*/  LOP3.LUT R16, R16, R17, RZ, 0x3c, !PT ;  /* 0x0000001110107212 */ /* 0x000fc400078e3cff */
[----:B------:R-:W-:Y:S02]  /*19a60*/  SHF.R.U32.HI R22, RZ, 0xd, R23 ;  /* 0x0000000dff167819 */ /* 0x000fe40000011617 */
[----:B------:R-:W-:Y:S02]  /*19a70*/  LOP3.LUT R21, R20, R21, RZ, 0x3c, !PT ;  /* 0x0000001514157212 */ /* 0x000fe400078e3cff */
[----:B------:R-:W-:Y:S02]  /*19a80*/  SHF.R.U32.HI R20, RZ, 0xd, R27 ;  /* 0x0000000dff147819 */ /* 0x000fe4000001161b */
[----:B------:R-:W-:Y:S01]  /*19a90*/  SHF.R.U32.HI R13, RZ, 0x10, R0 ;  /* 0x00000010ff0d7819 */ /* 0x000fe20000011600 */
[----:B------:R-:W-:Y:S01]  /*19aa0*/  IMAD R16, R16, -0x3d4d51cb, RZ ;  /* 0xc2b2ae3510107824 */ /* 0x000fe200078e02ff */
[----:B------:R-:W-:Y:S01]  /*19ab0*/  LOP3.LUT R22, R22, R23, RZ, 0x3c, !PT ;  /* 0x0000001716167212 */ /* 0x000fe200078e3cff */
[----:B------:R-:W-:Y:S01]  /*19ac0*/  IMAD R37, R37, -0x7a143595, RZ ;  /* 0x85ebca6b25257824 */ /* 0x000fe200078e02ff */
[----:B------:R-:W-:-:S02]  /*19ad0*/  LOP3.LUT R27, R20, R27, RZ, 0x3c, !PT ;  /* 0x0000001b141b7212 */ /* 0x000fc400078e3cff */
[----:B------:R-:W-:Y:S01]  /*19ae0*/  LOP3.LUT R13, R13, R0, RZ, 0x3c, !PT ;  /* 0x000000000d0d7212 */ /* 0x000fe200078e3cff */
[----:B------:R-:W-:Y:S01]  /*19af0*/  IMAD R21, R21, -0x3d4d51cb, RZ ;  /* 0xc2b2ae3515157824 */ /* 0x000fe200078e02ff */
[----:B------:R-:W-:Y:S01]  /*19b00*/  SHF.R.U32.HI R17, RZ, 0x10, R16 ;  /* 0x00000010ff117819 */ /* 0x000fe20000011610 */
[----:B------:R-:W-:Y:S01]  /*19b10*/  IMAD R22, R22, -0x3d4d51cb, RZ ;  /* 0xc2b2ae3516167824 */ /* 0x000fe200078e02ff */
[----:B------:R-:W-:Y:S01]  /*19b20*/  LOP3.LUT R0, R13, 0x1, RZ, 0xc0, !PT ;  /* 0x000000010d007812 */ /* 0x000fe200078ec0ff */
[----:B------:R-:W-:Y:S01]  /*19b30*/  IMAD R27, R27, -0x3d4d51cb, RZ ;  /* 0xc2b2ae351b1b7824 */ /* 0x000fe200078e02ff */
[----:B------:R-:W-:Y:S02]  /*19b40*/  SHF.R.U32.HI R24, RZ, 0xd, R37 ;  /* 0x0000000dff187819 */ /* 0x000fe40000011625 */
[----:B------:R-:W-:Y:S02]  /*19b50*/  LOP3.LUT R16, R17, R16, RZ, 0x3c, !PT ;  /* 0x0000001011107212 */ /* 0x000fe400078e3cff */
[----:B------:R-:W-:-:S02]  /*19b60*/  ISETP.NE.U32.AND P1, PT, R0, 0x1, PT ;  /* 0x000000010000780c */ /* 0x000fc40003f25070 */
[----:B------:R-:W-:Y:S02]  /*19b70*/  LOP3.LUT R20, R24, R37, RZ, 0x3c, !PT ;  /* 0x0000002518147212 */ /* 0x000fe400078e3cff */
[----:B------:R-:W-:Y:S02]  /*19b80*/  SHF.R.U32.HI R0, RZ, 0x10, R21 ;  /* 0x00000010ff007819 */ /* 0x000fe40000011615 */
[----:B------:R-:W-:Y:S02]  /*19b90*/  SHF.R.U32.HI R17, RZ, 0x10, R22 ;  /* 0x00000010ff117819 */ /* 0x000fe40000011616 */
[----:B------:R-:W-:Y:S02]  /*19ba0*/  SHF.R.U32.HI R24, RZ, 0x10, R27 ;  /* 0x00000010ff187819 */ /* 0x000fe4000001161b */
[----:B------:R-:W-:Y:S02]  /*19bb0*/  LOP3.LUT R37, R0, R21, RZ, 0x3c, !PT ;  /* 0x0000001500257212 */ /* 0x000fe400078e3cff */
[----:B------:R-:W-:-:S02]  /*19bc0*/  LOP3.LUT R40, R17, R22, RZ, 0x3c, !PT ;  /* 0x0000001611287212 */ /* 0x000fc400078e3cff */
[----:B------:R-:W-:Y:S01]  /*19bd0*/  LOP3.LUT R21, R24, R27, RZ, 0x3c, !PT ;  /* 0x0000001b18157212 */ /* 0x000fe200078e3cff */
[----:B------:R0:W5:Y:S04]  /*19be0*/  LDG.E.U8.CONSTANT R17, desc[UR8][R32.64+0x8f00] ;  /* 0x008f000820117981 */ /* 0x000168000c1e9100 */
[----:B------:R0:W5:Y:S01]  /*19bf0*/  LDG.E.U8.CONSTANT R27, desc[UR8][R32.64+0x9300] ;  /* 0x00930008201b7981 */ /* 0x000162000c1e9100 */
[----:B------:R-:W-:-:S05]  /*19c00*/  IMAD R19, R19, -0x7a143595, RZ ;  /* 0x85ebca6b13137824 */ /* 0x000fca00078e02ff */
[----:B------:R-:W-:-:S04]  /*19c10*/  SHF.R.U32.HI R18, RZ, 0xd, R19 ;  /* 0x0000000dff127819 */ /* 0x000fc80000011613 */
[----:B------:R-:W-:-:S05]  /*19c20*/  LOP3.LUT R18, R18, R19, RZ, 0x3c, !PT ;  /* 0x0000001312127212 */ /* 0x000fca00078e3cff */
[----:B------:R-:W-:-:S05]  /*19c30*/  IMAD R18, R18, -0x3d4d51cb, RZ ;  /* 0xc2b2ae3512127824 */ /* 0x000fca00078e02ff */
[----:B------:R-:W-:-:S04]  /*19c40*/  SHF.R.U32.HI R19, RZ, 0x10, R18 ;  /* 0x00000010ff137819 */ /* 0x000fc80000011612 */
[----:B------:R-:W-:Y:S02]  /*19c50*/  LOP3.LUT R19, R19, R18, RZ, 0x3c, !PT ;  /* 0x0000001213137212 */ /* 0x000fe400078e3cff */
[----:B------:R-:W-:Y:S02]  /*19c60*/  LOP3.LUT R18, R16, 0x1, RZ, 0xc0, !PT ;  /* 0x0000000110127812 */ /* 0x000fe400078ec0ff */
[----:B------:R-:W-:Y:S02]  /*19c70*/  SHF.R.U32.HI R13, RZ, 0x1, R13 ;  /* 0x00000001ff0d7819 */ /* 0x000fe4000001160d */
[----:B------:R-:W-:Y:S02]  /*19c80*/  ISETP.NE.U32.AND P2, PT, R18, 0x1, PT ;  /* 0x000000011200780c */ /* 0x000fe40003f45070 */
[----:B------:R-:W-:Y:S02]  /*19c90*/  LOP3.LUT R13, R13, 0x1f, RZ, 0xc0, !PT ;  /* 0x0000001f0d0d7812 */ /* 0x000fe400078ec0ff */
[----:B------:R-:W-:-:S03]  /*19ca0*/  SHF.R.U32.HI R16, RZ, 0x1, R16 ;  /* 0x00000001ff107819 */ /* 0x000fc60000011610 */
[----:B------:R-:W-:Y:S01]  /*19cb0*/  @P1 IMAD.MOV R13, RZ, RZ, -R13 ;  /* 0x000000ffff0d1224 */ /* 0x000fe200078e0a0d */
[----:B------:R-:W-:Y:S02]  /*19cc0*/  LOP3.LUT R16, R16, 0x1f, RZ, 0xc0, !PT ;  /* 0x0000001f10107812 */ /* 0x000fe400078ec0ff */
[----:B------:R-:W-:Y:S02]  /*19cd0*/  LOP3.LUT R18, R19, 0x1, RZ, 0xc0, !PT ;  /* 0x0000000113127812 */ /* 0x000fe400078ec0ff */
[----:B------:R-:W-:Y:S01]  /*19ce0*/  LOP3.LUT R22, R37, 0x1, RZ, 0xc0, !PT ;  /* 0x0000000125167812 */ /* 0x000fe200078ec0ff */
[----:B------:R-:W-:Y:S01]  /*19cf0*/  @P2 IMAD.MOV R16, RZ, RZ, -R16 ;  /* 0x000000ffff102224 */ /* 0x000fe200078e0a10 */
[----:B------:R-:W-:Y:S02]  /*19d00*/  SHF.R.S32.HI R0, RZ, 0x1f, R13 ;  /* 0x0000001fff007819 */ /* 0x000fe4000001140d */
[----:B------:R-:W-:Y:S02]  /*19d10*/  ISETP.NE.U32.AND P1, PT, R18, 0x1, PT ;  /* 0x000000011200780c */ /* 0x000fe40003f25070 */
[----:B------:R-:W-:Y:S01]  /*19d20*/  ISETP.NE.U32.AND P2, PT, R22, 0x1, PT ;  /* 0x000000011600780c */ /* 0x000fe20003f45070 */
[----:B------:R-:W-:Y:S01]  /*19d30*/  IMAD R0, R0, R7, RZ ;  /* 0x0000000700007224 */ /* 0x000fe200078e02ff */
[----:B------:R-:W-:-:S02]  /*19d40*/  SHF.R.S32.HI R22, RZ, 0x1f, R16 ;  /* 0x0000001fff167819 */ /* 0x000fc40000011410 */
[----:B------:R-:W-:Y:S01]  /*19d50*/  SHF.R.U32.HI R24, RZ, 0x1, R19 ;  /* 0x00000001ff187819 */ /* 0x000fe20000011613 */
[C---:B------:R-:W-:Y:S02]  /*19d60*/  IMAD R23, R13.reuse, R8, R0 ;  /* 0x000000080d177224 */ /* 0x040fe400078e0200 */
[----:B------:R-:W-:-:S04]  /*19d70*/  IMAD.WIDE.U32 R18, R13, R7, RZ ;  /* 0x000000070d127225 */ /* 0x000fc800078e00ff */
[-C--:B------:R-:W-:Y:S01]  /*19d80*/  IMAD R13, R22, R7.reuse, RZ ;  /* 0x00000007160d7224 */ /* 0x080fe200078e02ff */
[----:B------:R-:W-:Y:S02]  /*19d90*/  LOP3.LUT R22, R24, 0x1f, RZ, 0xc0, !PT ;  /* 0x0000001f18167812 */ /* 0x000fe400078ec0ff */
[----:B------:R-:W-:Y:S02]  /*19da0*/  LOP3.LUT R0, R40, 0x1, RZ, 0xc0, !PT ;  /* 0x0000000128007812 */ /* 0x000fe400078ec0ff */
[----:B------:R-:W-:Y:S01]  /*19db0*/  SHF.R.U32.HI R37, RZ, 0x1, R37 ;  /* 0x00000001ff257819 */ /* 0x000fe20000011625 */
[----:B------:R-:W-:Y:S01]  /*19dc0*/  @P1 IMAD.MOV R22, RZ, RZ, -R22 ;  /* 0x000000ffff161224 */ /* 0x000fe200078e0a16 */
[----:B------:R-:W-:Y:S01]  /*19dd0*/  ISETP.NE.U32.AND P3, PT, R0, 0x1, PT ;  /* 0x000000010000780c */ /* 0x000fe20003f65070 */
[C---:B------:R-:W-:Y:S01]  /*19de0*/  IMAD R13, R16.reuse, R8, R13 ;  /* 0x00000008100d7224 */ /* 0x040fe200078e020d */
[----:B------:R-:W-:Y:S01]  /*19df0*/  LOP3.LUT R36, R21, 0x1, RZ, 0xc0, !PT ;  /* 0x0000000115247812 */ /* 0x000fe200078ec0ff */
[----:B------:R-:W-:Y:S01]  /*19e00*/  IMAD.WIDE.U32 R38, R16, R7, RZ ;  /* 0x0000000710267225 */ /* 0x000fe200078e00ff */
[----:B------:R-:W-:-:S02]  /*19e10*/  SHF.R.S32.HI R16, RZ, 0x1f, R22 ;  /* 0x0000001fff107819 */ /* 0x000fc40000011416 */
[----:B------:R-:W-:Y:S02]  /*19e20*/  LOP3.LUT R37, R37, 0x1f, RZ, 0xc0, !PT ;  /* 0x0000001f25257812 */ /* 0x000fe400078ec0ff */
[----:B------:R-:W-:Y:S01]  /*19e30*/  SHF.R.U32.HI R40, RZ, 0x1, R40 ;  /* 0x00000001ff287819 */ /* 0x000fe20000011628 */
[----:B------:R-:W-:Y:S01]  /*19e40*/  IMAD.IADD R23, R19, 0x1, R23 ;  /* 0x0000000113177824 */ /* 0x000fe200078e0217 */
[----:B------:R-:W-:Y:S01]  /*19e50*/  ISETP.NE.U32.AND P4, PT, R36, 0x1, PT ;  /* 0x000000012400780c */ /* 0x000fe20003f85070 */
[----:B------:R-:W-:Y:S01]  /*19e60*/  IMAD.IADD R36, R39, 0x1, R13 ;  /* 0x0000000127247824 */ /* 0x000fe200078e020d */
[----:B------:R-:W-:Y:S01]  /*19e70*/  LOP3.LUT R42, R40, 0x1f, RZ, 0xc0, !PT ;  /* 0x0000001f282a7812 */ /* 0x000fe200078ec0ff */
[-C--:B------:R-:W-:Y:S02]  /*19e80*/  IMAD R13, R16, R7.reuse, RZ ;  /* 0x00000007100d7224 */ /* 0x080fe400078e02ff */
[----:B------:R-:W-:Y:S02]  /*19e90*/  @P2 IMAD.MOV R37, RZ, RZ, -R37 ;  /* 0x000000ffff252224 */ /* 0x000fe400078e0a25 */
[----:B------:R-:W-:Y:S01]  /*19ea0*/  IMAD.SHL.U32 R0, R9, 0x8, RZ ;  /* 0x0000000809007824 */ /* 0x000fe200078e00ff */
[----:B------:R-:W-:Y:S01]  /*19eb0*/  SHF.R.S64 R24, R18, 0x4, R23 ;  /* 0x0000000412187819 */ /* 0x000fe20000001017 */
[----:B------:R-:W-:Y:S01]  /*19ec0*/  BSSY B2, `(.L_x_703) ;  /* 0x000000b000027945 */ /* 0x000fe20003800000 */
[----:B------:R-:W-:Y:S01]  /*19ed0*/  IMAD R41, R22, R8, R13 ;  /* 0x0000000816297224 */ /* 0x000fe200078e020d */
[----:B------:R-:W-:Y:S01]  /*19ee0*/  SHF.R.S64 R38, R38, 0x4, R36 ;  /* 0x0000000426267819 */ /* 0x000fe20000001024 */
[----:B------:R-:W-:Y:S01]  /*19ef0*/  IMAD.WIDE.U32 R18, R22, R7, RZ ;  /* 0x0000000716127225 */ /* 0x000fe200078e00ff */
[----:B------:R-:W-:-:S03]  /*19f00*/  SHF.R.S32.HI R40, RZ, 0x1f, R37 ;  /* 0x0000001fff287819 */ /* 0x000fc60000011425 */
[----:B------:R-:W-:Y:S02]  /*19f10*/  @P3 IMAD.MOV R42, RZ, RZ, -R42 ;  /* 0x000000ffff2a3224 */ /* 0x000fe400078e0a2a */
[----:B------:R-:W-:Y:S02]  /*19f20*/  IMAD.IADD R16, R1, 0x1, R0 ;  /* 0x0000000101107824 */ /* 0x000fe400078e0200 */
[----:B0-----:R-:W-:-:S07]  /*19f30*/  IMAD.MOV.U32 R22, RZ, RZ, -0x1 ;  /* 0xffffffffff167424 */ /* 0x001fce00078e00ff */
[----:B-----5:R-:W-:Y:S05]  /*19f40*/  WARPSYNC.COLLECTIVE R22, `(.L_x_704) ;  /* 0x0000000016087348 */ /* 0x020fea0003c00000 */
[----:B------:R-:W-:Y:S01]  /*19f50*/  NOP ;  /* 0x0000000000007918 */ /* 0x000fe20000000000 */
[----:B-----5:R-:W-:Y:S05]  /*19f60*/  ENDCOLLECTIVE ;  /* 0x000000000000791b */ /* 0x020fea0003800000 */
.L_x_704:
[----:B------:R-:W-:Y:S05]  /*19f70*/  BSYNC B2 ;  /* 0x0000000000027941 */ /* 0x000fea0003800000 */
.L_x_703:
[----:B------:R-:W2:Y:S01]  /*19f80*/  LDL R13, [R16] ;  /* 0x00000000100d7983 */ /* 0x000ea20000100800 */
[----:B------:R-:W-:Y:S01]  /*19f90*/  IMAD.IADD R41, R19, 0x1, R41 ;  /* 0x0000000113297824 */ /* 0x000fe200078e0229 */
[----:B------:R-:W-:Y:S01]  /*19fa0*/  SHF.R.S32.HI R22, RZ, 0x1f, R42 ;  /* 0x0000001fff167819 */ /* 0x000fe2000001142a */
[-C--:B------:R-:W-:Y:S01]  /*19fb0*/  IMAD R19, R40, R7.reuse, RZ ;  /* 0x0000000728137224 */ /* 0x080fe200078e02ff */
[----:B------:R-:W-:Y:S01]  /*19fc0*/  PRMT R48, R31, 0x8880, RZ ;  /* 0x000088801f307816 */ /* 0x000fe200000000ff */
[----:B------:R-:W-:Y:S01]  /*19fd0*/  VIADD R43, R10, 0xc6ef3722 ;  /* 0xc6ef37220a2b7836 */ /* 0x000fe20000000000 */
[----:B------:R-:W-:Y:S01]  /*19fe0*/  SHF.R.S64 R40, R18, 0x4, R41 ;  /* 0x0000000412287819 */ /* 0x000fe20000001029 */
[C---:B------:R-:W-:Y:S01]  /*19ff0*/  IMAD R39, R37.reuse, R8, R19 ;  /* 0x0000000825277224 */ /* 0x040fe200078e0213 */
[----:B------:R-:W-:Y:S01]  /*1a000*/  SHF.R.S32.HI R36, RZ, 0x4, R36 ;  /* 0x00000004ff247819 */ /* 0x000fe20000011424 */
[----:B------:R-:W-:Y:S01]  /*1a010*/  IMAD.WIDE.U32 R18, R37, R7, RZ ;  /* 0x0000000725127225 */ /* 0x000fe200078e00ff */
[----:B------:R-:W-:-:S02]  /*1a020*/  SHF.R.U32.HI R46, RZ, 0x10, R43 ;  /* 0x00000010ff2e7819 */ /* 0x000fc4000001162b */
[----:B------:R-:W-:Y:S01]  /*1a030*/  PRMT R12, R12, 0x8880, RZ ;  /* 0x000088800c0c7816 */ /* 0x000fe200000000ff */
[----:B------:R-:W-:Y:S01]  /*1a040*/  IMAD R37, R22, R7, RZ ;  /* 0x0000000716257224 */ /* 0x000fe200078e02ff */
[----:B------:R-:W-:Y:S01]  /*1a050*/  SHF.R.U32.HI R22, RZ, 0x1, R21 ;  /* 0x00000001ff167819 */ /* 0x000fe20000011615 */
[----:B------:R-:W-:Y:S01]  /*1a060*/  IMAD.IADD R39, R19, 0x1, R39 ;  /* 0x0000000113277824 */ /* 0x000fe200078e0227 */
[----:B------:R-:W-:Y:S01]  /*1a070*/  LOP3.LUT R46, R46, R43, RZ, 0x3c, !PT ;  /* 0x0000002b2e2e7212 */ /* 0x000fe200078e3cff */
[----:B------:R-:W-:Y:S01]  /*1a080*/  IMAD R44, R20, -0x3d4d51cb, RZ ;  /* 0xc2b2ae35142c7824 */ /* 0x000fe200078e02ff */
[----:B------:R-:W-:Y:S01]  /*1a090*/  PRMT R49, R30, 0x8880, RZ ;  /* 0x000088801e317816 */ /* 0x000fe200000000ff */
[C---:B------:R-:W-:Y:S01]  /*1a0a0*/  IMAD R37, R42.reuse, R8, R37 ;  /* 0x000000082a257224 */ /* 0x040fe200078e0225 */
[--C-:B------:R-:W-:Y:S01]  /*1a0b0*/  SHF.R.S32.HI R30, RZ, 0x4, R39.reuse ;  /* 0x00000004ff1e7819 */ /* 0x100fe20000011427 */
[----:B------:R-:W-:Y:S01]  /*1a0c0*/  IMAD.WIDE.U32 R20, R42, R7, RZ ;  /* 0x000000072a147225 */ /* 0x000fe200078e00ff */
[----:B------:R-:W-:-:S02]  /*1a0d0*/  SHF.R.S64 R42, R18, 0x4, R39 ;  /* 0x00000004122a7819 */ /* 0x000fc40000001027 */
[----:B------:R-:W-:Y:S01]  /*1a0e0*/  LOP3.LUT R18, R22, 0x1f, RZ, 0xc0, !PT ;  /* 0x0000001f16127812 */ /* 0x000fe200078ec0ff */
[----:B------:R-:W-:Y:S01]  /*1a0f0*/  IMAD.IADD R43, R21, 0x1, R37 ;  /* 0x00000001152b7824 */ /* 0x000fe200078e0225 */
[----:B------:R-:W-:Y:S01]  /*1a100*/  SHF.R.U32.HI R19, RZ, 0x10, R44 ;  /* 0x00000010ff137819 */ /* 0x000fe2000001162c */
[----:B------:R-:W-:Y:S01]  /*1a110*/  VIADD R22, R10, 0xc6ef3723 ;  /* 0xc6ef37230a167836 */ /* 0x000fe20000000000 */
[----:B------:R-:W-:Y:S01]  /*1a120*/  PRMT R27, R27, 0x8880, RZ ;  /* 0x000088801b1b7816 */ /* 0x000fe200000000ff */
[----:B------:R-:W-:Y:S01]  /*1a130*/  @P4 IMAD.MOV R18, RZ, RZ, -R18 ;  /* 0x000000ffff124224 */ /* 0x000fe200078e0a12 */
[----:B------:R-:W-:Y:S01]  /*1a140*/  LOP3.LUT R21, R19, R44, RZ, 0x3c, !PT ;  /* 0x0000002c13157212 */ /* 0x000fe200078e3cff */
[----:B------:R-:W-:Y:S01]  /*1a150*/  IMAD R46, R46, -0x7a143595, RZ ;  /* 0x85ebca6b2e2e7824 */ /* 0x000fe200078e02ff */
[----:B------:R-:W-:Y:S02]  /*1a160*/  SHF.R.S64 R44, R20, 0x4, R43 ;  /* 0x00000004142c7819 */ /* 0x000fe4000000102b */
[----:B------:R-:W-:-:S02]  /*1a170*/  SHF.R.U32.HI R19, RZ, 0x10, R22 ;  /* 0x00000010ff137819 */ /* 0x000fc40000011616 */
[----:B------:R-:W-:Y:S02]  /*1a180*/  SHF.R.S32.HI R20, RZ, 0x1f, R18 ;  /* 0x0000001fff147819 */ /* 0x000fe40000011412 */
[----:B------:R-:W-:Y:S02]  /*1a190*/  LOP3.LUT R22, R19, R22, RZ, 0x3c, !PT ;  /* 0x0000001613167212 */ /* 0x000fe400078e3cff */
[----:B------:R-:W-:Y:S01]  /*1a1a0*/  SHF.R.U32.HI R37, RZ, 0xd, R46 ;  /* 0x0000000dff257819 */ /* 0x000fe2000001162e */
[-C--:B------:R-:W-:Y:S01]  /*1a1b0*/  IMAD R19, R20, R7.reuse, RZ ;  /* 0x0000000714137224 */ /* 0x080fe200078e02ff */
[----:B------:R-:W-:Y:S01]  /*1a1c0*/  LOP3.LUT R20, R21, 0x1, RZ, 0xc0, !PT ;  /* 0x0000000115147812 */ /* 0x000fe200078ec0ff */
[----:B------:R-:W-:Y:S01]  /*1a1d0*/  IMAD R22, R22, -0x7a143595, RZ ;  /* 0x85ebca6b16167824 */ /* 0x000fe200078e02ff */
[----:B------:R-:W-:Y:S01]  /*1a1e0*/  LOP3.LUT R37, R37, R46, RZ, 0x3c, !PT ;  /* 0x0000002e25257212 */ /* 0x000fe200078e3cff */
[----:B------:R-:W-:Y:S01]  /*1a1f0*/  IMAD R45, R18, R8, R19 ;  /* 0x00000008122d7224 */ /* 0x000fe200078e0213 */
[----:B------:R-:W-:Y:S01]  /*1a200*/  ISETP.NE.U32.AND P1, PT, R20, 0x1, PT ;  /* 0x000000011400780c */ /* 0x000fe20003f25070 */
[----:B------:R-:W-:Y:S01]  /*1a210*/  IMAD.WIDE.U32 R18, R18, R7, RZ ;  /* 0x0000000712127225 */ /* 0x000fe200078e00ff */
[----:B------:R-:W-:-:S02]  /*1a220*/  SHF.R.U32.HI R21, RZ, 0x1, R21 ;  /* 0x00000001ff157819 */ /* 0x000fc40000011615 */
[----:B------:R-:W-:Y:S01]  /*1a230*/  IADD3 R44, P6, PT, R49, R44, RZ ;  /* 0x0000002c312c7210 */ /* 0x000fe20007fde0ff */
[----:B------:R-:W-:Y:S01]  /*1a240*/  IMAD.IADD R45, R19, 0x1, R45 ;  /* 0x00000001132d7824 */ /* 0x000fe200078e022d */
[----:B------:R-:W-:Y:S01]  /*1a250*/  LOP3.LUT R19, R21, 0x1f, RZ, 0xc0, !PT ;  /* 0x0000001f15137812 */ /* 0x000fe200078ec0ff */
[----:B------:R-:W-:Y:S01]  /*1a260*/  IMAD R37, R37, -0x3d4d51cb, RZ ;  /* 0xc2b2ae3525257824 */ /* 0x000fe200078e02ff */
[----:B------:R-:W-:Y:S02]  /*1a270*/  SHF.R.U32.HI R21, RZ, 0xd, R22 ;  /* 0x0000000dff157819 */ /* 0x000fe40000011616 */
[----:B------:R-:W-:Y:S02]  /*1a280*/  SHF.R.S64 R46, R18, 0x4, R45 ;  /* 0x00000004122e7819 */ /* 0x000fe4000000102d */
[----:B------:R-:W-:Y:S01]  /*1a290*/  SHF.R.U32.HI R18, RZ, 0x10, R37 ;  /* 0x00000010ff127819 */ /* 0x000fe20000011625 */
[----:B------:R-:W-:Y:S01]  /*1a2a0*/  @P1 IMAD.MOV R19, RZ, RZ, -R19 ;  /* 0x000000ffff131224 */ /* 0x000fe200078e0a13 */
[----:B------:R-:W-:-:S02]  /*1a2b0*/  LOP3.LUT R21, R21, R22, RZ, 0x3c, !PT ;  /* 0x0000001615157212 */ /* 0x000fc400078e3cff */
[----:B------:R-:W-:Y:S02]  /*1a2c0*/  LOP3.LUT R20, R18, R37, RZ, 0x3c, !PT ;  /* 0x0000002512147212 */ /* 0x000fe400078e3cff */
[----:B------:R-:W-:Y:S01]  /*1a2d0*/  SHF.R.S32.HI R18, RZ, 0x1f, R19 ;  /* 0x0000001fff127819 */ /* 0x000fe20000011413 */
[----:B------:R-:W-:Y:S01]  /*1a2e0*/  IMAD R21, R21, -0x3d4d51cb, RZ ;  /* 0xc2b2ae3515157824 */ /* 0x000fe200078e02ff */
[----:B------:R-:W-:Y:S02]  /*1a2f0*/  LOP3.LUT R22, R20, 0x1, RZ, 0xc0, !PT ;  /* 0x0000000114167812 */ /* 0x000fe400078ec0ff */
[----:B------:R-:W-:Y:S01]  /*1a300*/  SHF.R.U32.HI R20, RZ, 0x1, R20 ;  /* 0x00000001ff147819 */ /* 0x000fe20000011614 */
[----:B------:R-:W-:Y:S01]  /*1a310*/  IMAD R18, R18, R7, RZ ;  /* 0x0000000712127224 */ /* 0x000fe200078e02ff */
[----:B------:R-:W-:Y:S02]  /*1a320*/  ISETP.NE.U32.AND P1, PT, R22, 0x1, PT ;  /* 0x000000011600780c */ /* 0x000fe40003f25070 */
[----:B------:R-:W-:Y:S01]  /*1a330*/  SHF.R.U32.HI R22, RZ, 0x10, R21 ;  /* 0x00000010ff167819 */ /* 0x000fe20000011615 */
[----:B------:R-:W-:-:S02]  /*1a340*/  IMAD R37, R19, R8, R18 ;  /* 0x0000000813257224 */ /* 0x000fc400078e0212 */
[----:B------:R-:W-:Y:S01]  /*1a350*/  IMAD.WIDE.U32 R18, R19, R7, RZ ;  /* 0x0000000713127225 */ /* 0x000fe200078e00ff */
[----:B------:R-:W-:-:S03]  /*1a360*/  LOP3.LUT R22, R22, R21, RZ, 0x3c, !PT ;  /* 0x0000001516167212 */ /* 0x000fc600078e3cff */
[----:B------:R-:W-:Y:S01]  /*1a370*/  IMAD.IADD R37, R19, 0x1, R37 ;  /* 0x0000000113257824 */ /* 0x000fe200078e0225 */
[----:B------:R-:W-:-:S04]  /*1a380*/  LOP3.LUT R19, R20, 0x1f, RZ, 0xc0, !PT ;  /* 0x0000001f14137812 */ /* 0x000fc800078ec0ff */
[----:B------:R-:W-:Y:S01]  /*1a390*/  SHF.R.S64 R20, R18, 0x4, R37 ;  /* 0x0000000412147819 */ /* 0x000fe20000001025 */
[----:B------:R-:W-:Y:S01]  /*1a3a0*/  @P1 IMAD.MOV R19, RZ, RZ, -R19 ;  /* 0x000000ffff131224 */ /* 0x000fe200078e0a13 */
[----:B------:R-:W-:Y:S02]  /*1a3b0*/  LOP3.LUT R18, R22, 0x1, RZ, 0xc0, !PT ;  /* 0x0000000116127812 */ /* 0x000fe400078ec0ff */
[----:B------:R-:W-:Y:S02]  /*1a3c0*/  SHF.R.U32.HI R22, RZ, 0x1, R22 ;  /* 0x00000001ff167819 */ /* 0x000fe40000011616 */
[----:B------:R-:W-:Y:S02]  /*1a3d0*/  ISETP.NE.U32.AND P1, PT, R18, 0x1, PT ;  /* 0x000000011200780c */ /* 0x000fe40003f25070 */
[----:B------:R-:W-:Y:S02]  /*1a3e0*/  SHF.R.S32.HI R18, RZ, 0x1f, R19 ;  /* 0x0000001fff127819 */ /* 0x000fe40000011413 */
[----:B------:R-:W-:-:S03]  /*1a3f0*/  LOP3.LUT R47, R22, 0x1f, RZ, 0xc0, !PT ;  /* 0x0000001f162f7812 */ /* 0x000fc600078ec0ff */
[----:B------:R-:W-:-:S04]  /*1a400*/  IMAD R18, R18, R7, RZ ;  /* 0x0000000712127224 */ /* 0x000fc800078e02ff */
[C---:B------:R-:W-:Y:S02]  /*1a410*/  IMAD R21, R19.reuse, R8, R18 ;  /* 0x0000000813157224 */ /* 0x040fe400078e0212 */
[----:B------:R-:W-:-:S04]  /*1a420*/  IMAD.WIDE.U32 R18, R19, R7, RZ ;  /* 0x0000000713127225 */ /* 0x000fc800078e00ff */
[----:B------:R-:W-:Y:S02]  /*1a430*/  IMAD.IADD R21, R19, 0x1, R21 ;  /* 0x0000000113157824 */ /* 0x000fe400078e0215 */
[----:B------:R-:W-:-:S03]  /*1a440*/  @P1 IMAD.MOV R47, RZ, RZ, -R47 ;  /* 0x000000ffff2f1224 */ /* 0x000fc600078e0a2f */
[----:B------:R-:W-:Y:S02]  /*1a450*/  SHF.R.S64 R22, R18, 0x4, R21 ;  /* 0x0000000412167819 */ /* 0x000fe40000001015 */
[----:B------:R-:W-:-:S05]  /*1a460*/  SHF.R.S32.HI R18, RZ, 0x1f, R47 ;  /* 0x0000001fff127819 */ /* 0x000fca000001142f */
[----:B------:R-:W-:-:S04]  /*1a470*/  IMAD R18, R18, R7, RZ ;  /* 0x0000000712127224 */ /* 0x000fc800078e02ff */
[C---:B------:R-:W-:Y:S02]  /*1a480*/  IMAD R31, R47.reuse, R8, R18 ;  /* 0x000000082f1f7224 */ /* 0x040fe400078e0212 */
[----:B------:R-:W-:-:S04]  /*1a490*/  IMAD.WIDE.U32 R18, R47, R7, RZ ;  /* 0x000000072f127225 */ /* 0x000fc800078e00ff */
[----:B------:R-:W-:Y:S01]  /*1a4a0*/  IMAD.MOV.U32 R47, RZ, RZ, R48 ;  /* 0x000000ffff2f7224 */ /* 0x000fe200078e0030 */
[----:B------:R-:W-:Y:S01]  /*1a4b0*/  SHF.R.S32.HI R48, RZ, 0x4, R23 ;  /* 0x00000004ff307819 */ /* 0x000fe20000011417 */
[----:B------:R-:W-:-:S03]  /*1a4c0*/  IMAD.IADD R31, R19, 0x1, R31 ;  /* 0x00000001131f7824 */ /* 0x000fc600078e021f */
[C---:B------:R-:W-:Y:S02]  /*1a4d0*/  IADD3 R19, P1, PT, R47.reuse, R24, RZ ;  /* 0x000000182f137210 */ /* 0x040fe40007f3e0ff */
[----:B------:R-:W-:Y:S01]  /*1a4e0*/  SHF.R.S64 R24, R18, 0x4, R31 ;  /* 0x0000000412187819 */ /* 0x000fe2000000101f */
[----:B------:R-:W-:Y:S01]  /*1a4f0*/  VIADD R18, R10, 0xc6ef3724 ;  /* 0xc6ef37240a127836 */ /* 0x000fe20000000000 */
[----:B------:R-:W-:Y:S02]  /*1a500*/  LEA.HI.X.SX32 R48, R47, R48, 0x1, P1 ;  /* 0x000000302f307211 */ /* 0x000fe400008f0eff */
[----:B------:R-:W-:Y:S02]  /*1a510*/  ISETP.GT.U32.AND P1, PT, R19, -0x7f, PT ;  /* 0xffffff811300780c */ /* 0x000fe40003f24070 */
[----:B------:R-:W-:Y:S02]  /*1a520*/  SHF.R.U32.HI R23, RZ, 0x10, R18 ;  /* 0x00000010ff177819 */ /* 0x000fe40000011612 */
[----:B------:R-:W-:-:S02]  /*1a530*/  ISETP.GT.AND.EX P1, PT, R48, -0x1, PT, P1 ;  /* 0xffffffff3000780c */ /* 0x000fc40003f24310 */
[----:B------:R-:W-:Y:S02]  /*1a540*/  LOP3.LUT R23, R23, R18, RZ, 0x3c, !PT ;  /* 0x0000001217177212 */ /* 0x000fe400078e3cff */
[----:B------:R-:W-:Y:S02]  /*1a550*/  SEL R47, R19, 0xffffff81, P1 ;  /* 0xffffff81132f7807 */ /* 0x000fe40000800000 */
[----:B------:R-:W-:Y:S01]  /*1a560*/  SEL R48, R48, 0xffffffff, P1 ;  /* 0xffffffff30307807 */ /* 0x000fe20000800000 */
[----:B------:R-:W-:Y:S01]  /*1a570*/  IMAD R23, R23, -0x7a143595, RZ ;  /* 0x85ebca6b17177824 */ /* 0x000fe200078e02ff */
[----:B------:R-:W-:-:S04]  /*1a580*/  ISETP.LT.U32.AND P4, PT, R47, 0x7f, PT ;  /* 0x0000007f2f00780c */ /* 0x000fc80003f81070 */
[----:B------:R-:W-:Y:S02]  /*1a590*/  SHF.R.U32.HI R18, RZ, 0xd, R23 ;  /* 0x0000000dff127819 */ /* 0x000fe40000011617 */
[----:B------:R-:W-:Y:S02]  /*1a5a0*/  ISETP.LT.AND.EX P4, PT, R48, RZ, PT, P4 ;  /* 0x000000ff3000720c */ /* 0x000fe40003f81340 */
        /* <DEDUP_REMOVED lines=10> */
[----:B------:R-:W-:-:S04]  /*1a650*/  IMAD R19, R50, R7, RZ ;  /* 0x0000000732137224 */ /* 0x000fc800078e02ff */
[C---:B------:R-:W-:Y:S02]  /*1a660*/  IMAD R23, R18.reuse, R8, R19 ;  /* 0x0000000812177224 */ /* 0x040fe400078e0213 */
[----:B------:R-:W-:-:S04]  /*1a670*/  IMAD.WIDE.U32 R18, R18, R7, RZ ;  /* 0x0000000712127225 */ /* 0x000fc800078e00ff */
[----:B------:R-:W-:Y:S01]  /*1a680*/  IMAD.IADD R23, R19, 0x1, R23 ;  /* 0x0000000113177824 */ /* 0x000fe200078e0217 */
[----:B------:R-:W-:-:S04]  /*1a690*/  PRMT R19, R26, 0x8880, RZ ;  /* 0x000088801a137816 */ /* 0x000fc800000000ff */
[C---:B------:R-:W-:Y:S02]  /*1a6a0*/  IADD3 R38, P1, PT, R19.reuse, R38, RZ ;  /* 0x0000002613267210 */ /* 0x040fe40007f3e0ff */
[----:B------:R-:W-:Y:S02]  /*1a6b0*/  SHF.R.S64 R26, R18, 0x4, R23 ;  /* 0x00000004121a7819 */ /* 0x000fe40000001017 */
[----:B------:R-:W-:Y:S01]  /*1a6c0*/  LEA.HI.X.SX32 R36, R19, R36, 0x1, P1 ;  /* 0x0000002413247211 */ /* 0x000fe200008f0eff */
[----:B------:R-:W-:Y:S01]  /*1a6d0*/  IMAD.MOV.U32 R19, RZ, RZ, R12 ;  /* 0x000000ffff137224 */ /* 0x000fe200078e000c */
[----:B------:R-:W-:Y:S02]  /*1a6e0*/  ISETP.GT.U32.AND P1, PT, R38, -0x7f, PT ;  /* 0xffffff812600780c */ /* 0x000fe40003f24070 */
[----:B------:R-:W-:Y:S02]  /*1a6f0*/  SHF.R.S32.HI R12, RZ, 0x4, R41 ;  /* 0x00000004ff0c7819 */ /* 0x000fe40000011429 */
[----:B------:R-:W-:-:S02]  /*1a700*/  IADD3 R40, P2, PT, R19, R40, RZ ;  /* 0x0000002813287210 */ /* 0x000fc40007f5e0ff */
[----:B------:R-:W-:Y:S02]  /*1a710*/  ISETP.GT.AND.EX P1, PT, R36, -0x1, PT, P1 ;  /* 0xffffffff2400780c */ /* 0x000fe40003f24310 */
[----:B------:R-:W-:Y:S02]  /*1a720*/  LEA.HI.X.SX32 R12, R19, R12, 0x1, P2 ;  /* 0x0000000c130c7211 */ /* 0x000fe400010f0eff */
[----:B------:R-:W-:Y:S02]  /*1a730*/  ISETP.GT.U32.AND P2, PT, R40, -0x7f, PT ;  /* 0xffffff812800780c */ /* 0x000fe40003f44070 */
[----:B------:R-:W-:Y:S02]  /*1a740*/  SEL R19, R38, 0xffffff81, P1 ;  /* 0xffffff8126137807 */ /* 0x000fe40000800000 */
[----:B------:R-:W-:Y:S02]  /*1a750*/  ISETP.GT.AND.EX P2, PT, R12, -0x1, PT, P2 ;  /* 0xffffffff0c00780c */ /* 0x000fe40003f44320 */
[----:B------:R-:W-:-:S02]  /*1a760*/  SEL R36, R36, 0xffffffff, P1 ;  /* 0xffffffff24247807 */ /* 0x000fc40000800000 */
[----:B------:R-:W-:Y:S02]  /*1a770*/  ISETP.LT.U32.AND P3, PT, R19, 0x7f, PT ;  /* 0x0000007f1300780c */ /* 0x000fe40003f61070 */
[----:B------:R-:W-:Y:S02]  /*1a780*/  SEL R18, R40, 0xffffff81, P2 ;  /* 0xffffff8128127807 */ /* 0x000fe40001000000 */
[----:B------:R-:W-:Y:S01]  /*1a790*/  ISETP.LT.AND.EX P3, PT, R36, RZ, PT, P3 ;  /* 0x000000ff2400720c */ /* 0x000fe20003f61330 */
[----:B------:R-:W-:Y:S01]  /*1a7a0*/  VIADD R36, R10, 0xc6ef3725 ;  /* 0xc6ef37250a247836 */ /* 0x000fe20000000000 */
[----:B------:R-:W-:Y:S02]  /*1a7b0*/  SEL R12, R12, 0xffffffff, P2 ;  /* 0xffffffff0c0c7807 */ /* 0x000fe40001000000 */
[----:B------:R-:W-:Y:S02]  /*1a7c0*/  ISETP.LT.U32.AND P1, PT, R18, 0x7f, PT ;  /* 0x0000007f1200780c */ /* 0x000fe40003f21070 */
[----:B------:R-:W-:-:S02]  /*1a7d0*/  SHF.R.U32.HI R41, RZ, 0x10, R36 ;  /* 0x00000010ff297819 */ /* 0x000fc40000011624 */
[----:B------:R-:W-:Y:S01]  /*1a7e0*/  ISETP.LT.AND.EX P1, PT, R12, RZ, PT, P1 ;  /* 0x000000ff0c00720c */ /* 0x000fe20003f21310 */
[----:B------:R-:W-:Y:S01]  /*1a7f0*/  IMAD.IADD R12, R25, 0x1, R6 ;  /* 0x00000001190c7824 */ /* 0x000fe200078e0206 */
[----:B------:R-:W-:Y:S02]  /*1a800*/  LOP3.LUT R41, R41, R36, RZ, 0x3c, !PT ;  /* 0x0000002429297212 */ /* 0x000fe400078e3cff */
[----:B------:R-:W-:Y:S02]  /*1a810*/  PRMT R36, R17, 0x8880, RZ ;  /* 0x0000888011247816 */ /* 0x000fe400000000ff */
[----:B------:R-:W0:Y:S01]  /*1a820*/  LDS.U8 R17, [R12] ;  /* 0x000000000c117984 */ /* 0x000e220000000000 */
[----:B------:R-:W-:Y:S01]  /*1a830*/  IMAD R38, R41, -0x7a143595, RZ ;  /* 0x85ebca6b29267824 */ /* 0x000fe200078e02ff */
[----:B------:R-:W-:Y:S01]  /*1a840*/  SEL R18, R18, 0x7f, P1 ;  /* 0x0000007f12127807 */ /* 0x000fe20000800000 */
[----:B------:R-:W-:Y:S01]  /*1a850*/  IMAD.MOV.U32 R41, RZ, RZ, R36 ;  /* 0x000000ffff297224 */ /* 0x000fe200078e0024 */
[----:B------:R-:W-:-:S02]  /*1a860*/  SHF.R.S32.HI R36, RZ, 0x4, R43 ;  /* 0x00000004ff247819 */ /* 0x000fc4000001142b */
[----:B------:R-:W-:Y:S02]  /*1a870*/  SHF.R.U32.HI R39, RZ, 0xd, R38 ;  /* 0x0000000dff277819 */ /* 0x000fe40000011626 */
[----:B------:R-:W-:Y:S02]  /*1a880*/  IADD3 R42, P2, PT, R41, R42, RZ ;  /* 0x0000002a292a7210 */ /* 0x000fe40007f5e0ff */
[----:B------:R-:W-:Y:S02]  /*1a890*/  LEA.HI.X.SX32 R36, R49, R36, 0x1, P6 ;  /* 0x0000002431247211 */ /* 0x000fe400030f0eff */
[----:B------:R-:W-:Y:S02]  /*1a8a0*/  LEA.HI.X.SX32 R41, R41, R30, 0x1, P2 ;  /* 0x0000001e29297211 */ /* 0x000fe400010f0eff */
[----:B------:R-:W-:Y:S02]  /*1a8b0*/  ISETP.GT.U32.AND P2, PT, R42, -0x7f, PT ;  /* 0xffffff812a00780c */ /* 0x000fe40003f44070 */
[----:B------:R-:W-:-:S02]  /*1a8c0*/  LOP3.LUT R39, R39, R38, RZ, 0x3c, !PT ;  /* 0x0000002627277212 */ /* 0x000fc400078e3cff */
[----:B------:R-:W-:Y:S02]  /*1a8d0*/  ISETP.GT.AND.EX P2, PT, R41, -0x1, PT, P2 ;  /* 0xffffffff2900780c */ /* 0x000fe40003f44320 */
[----:B------:R-:W-:Y:S01]  /*1a8e0*/  SHF.R.S32.HI R38, RZ, 0x4, R45 ;  /* 0x00000004ff267819 */ /* 0x000fe2000001142d */
[----:B------:R-:W-:Y:S01]  /*1a8f0*/  IMAD R40, R39, -0x3d4d51cb, RZ ;  /* 0xc2b2ae3527287824 */ /* 0x000fe200078e02ff */
[----:B------:R-:W-:Y:S02]  /*1a900*/  SEL R30, R42, 0xffffff81, P2 ;  /* 0xffffff812a1e7807 */ /* 0x000fe40001000000 */
[----:B------:R-:W-:Y:S02]  /*1a910*/  SEL R41, R41, 0xffffffff, P2 ;  /* 0xffffffff29297807 */ /* 0x000fe40001000000 */
[----:B------:R-:W-:Y:S02]  /*1a920*/  IADD3 R46, P6, PT, R27, R46, RZ ;  /* 0x0000002e1b2e7210 */ /* 0x000fe40007fde0ff */
[----:B------:R-:W-:-:S02]  /*1a930*/  ISETP.GT.U32.AND P2, PT, R44, -0x7f, PT ;  /* 0xffffff812c00780c */ /* 0x000fc40003f44070 */
[----:B------:R-:W-:Y:S02]  /*1a940*/  LEA.HI.X.SX32 R38, R27, R38, 0x1, P6 ;  /* 0x000000261b267211 */ /* 0x000fe400030f0eff */
[----:B------:R-:W-:Y:S02]  /*1a950*/  ISETP.GT.AND.EX P2, PT, R36, -0x1, PT, P2 ;  /* 0xffffffff2400780c */ /* 0x000fe40003f44320 */
[----:B------:R-:W-:Y:S02]  /*1a960*/  ISETP.GT.U32.AND P6, PT, R46, -0x7f, PT ;  /* 0xffffff812e00780c */ /* 0x000fe40003fc4070 */
[----:B------:R-:W-:Y:S02]  /*1a970*/  SEL R44, R44, 0xffffff81, P2 ;  /* 0xffffff812c2c7807 */ /* 0x000fe40001000000 */
[----:B------:R-:W-:Y:S02]  /*1a980*/  SEL R39, R36, 0xffffffff, P2 ;  /* 0xffffffff24277807 */ /* 0x000fe40001000000 */
[----:B------:R-:W-:-:S02]  /*1a990*/  ISETP.GT.AND.EX P6, PT, R38, -0x1, PT, P6 ;  /* 0xffffffff2600780c */ /* 0x000fc40003fc4360 */
[----:B------:R-:W-:Y:S02]  /*1a9a0*/  ISETP.LT.U32.AND P2, PT, R30, 0x7f, PT ;  /* 0x0000007f1e00780c */ /* 0x000fe40003f41070 */
[----:B------:R-:W-:Y:S02]  /*1a9b0*/  SHF.R.U32.HI R27, RZ, 0x10, R40 ;  /* 0x00000010ff1b7819 */ /* 0x000fe40000011628 */
[----:B------:R-:W-:Y:S02]  /*1a9c0*/  SEL R46, R46, 0xffffff81, P6 ;  /* 0xffffff812e2e7807 */ /* 0x000fe40003000000 */
[----:B------:R-:W-:Y:S02]  /*1a9d0*/  ISETP.LT.AND.EX P2, PT, R41, RZ, PT, P2 ;  /* 0x000000ff2900720c */ /* 0x000fe40003f41320 */
[----:B------:R-:W-:Y:S02]  /*1a9e0*/  LOP3.LUT R27, R27, R40, RZ, 0x3c, !PT ;  /* 0x000000281b1b7212 */ /* 0x000fe400078e3cff */
[----:B------:R-:W-:-:S02]  /*1a9f0*/  SEL R41, R38, 0xffffffff, P6 ;  /* 0xffffffff26297807 */ /* 0x000fc40003000000 */
[----:B------:R-:W-:Y:S02]  /*1aa00*/  SEL R38, R47, 0x7f, P4 ;  /* 0x0000007f2f267807 */ /* 0x000fe40002000000 */
[----:B------:R-:W-:Y:S02]  /*1aa10*/  SEL R40, R19, 0x7f, P3 ;  /* 0x0000007f13287807 */ /* 0x000fe40001800000 */
[----:B0-----:R-:W-:Y:S02]  /*1aa20*/  PRMT R36, R17, 0x8880, RZ ;  /* 0x0000888011247816 */ /* 0x001fe400000000ff */
[----:B------:R-:W-:Y:S02]  /*1aa30*/  ISETP.LT.U32.AND P4, PT, R44, 0x7f, PT ;  /* 0x0000007f2c00780c */ /* 0x000fe40003f81070 */
[----:B------:R-:W-:Y:S02]  /*1aa40*/  ISETP.LT.U32.AND P3, PT, R46, 0x7f, PT ;  /* 0x0000007f2e00780c */ /* 0x000fe40003f61070 */
[----:B--2---:R-:W-:-:S02]  /*1aa50*/  SGXT R19, R13, 0x8 ;  /* 0x000000080d13781a */ /* 0x004fc40000000200 */
[----:B------:R-:W-:Y:S02]  /*1aa60*/  ISETP.LT.AND.EX P4, PT, R39, RZ, PT, P4 ;  /* 0x000000ff2700720c */ /* 0x000fe40003f81340 */
[----:B------:R-:W-:Y:S01]  /*1aa70*/  ISETP.LT.AND.EX P3, PT, R41, RZ, PT, P3 ;  /* 0x000000ff2900720c */ /* 0x000fe20003f61330 */
[----:B------:R-:W-:Y:S01]  /*1aa80*/  IMAD.IADD R19, R19, 0x1, -R36 ;  /* 0x0000000113137824 */ /* 0x000fe200078e0a24 */
[----:B------:R-:W-:Y:S02]  /*1aa90*/  LOP3.LUT R42, R27, 0x1, RZ, 0xc0, !PT ;  /* 0x000000011b2a7812 */ /* 0x000fe400078ec0ff */
[----:B------:R-:W-:Y:S01]  /*1aaa0*/  PRMT R39, R17, 0x8880, RZ ;  /* 0x0000888011277816 */ /* 0x000fe200000000ff */
[C---:B------:R-:W-:Y:S01]  /*1aab0*/  IMAD R40, R19.reuse, R40, RZ ;  /* 0x0000002813287224 */ /* 0x040fe200078e02ff */
[----:B------:R-:W-:Y:S01]  /*1aac0*/  SEL R30, R30, 0x7f, P2 ;  /* 0x0000007f1e1e7807 */ /* 0x000fe20001000000 */
[C---:B------:R-:W-:Y:S01]  /*1aad0*/  IMAD R36, R19.reuse, R18, RZ ;  /* 0x0000001213247224 */ /* 0x040fe200078e02ff */
[----:B------:R-:W-:Y:S01]  /*1aae0*/  SEL R44, R44, 0x7f, P4 ;  /* 0x0000007f2c2c7807 */ /* 0x000fe20002000000 */
[C---:B------:R-:W-:Y:S01]  /*1aaf0*/  IMAD R38, R19.reuse, R38, RZ ;  /* 0x0000002613267224 */ /* 0x040fe200078e02ff */
[----:B------:R-:W-:Y:S01]  /*1ab00*/  SEL R46, R46, 0x7f, P3 ;  /* 0x0000007f2e2e7807 */ /* 0x000fe20001800000 */
[C---:B------:R-:W-:Y:S01]  /*1ab10*/  IMAD R41, R19.reuse, R30, RZ ;  /* 0x0000001e13297224 */ /* 0x040fe200078e02ff */
[----:B------:R-:W-:Y:S01]  /*1ab20*/  ISETP.NE.U32.AND P6, PT, R42, 0x1, PT ;  /* 0x000000012a00780c */ /* 0x000fe20003fc5070 */
[C---:B------:R-:W-:Y:S01]  /*1ab30*/  IMAD R44, R19.reuse, R44, RZ ;  /* 0x0000002c132c7224 */ /* 0x040fe200078e02ff */
[----:B------:R-:W-:Y:S01]  /*1ab40*/  SHF.R.U32.HI R27, RZ, 0x1, R27 ;  /* 0x00000001ff1b7819 */ /* 0x000fe2000001161b */
[----:B------:R-:W-:Y:S01]  /*1ab50*/  IMAD R42, R19, R46, RZ ;  /* 0x0000002e132a7224 */ /* 0x000fe200078e02ff */
[----:B------:R-:W-:Y:S01]  /*1ab60*/  SHF.R.S32.HI R19, RZ, 0x7, R40 ;  /* 0x00000007ff137819 */ /* 0x000fe20000011428 */
[----:B------:R-:W-:Y:S01]  /*1ab70*/  IMAD.MOV.U32 R18, RZ, RZ, R39 ;  /* 0x000000ffff127224 */ /* 0x000fe200078e0027 */
[----:B------:R-:W-:-:S02]  /*1ab80*/  SHF.R.S32.HI R39, RZ, 0x7, R38 ;  /* 0x00000007ff277819 */ /* 0x000fc40000011426 */
[----:B------:R-:W-:Y:S02]  /*1ab90*/  LOP3.LUT R40, R27, 0x1f, RZ, 0xc0, !PT ;  /* 0x0000001f1b287812 */ /* 0x000fe400078ec0ff */
[----:B------:R-:W-:Y:S02]  /*1aba0*/  SHF.R.S32.HI R30, RZ, 0x1f, R18 ;  /* 0x0000001fff1e7819 */ /* 0x000fe40000011412 */
[-C--:B------:R-:W-:Y:S01]  /*1abb0*/  IADD3 R46, P2, PT, R19, R18.reuse, RZ ;  /* 0x00000012132e7210 */ /* 0x080fe20007f5e0ff */
[----:B------:R-:W-:Y:S01]  /*1abc0*/  @P6 IMAD.MOV R40, RZ, RZ, -R40 ;  /* 0x000000ffff286224 */ /* 0x000fe200078e0a28 */
[----:B------:R-:W-:Y:S02]  /*1abd0*/  IADD3 R43, P1, PT, R39, R18, RZ ;  /* 0x00000012272b7210 */ /* 0x000fe40007f3e0ff */
[----:B------:R-:W-:Y:S02]  /*1abe0*/  LEA.HI.X.SX32 R38, R19, R30, 0x1, P2 ;  /* 0x0000001e13267211 */ /* 0x000fe400010f0eff */
[----:B------:R-:W-:-:S02]  /*1abf0*/  SHF.R.S32.HI R19, RZ, 0x7, R36 ;  /* 0x00000007ff137819 */ /* 0x000fc40000011424 */
[----:B------:R-:W-:Y:S02]  /*1ac00*/  SHF.R.S32.HI R41, RZ, 0x7, R41 ;  /* 0x00000007ff297819 */ /* 0x000fe40000011429 */
[----:B------:R-:W-:Y:S02]  /*1ac10*/  SHF.R.S32.HI R49, RZ, 0x7, R44 ;  /* 0x00000007ff317819 */ /* 0x000fe4000001142c */
[----:B------:R-:W-:Y:S02]  /*1ac20*/  SHF.R.S32.HI R51, RZ, 0x7, R42 ;  /* 0x00000007ff337819 */ /* 0x000fe4000001142a */
[----:B------:R-:W-:Y:S02]  /*1ac30*/  LEA.HI.X.SX32 R39, R39, R30, 0x1, P1 ;  /* 0x0000001e27277211 */ /* 0x000fe400008f0eff */
[-C--:B------:R-:W-:Y:S02]  /*1ac40*/  IADD3 R45, P1, PT, R19, R18.reuse, RZ ;  /* 0x00000012132d7210 */ /* 0x080fe40007f3e0ff */
[----:B------:R-:W-:-:S02]  /*1ac50*/  IADD3 R42, P2, PT, R41, R18, RZ ;  /* 0x00000012292a7210 */ /* 0x000fc40007f5e0ff */
[-C--:B------:R-:W-:Y:S02]  /*1ac60*/  IADD3 R36, P3, PT, R49, R18.reuse, RZ ;  /* 0x0000001231247210 */ /* 0x080fe40007f7e0ff */
[----:B------:R-:W-:Y:S02]  /*1ac70*/  IADD3 R27, P4, PT, R51, R18, RZ ;  /* 0x00000012331b7210 */ /* 0x000fe40007f9e0ff */
[----:B------:R-:W-:Y:S02]  /*1ac80*/  SHF.R.S32.HI R18, RZ, 0x1f, R40 ;  /* 0x0000001fff127819 */ /* 0x000fe40000011428 */
[-C--:B------:R-:W-:Y:S02]  /*1ac90*/  LEA.HI.X.SX32 R48, R19, R30.reuse, 0x1, P1 ;  /* 0x0000001e13307211 */ /* 0x080fe400008f0eff */
[----:B------:R-:W-:Y:S01]  /*1aca0*/  LEA.HI.X.SX32 R47, R41, R30, 0x1, P2 ;  /* 0x0000001e292f7211 */ /* 0x000fe200010f0eff */
[----:B------:R-:W-:Y:S01]  /*1acb0*/  IMAD R19, R18, R7, RZ ;  /* 0x0000000712137224 */ /* 0x000fe200078e02ff */
[----:B------:R-:W-:-:S02]  /*1acc0*/  ISETP.GT.U32.AND P1, PT, R43, -0x7f, PT ;  /* 0xffffff812b00780c */ /* 0x000fc40003f24070 */
[----:B------:R-:W-:Y:S01]  /*1acd0*/  LEA.HI.X.SX32 R44, R49, R30, 0x1, P3 ;  /* 0x0000001e312c7211 */ /* 0x000fe200018f0eff */
[C---:B------:R-:W-:Y:S01]  /*1ace0*/  IMAD R41, R40.reuse, R8, R19 ;  /* 0x0000000828297224 */ /* 0x040fe200078e0213 */
[----:B------:R-:W-:Y:S01]  /*1acf0*/  ISETP.GT.AND.EX P1, PT, R39, -0x1, PT, P1 ;  /* 0xffffffff2700780c */ /* 0x000fe20003f24310 */
[----:B------:R-:W-:Y:S01]  /*1ad00*/  IMAD.WIDE.U32 R18, R40, R7, RZ ;  /* 0x0000000728127225 */ /* 0x000fe200078e00ff */
[----:B------:R-:W-:Y:S01]  /*1ad10*/  LEA.HI.X.SX32 R30, R51, R30, 0x1, P4 ;  /* 0x0000001e331e7211 */ /* 0x000fe200020f0eff */
[----:B------:R-:W2:Y:S01]  /*1ad20*/  LDG.E.U8.CONSTANT R49, desc[UR8][R32.64+0x8920] ;  /* 0x0089200820317981 */ /* 0x000ea2000c1e9100 */
[----:B------:R-:W-:Y:S01]  /*1ad30*/  SEL R43, R43, 0xffffff81, P1 ;  /* 0xffffff812b2b7807 */ /* 0x000fe20000800000 */
[----:B------:R-:W-:Y:S01]  /*1ad40*/  IMAD.IADD R41, R19, 0x1, R41 ;  /* 0x0000000113297824 */ /* 0x000fe200078e0229 */
[----:B------:R-:W-:Y:S02]  /*1ad50*/  SEL R39, R39, 0xffffffff, P1 ;  /* 0xffffffff27277807 */ /* 0x000fe40000800000 */
[----:B------:R-:W-:-:S02]  /*1ad60*/  ISETP.LT.U32.AND P4, PT, R43, 0x7f, PT ;  /* 0x0000007f2b00780c */ /* 0x000fc40003f81070 */
[----:B------:R-:W-:Y:S01]  /*1ad70*/  SHF.R.S64 R40, R18, 0x4, R41 ;  /* 0x0000000412287819 */ /* 0x000fe20000001029 */
[----:B------:R-:W-:Y:S01]  /*1ad80*/  VIADD R18, R10, 0xc6ef3726 ;  /* 0xc6ef37260a127836 */ /* 0x000fe20000000000 */
[----:B------:R-:W-:Y:S02]  /*1ad90*/  ISETP.LT.AND.EX P4, PT, R39, RZ, PT, P4 ;  /* 0x000000ff2700720c */ /* 0x000fe40003f81340 */
[----:B------:R-:W-:Y:S02]  /*1ada0*/  ISETP.GT.U32.AND P1, PT, R46, -0x7f, PT ;  /* 0xffffff812e00780c */ /* 0x000fe40003f24070 */
[----:B------:R-:W-:Y:S02]  /*1adb0*/  SHF.R.U32.HI R19, RZ, 0x10, R18 ;  /* 0x00000010ff137819 */ /* 0x000fe40000011612 */
[----:B------:R-:W-:Y:S02]  /*1adc0*/  SEL R51, R43, 0x7f, P4 ;  /* 0x0000007f2b337807 */ /* 0x000fe40002000000 */
[----:B------:R-:W-:Y:S01]  /*1add0*/  LOP3.LUT R19, R19, R18, RZ, 0x3c, !PT ;  /* 0x0000001213137212 */ /* 0x000fe200078e3cff */
[----:B------:R-:W3:Y:S01]  /*1ade0*/  LDG.E.U8.CONSTANT R43, desc[UR8][R32.64+0x8f20] ;  /* 0x008f2008202b7981 */ /* 0x000ee2000c1e9100 */
[----:B------:R-:W-:-:S03]  /*1adf0*/  ISETP.GT.AND.EX P1, PT, R38, -0x1, PT, P1 ;  /* 0xffffffff2600780c */ /* 0x000fc60003f24310 */
[----:B------:R-:W-:Y:S01]  /*1ae00*/  IMAD R19, R19, -0x7a143595, RZ ;  /* 0x85ebca6b13137824 */ /* 0x000fe200078e02ff */
[----:B------:R-:W-:Y:S02]  /*1ae10*/  SEL R46, R46, 0xffffff81, P1 ;  /* 0xffffff812e2e7807 */ /* 0x000fe40000800000 */
[----:B------:R-:W-:Y:S02]  /*1ae20*/  SEL R38, R38, 0xffffffff, P1 ;  /* 0xffffffff26267807 */ /* 0x000fe40000800000 */
[----:B------:R-:W-:Y:S02]  /*1ae30*/  SHF.R.U32.HI R18, RZ, 0xd, R19 ;  /* 0x0000000dff127819 */ /* 0x000fe40000011613 */
[----:B------:R-:W-:Y:S02]  /*1ae40*/  ISETP.LT.U32.AND P1, PT, R46, 0x7f, PT ;  /* 0x0000007f2e00780c */ /* 0x000fe40003f21070 */
[----:B------:R-:W-:Y:S02]  /*1ae50*/  LOP3.LUT R18, R18, R19, RZ, 0x3c, !PT ;  /* 0x0000001312127212 */ /* 0x000fe400078e3cff */
[----:B------:R-:W-:-:S03]  /*1ae60*/  ISETP.LT.AND.EX P1, PT, R38, RZ, PT, P1 ;  /* 0x000000ff2600720c */ /* 0x000fc60003f21310 */
        /* <DEDUP_REMOVED lines=8> */
[----:B------:R-:W-:-:S04]  /*1aef0*/  ISETP.GT.U32.AND P2, PT, R45, -0x7f, PT ;  /* 0xffffff812d00780c */ /* 0x000fc80003f44070 */
[C---:B------:R-:W-:Y:S02]  /*1af00*/  ISETP.GT.AND.EX P2, PT, R48.reuse, -0x1, PT, P2 ;  /* 0xffffffff3000780c */ /* 0x040fe40003f44320 */
[----:B------:R-:W-:Y:S02]  /*1af10*/  SHF.R.S32.HI R18, RZ, 0x1f, R19 ;  /* 0x0000001fff127819 */ /* 0x000fe40000011413 */
[----:B------:R-:W-:Y:S02]  /*1af20*/  SEL R45, R45, 0xffffff81, P2 ;  /* 0xffffff812d2d7807 */ /* 0x000fe40001000000 */
[----:B------:R-:W-:Y:S01]  /*1af30*/  SEL R48, R48, 0xffffffff, P2 ;  /* 0xffffffff30307807 */ /* 0x000fe20001000000 */
[-C--:B------:R-:W-:Y:S01]  /*1af40*/  IMAD R18, R18, R7.reuse, RZ ;  /* 0x0000000712127224 */ /* 0x080fe200078e02ff */
[----:B------:R-:W-:Y:S02]  /*1af50*/  ISETP.GT.U32.AND P2, PT, R42, -0x7f, PT ;  /* 0xffffff812a00780c */ /* 0x000fe40003f44070 */
[----:B------:R-:W-:Y:S01]  /*1af60*/  ISETP.LT.U32.AND P3, PT, R45, 0x7f, PT ;  /* 0x0000007f2d00780c */ /* 0x000fe20003f61070 */
[----:B------:R-:W-:Y:S01]  /*1af70*/  IMAD R39, R19, R8, R18 ;  /* 0x0000000813277224 */ /* 0x000fe200078e0212 */
[----:B------:R-:W-:Y:S01]  /*1af80*/  ISETP.GT.AND.EX P2, PT, R47, -0x1, PT, P2 ;  /* 0xffffffff2f00780c */ /* 0x000fe20003f44320 */
[----:B------:R-:W-:Y:S01]  /*1af90*/  IMAD.WIDE.U32 R18, R19, R7, RZ ;  /* 0x0000000713127225 */ /* 0x000fe200078e00ff */
[----:B------:R-:W-:-:S02]  /*1afa0*/  ISETP.LT.AND.EX P3, PT, R48, RZ, PT, P3 ;  /* 0x000000ff3000720c */ /* 0x000fc40003f61330 */
[----:B------:R-:W-:Y:S01]  /*1afb0*/  SEL R48, R42, 0xffffff81, P2 ;  /* 0xffffff812a307807 */ /* 0x000fe20001000000 */
[----:B------:R-:W-:Y:S01]  /*1afc0*/  IMAD.IADD R39, R19, 0x1, R39 ;  /* 0x0000000113277824 */ /* 0x000fe200078e0227 */
[----:B------:R-:W-:Y:S02]  /*1afd0*/  SEL R47, R47, 0xffffffff, P2 ;  /* 0xffffffff2f2f7807 */ /* 0x000fe40001000000 */
[----:B------:R-:W-:Y:S02]  /*1afe0*/  ISETP.GT.U32.AND P2, PT, R36, -0x7f, PT ;  /* 0xffffff812400780c */ /* 0x000fe40003f44070 */
[----:B------:R-:W-:Y:S01]  /*1aff0*/  SHF.R.S64 R38, R18, 0x4, R39 ;  /* 0x0000000412267819 */ /* 0x000fe20000001027 */
[----:B------:R-:W-:Y:S01]  /*1b000*/  VIADD R18, R10, 0x8dde6e41 ;  /* 0x8dde6e410a127836 */ /* 0x000fe20000000000 */
[----:B------:R-:W-:-:S04]  /*1b010*/  ISETP.GT.AND.EX P2, PT, R44, -0x1, PT, P2 ;  /* 0xffffffff2c00780c */ /* 0x000fc80003f44320 */
[----:B------:R-:W-:Y:S02]  /*1b020*/  SEL R36, R36, 0xffffff81, P2 ;  /* 0xffffff8124247807 */ /* 0x000fe40001000000 */
[----:B------:R-:W-:Y:S02]  /*1b030*/  SEL R44, R44, 0xffffffff, P2 ;  /* 0xffffffff2c2c7807 */ /* 0x000fe40001000000 */
[----:B------:R-:W-:Y:S02]  /*1b040*/  ISETP.LT.U32.AND P2, PT, R48, 0x7f, PT ;  /* 0x0000007f3000780c */ /* 0x000fe40003f41070 */
[----:B------:R-:W-:Y:S02]  /*1b050*/  ISETP.LT.U32.AND P4, PT, R36, 0x7f, PT ;  /* 0x0000007f2400780c */ /* 0x000fe40003f81070 */
[----:B------:R-:W-:Y:S02]  /*1b060*/  ISETP.LT.AND.EX P2, PT, R47, RZ, PT, P2 ;  /* 0x000000ff2f00720c */ /* 0x000fe40003f41320 */
[----:B------:R-:W-:Y:S01]  /*1b070*/  ISETP.LT.AND.EX P4, PT, R44, RZ, PT, P4 ;  /* 0x000000ff2c00720c */ /* 0x000fe20003f81340 */
[----:B------:R-:W4:Y:S01]  /*1b080*/  LDG.E.U8.CONSTANT R47, desc[UR8][R32.64+0x8b20] ;  /* 0x008b2008202f7981 */ /* 0x000f22000c1e9100 */
[----:B------:R-:W-:-:S03]  /*1b090*/  SHF.R.U32.HI R19, RZ, 0x10, R18 ;  /* 0x00000010ff137819 */ /* 0x000fc60000011612 */
[----:B------:R-:W5:Y:S01]  /*1b0a0*/  LDG.E.U8.CONSTANT R44, desc[UR8][R32.64+0x8d20] ;  /* 0x008d2008202c7981 */ /* 0x000f62000c1e9100 */
[----:B------:R-:W-:-:S05]  /*1b0b0*/  LOP3.LUT R19, R19, R18, RZ, 0x3c, !PT ;  /* 0x0000001213137212 */ /* 0x000fca00078e3cff */
[----:B------:R-:W-:-:S05]  /*1b0c0*/  IMAD R19, R19, -0x7a143595, RZ ;  /* 0x85ebca6b13137824 */ /* 0x000fca00078e02ff */
[----:B------:R-:W-:-:S04]  /*1b0d0*/  SHF.R.U32.HI R18, RZ, 0xd, R19 ;  /* 0x0000000dff127819 */ /* 0x000fc80000011613 */
[----:B------:R-:W-:-:S05]  /*1b0e0*/  LOP3.LUT R18, R18, R19, RZ, 0x3c, !PT ;  /* 0x0000001312127212 */ /* 0x000fca00078e3cff */
[----:B------:R-:W-:Y:S01]  /*1b0f0*/  IMAD R18, R18, -0x3d4d51cb, RZ ;  /* 0xc2b2ae3512127824 */ /* 0x000fe200078e02ff */
[----:B------:R-:W-:-:S04]  /*1b100*/  ISETP.GT.U32.AND P6, PT, R27, -0x7f, PT ;  /* 0xffffff811b00780c */ /* 0x000fc80003fc4070 */
[----:B------:R-:W-:-:S04]  /*1b110*/  SHF.R.U32.HI R19, RZ, 0x10, R18 ;  /* 0x00000010ff137819 */ /* 0x000fc80000011612 */
[----:B------:R-:W-:Y:S02]  /*1b120*/  LOP3.LUT R19, R19, R18, RZ, 0x3c, !PT ;  /* 0x0000001213137212 */ /* 0x000fe400078e3cff */
[C---:B------:R-:W-:Y:S02]  /*1b130*/  ISETP.GT.AND.EX P6, PT, R30.reuse, -0x1, PT, P6 ;  /* 0xffffffff1e00780c */ /* 0x040fe40003fc4360 */
[----:B------:R-:W-:Y:S02]  /*1b140*/  LOP3.LUT R18, R19, 0x1, RZ, 0xc0, !PT ;  /* 0x0000000113127812 */ /* 0x000fe400078ec0ff */
[----:B------:R-:W-:Y:S02]  /*1b150*/  SEL R42, R27, 0xffffff81, P6 ;  /* 0xffffff811b2a7807 */ /* 0x000fe40003000000 */
[----:B------:R-:W-:Y:S02]  /*1b160*/  SEL R30, R30, 0xffffffff, P6 ;  /* 0xffffffff1e1e7807 */ /* 0x000fe40003000000 */
[----:B------:R-:W-:-:S02]  /*1b170*/  ISETP.NE.U32.AND P6, PT, R18, 0x1, PT ;  /* 0x000000011200780c */ /* 0x000fc40003fc5070 */
[----:B------:R-:W-:-:S04]  /*1b180*/  SHF.R.U32.HI R19, RZ, 0x1, R19 ;  /* 0x00000001ff137819 */ /* 0x000fc80000011613 */
[----:B------:R-:W-:-:S07]  /*1b190*/  LOP3.LUT R19, R19, 0x1f, RZ, 0xc0, !PT ;  /* 0x0000001f13137812 */ /* 0x000fce00078ec0ff */
[----:B------:R-:W-:-:S05]  /*1b1a0*/  @P6 IMAD.MOV R19, RZ, RZ, -R19 ;  /* 0x000000ffff136224 */ /* 0x000fca00078e0a13 */
[----:B------:R-:W-:-:S05]  /*1b1b0*/  SHF.R.S32.HI R18, RZ, 0x1f, R19 ;  /* 0x0000001fff127819 */ /* 0x000fca0000011413 */
[----:B------:R-:W-:-:S04]  /*1b1c0*/  IMAD R18, R18, R7, RZ ;  /* 0x0000000712127224 */ /* 0x000fc800078e02ff */
[C---:B------:R-:W-:Y:S02]  /*1b1d0*/  IMAD R27, R19.reuse, R8, R18 ;  /* 0x00000008131b7224 */ /* 0x040fe400078e0212 */
[----:B------:R-:W-:Y:S01]  /*1b1e0*/  IMAD.WIDE.U32 R18, R19, R7, RZ ;  /* 0x0000000713127225 */ /* 0x000fe200078e00ff */
[----:B------:R-:W-:-:S03]  /*1b1f0*/  ISETP.LT.U32.AND P6, PT, R42, 0x7f, PT ;  /* 0x0000007f2a00780c */ /* 0x000fc60003fc1070 */
[----:B------:R-:W-:Y:S01]  /*1b200*/  IMAD.IADD R27, R19, 0x1, R27 ;  /* 0x00000001131b7824 */ /* 0x000fe200078e021b */
[----:B------:R-:W-:-:S04]  /*1b210*/  ISETP.LT.AND.EX P6, PT, R30, RZ, PT, P6 ;  /* 0x000000ff1e00720c */ /* 0x000fc80003fc1360 */
[----:B------:R-:W-:Y:S01]  /*1b220*/  SHF.R.S64 R30, R18, 0x4, R27 ;  /* 0x00000004121e7819 */ /* 0x000fe2000000101b */
[----:B------:R-:W-:-:S05]  /*1b230*/  VIADD R18, R10, 0x8dde6e42 ;  /* 0x8dde6e420a127836 */ /* 0x000fca0000000000 */
[----:B------:R-:W-:-:S04]  /*1b240*/  SHF.R.U32.HI R19, RZ, 0x10, R18 ;  /* 0x00000010ff137819 */ /* 0x000fc80000011612 */
[----:B------:R-:W-:-:S05]  /*1b250*/  LOP3.LUT R19, R19, R18, RZ, 0x3c, !PT ;  /* 0x0000001213137212 */ /* 0x000fca00078e3cff */
[----:B------:R-:W-:-:S05]  /*1b260*/  IMAD R19, R19, -0x7a143595, RZ ;  /* 0x85ebca6b13137824 */ /* 0x000fca00078e02ff */
[----:B------:R-:W-:-:S04]  /*1b270*/  SHF.R.U32.HI R18, RZ, 0xd, R19 ;  /* 0x0000000dff127819 */ /* 0x000fc80000011613 */
[----:B------:R-:W-:Y:S02]  /*1b280*/  LOP3.LUT R18, R18, R19, RZ, 0x3c, !PT ;  /* 0x0000001312127212 */ /* 0x000fe400078e3cff */
[----:B------:R-:W-:-:S03]  /*1b290*/  SEL R45, R45, 0x7f, P3 ;  /* 0x0000007f2d2d7807 */ /* 0x000fc60001800000 */
[----:B------:R-:W-:Y:S02]  /*1b2a0*/  IMAD R18, R18, -0x3d4d51cb, RZ ;  /* 0xc2b2ae3512127824 */ /* 0x000fe400078e02ff */
[----:B------:R0:W-:Y:S03]  /*1b2b0*/  STS.U8 [R12+0x100], R45 ;  /* 0x0001002d0c007388 */ /* 0x0001e60000000000 */
[----:B0-----:R-:W-:-:S04]  /*1b2c0*/  SHF.R.U32.HI R45, RZ, 0x10, R18 ;  /* 0x00000010ff2d7819 */ /* 0x001fc80000011612 */
[----:B------:R-:W-:-:S04]  /*1b2d0*/  LOP3.LUT R18, R45, R18, RZ, 0x3c, !PT ;  /* 0x000000122d127212 */ /* 0x000fc800078e3cff */
[----:B------:R-:W-:Y:S02]  /*1b2e0*/  LOP3.LUT R45, R18, 0x1, RZ, 0xc0, !PT ;  /* 0x00000001122d7812 */ /* 0x000fe400078ec0ff */
[----:B------:R-:W-:Y:S02]  /*1b2f0*/  SEL R53, R46, 0x7f, P1 ;  /* 0x0000007f2e357807 */ /* 0x000fe40000800000 */
[----:B------:R-:W-:Y:S02]  /*1b300*/  SEL R19, R48, 0x7f, P2 ;  /* 0x0000007f30137807 */ /* 0x000fe40001000000 */
[----:B------:R-:W3:Y:S01]  /*1b310*/  LDG.E.U8.CONSTANT R48, desc[UR8][R32.64+0x9120] ;  /* 0x0091200820307981 */ /* 0x000ee2000c1e9100 */
[----:B------:R-:W-:Y:S02]  /*1b320*/  ISETP.NE.U32.AND P1, PT, R45, 0x1, PT ;  /* 0x000000012d00780c */ /* 0x000fe40003f25070 */
[----:B------:R-:W-:Y:S02]  /*1b330*/  SHF.R.U32.HI R18, RZ, 0x1, R18 ;  /* 0x00000001ff127819 */ /* 0x000fe40000011612 */
[----:B------:R-:W-:-:S02]  /*1b340*/  SEL R45, R36, 0x7f, P4 ;  /* 0x0000007f242d7807 */ /* 0x000fc40002000000 */
[----:B------:R-:W-:Y:S01]  /*1b350*/  LOP3.LUT R36, R18, 0x1f, RZ, 0xc0, !PT ;  /* 0x0000001f12247812 */ /* 0x000fe200078ec0ff */
[----:B------:R2:W-:Y:S06]  /*1b360*/  STS.U8 [R12+0x180], R19 ;  /* 0x000180130c007388 */ /* 0x0005ec0000000000 */
[----:B------:R-:W-:Y:S01]  /*1b370*/  @P1 IMAD.MOV R36, RZ, RZ, -R36 ;  /* 0x000000ffff241224 */ /* 0x000fe200078e0a24 */
[----:B------:R-:W-:-:S04]  /*1b380*/  SHF.R.S32.HI R18, RZ, 0x4, R37 ;  /* 0x00000004ff127819 */ /* 0x000fc80000011425 */
[----:B------:R-:W-:-:S05]  /*1b390*/  SHF.R.S32.HI R50, RZ, 0x1f, R36 ;  /* 0x0000001fff327819 */ /* 0x000fca0000011424 */
[----:B------:R-:W-:Y:S01]  /*1b3a0*/  IMAD R37, R50, R7, RZ ;  /* 0x0000000732257224 */ /* 0x000fe200078e02ff */
[----:B------:R-:W-:Y:S03]  /*1b3b0*/  STS.U8 [R12+0x280], R45 ;  /* 0x0002802d0c007388 */ /* 0x000fe60000000000 */
[----:B------:R-:W-:Y:S01]  /*1b3c0*/  IMAD R37, R36, R8, R37 ;  /* 0x0000000824257224 */ /* 0x000fe200078e0225 */
[----:B--2---:R-:W-:-:S04]  /*1b3d0*/  PRMT R19, R49, 0x8880, RZ ;  /* 0x0000888031137816 */ /* 0x004fc800000000ff */
[C---:B------:R-:W-:Y:S02]  /*1b3e0*/  IADD3 R46, P1, PT, R19.reuse, R20, RZ ;  /* 0x00000014132e7210 */ /* 0x040fe40007f3e0ff */
[----:B------:R-:W0:Y:S02]  /*1b3f0*/  LDS.U8 R20, [R12+0x20] ;  /* 0x000020000c147984 */ /* 0x000e240000000000 */
[----:B------:R-:W-:Y:S01]  /*1b400*/  LEA.HI.X.SX32 R49, R19, R18, 0x1, P1 ;  /* 0x0000001213317211 */ /* 0x000fe200008f0eff */
[----:B------:R-:W-:-:S04]  /*1b410*/  IMAD.WIDE.U32 R18, R36, R7, RZ ;  /* 0x0000000724127225 */ /* 0x000fc800078e00ff */
[----:B------:R-:W-:Y:S01]  /*1b420*/  IMAD.IADD R37, R19, 0x1, R37 ;  /* 0x0000000113257824 */ /* 0x000fe200078e0225 */
[----:B------:R-:W-:Y:S02]  /*1b430*/  SEL R19, R42, 0x7f, P6 ;  /* 0x0000007f2a137807 */ /* 0x000fe40003000000 */
[----:B------:R-:W-:Y:S02]  /*1b440*/  SHF.R.S32.HI R42, RZ, 0x4, R21 ;  /* 0x00000004ff2a7819 */ /* 0x000fe40000011415 */
[----:B------:R-:W-:-:S04]  /*1b450*/  ISETP.GT.U32.AND P1, PT, R46, -0x7f, PT ;  /* 0xffffff812e00780c */ /* 0x000fc80003f24070 */
[C---:B------:R-:W-:Y:S02]  /*1b460*/  ISETP.GT.AND.EX P1, PT, R49.reuse, -0x1, PT, P1 ;  /* 0xffffffff3100780c */ /* 0x040fe40003f24310 */
[----:B------:R-:W-:Y:S01]  /*1b470*/  SHF.R.S64 R36, R18, 0x4, R37 ;  /* 0x0000000412247819 */ /* 0x000fe20000001025 */
[----:B------:R1:W-:Y:S01]  /*1b480*/  STS.U8 [R12+0x300], R19 ;  /* 0x000300130c007388 */ /* 0x0003e20000000000 */
[----:B------:R-:W-:Y:S02]  /*1b490*/  SEL R18, R46, 0xffffff81, P1 ;  /* 0xffffff812e127807 */ /* 0x000fe40000800000 */
[----:B------:R-:W-:Y:S02]  /*1b4a0*/  SEL R49, R49, 0xffffffff, P1 ;  /* 0xffffffff31317807 */ /* 0x000fe40000800000 */
[----:B------:R-:W-:Y:S02]  /*1b4b0*/  ISETP.LT.U32.AND P1, PT, R18, 0x7f, PT ;  /* 0x0000007f1200780c */ /* 0x000fe40003f21070 */
[----:B-1----:R-:W-:-:S02]  /*1b4c0*/  SHF.R.S32.HI R19, RZ, 0x8, R13 ;  /* 0x00000008ff137819 */ /* 0x002fc4000001140d */
[----:B------:R-:W-:Y:S02]  /*1b4d0*/  ISETP.LT.AND.EX P1, PT, R49, RZ, PT, P1 ;  /* 0x000000ff3100720c */ /* 0x000fe40003f21310 */
[----:B------:R-:W-:Y:S01]  /*1b4e0*/  SGXT R19, R19, 0x8 ;  /* 0x000000081313781a */ /* 0x000fe20000000200 */
[----:B------:R-:W2:Y:S01]  /*1b4f0*/  LDG.E.U8.CONSTANT R49, desc[UR8][R32.64+0x8940] ;  /* 0x0089400820317981 */ /* 0x000ea2000c1e9100 */
[----:B----4-:R-:W-:Y:S02]  /*1b500*/  PRMT R45, R47, 0x8880, RZ ;  /* 0x000088802f2d7816 */ /* 0x010fe400000000ff */
[----:B-----5:R-:W-:-:S04]  /*1b510*/  PRMT R47, R44, 0x8880, RZ ;  /* 0x000088802c2f7816 */ /* 0x020fc800000000ff */
[----:B------:R-:W-:Y:S02]  /*1b520*/  IADD3 R21, P3, PT, R47, R24, RZ ;  /* 0x000000182f157210 */ /* 0x000fe40007f7e0ff */
[----:B------:R-:W4:Y:S01]  /*1b530*/  LDG.E.U8.CONSTANT R24, desc[UR8][R32.64+0x9320] ;  /* 0x0093200820187981 */ /* 0x000f22000c1e9100 */
[C---:B------:R-:W-:Y:S02]  /*1b540*/  IADD3 R22, P2, PT, R45.reuse, R22, RZ ;  /* 0x000000162d167210 */ /* 0x040fe40007f5e0ff */
[----:B------:R-:W-:Y:S02]  /*1b550*/  SHF.R.S32.HI R44, RZ, 0x4, R31 ;  /* 0x00000004ff2c7819 */ /* 0x000fe4000001141f */
[----:B------:R-:W-:Y:S02]  /*1b560*/  LEA.HI.X.SX32 R45, R45, R42, 0x1, P2 ;  /* 0x0000002a2d2d7211 */ /* 0x000fe400010f0eff */
[----:B------:R-:W-:Y:S02]  /*1b570*/  ISETP.GT.U32.AND P2, PT, R22, -0x7f, PT ;  /* 0xffffff811600780c */ /* 0x000fe40003f44070 */
[----:B------:R-:W-:-:S02]  /*1b580*/  LEA.HI.X.SX32 R44, R47, R44, 0x1, P3 ;  /* 0x0000002c2f2c7211 */ /* 0x000fc400018f0eff */
[----:B------:R-:W-:Y:S02]  /*1b590*/  ISETP.GT.AND.EX P2, PT, R45, -0x1, PT, P2 ;  /* 0xffffffff2d00780c */ /* 0x000fe40003f44320 */
[----:B------:R-:W-:Y:S02]  /*1b5a0*/  ISETP.GT.U32.AND P3, PT, R21, -0x7f, PT ;  /* 0xffffff811500780c */ /* 0x000fe40003f64070 */
[----:B0-----:R-:W-:Y:S02]  /*1b5b0*/  PRMT R42, R20, 0x8880, RZ ;  /* 0x00008880142a7816 */ /* 0x001fe400000000ff */
[----:B------:R-:W-:Y:S02]  /*1b5c0*/  SEL R22, R22, 0xffffff81, P2 ;  /* 0xffffff8116167807 */ /* 0x000fe40001000000 */
[----:B------:R-:W-:Y:S01]  /*1b5d0*/  ISETP.GT.AND.EX P3, PT, R44, -0x1, PT, P3 ;  /* 0xffffffff2c00780c */ /* 0x000fe20003f64330 */
[----:B------:R-:W-:Y:S01]  /*1b5e0*/  IMAD.IADD R42, R19, 0x1, -R42 ;  /* 0x00000001132a7824 */ /* 0x000fe200078e0a2a */
[----:B------:R-:W-:-:S02]  /*1b5f0*/  SEL R45, R45, 0xffffffff, P2 ;  /* 0xffffffff2d2d7807 */ /* 0x000fc40001000000 */
[----:B------:R-:W-:Y:S02]  /*1b600*/  ISETP.LT.U32.AND P2, PT, R22, 0x7f, PT ;  /* 0x0000007f1600780c */ /* 0x000fe40003f41070 */
[----:B------:R-:W-:Y:S02]  /*1b610*/  SEL R19, R18, 0x7f, P1 ;  /* 0x0000007f12137807 */ /* 0x000fe40000800000 */
[----:B------:R-:W-:Y:S02]  /*1b620*/  SEL R18, R21, 0xffffff81, P3 ;  /* 0xffffff8115127807 */ /* 0x000fe40001800000 */
[----:B------:R-:W-:Y:S01]  /*1b630*/  ISETP.LT.AND.EX P1, PT, R45, RZ, PT, P2 ;  /* 0x000000ff2d00720c */ /* 0x000fe20003f21320 */
[----:B------:R-:W-:Y:S01]  /*1b640*/  IMAD R19, R42, R19, RZ ;  /* 0x000000132a137224 */ /* 0x000fe200078e02ff */
[----:B------:R-:W-:Y:S02]  /*1b650*/  SEL R44, R44, 0xffffffff, P3 ;  /* 0xffffffff2c2c7807 */ /* 0x000fe40001800000 */
[----:B------:R-:W-:-:S02]  /*1b660*/  ISETP.LT.U32.AND P2, PT, R18, 0x7f, PT ;  /* 0x0000007f1200780c */ /* 0x000fc40003f41070 */
[----:B------:R-:W-:Y:S02]  /*1b670*/  PRMT R47, R20, 0x8880, RZ ;  /* 0x00008880142f7816 */ /* 0x000fe400000000ff */
[----:B------:R-:W-:Y:S01]  /*1b680*/  ISETP.LT.AND.EX P2, PT, R44, RZ, PT, P2 ;  /* 0x000000ff2c00720c */ /* 0x000fe20003f41320 */
[----:B------:R-:W-:Y:S01]  /*1b690*/  VIADD R44, R10, 0x8dde6e43 ;  /* 0x8dde6e430a2c7836 */ /* 0x000fe20000000000 */
[----:B------:R-:W-:Y:S02]  /*1b6a0*/  SHF.R.S32.HI R19, RZ, 0x7, R19 ;  /* 0x00000007ff137819 */ /* 0x000fe40000011413 */
[----:B------:R-:W-:Y:S02]  /*1b6b0*/  SHF.R.S32.HI R46, RZ, 0x1f, R47 ;  /* 0x0000001fff2e7819 */ /* 0x000fe4000001142f */
[----:B------:R-:W-:Y:S02]  /*1b6c0*/  IADD3 R21, P3, PT, R19, R47, RZ ;  /* 0x0000002f13157210 */ /* 0x000fe40007f7e0ff */
[----:B------:R-:W-:-:S02]  /*1b6d0*/  SHF.R.U32.HI R45, RZ, 0x10, R44 ;  /* 0x00000010ff2d7819 */ /* 0x000fc4000001162c */
[----:B------:R-:W-:Y:S02]  /*1b6e0*/  LEA.HI.X.SX32 R31, R19, R46, 0x1, P3 ;  /* 0x0000002e131f7211 */ /* 0x000fe400018f0eff */
[----:B------:R-:W-:Y:S02]  /*1b6f0*/  LOP3.LUT R45, R45, R44, RZ, 0x3c, !PT ;  /* 0x0000002c2d2d7212 */ /* 0x000fe400078e3cff */
[----:B------:R-:W-:Y:S02]  /*1b700*/  ISETP.GT.U32.AND P3, PT, R21, -0x7f, PT ;  /* 0xffffff811500780c */ /* 0x000fe40003f64070 */
[----:B------:R-:W-:Y:S01]  /*1b710*/  SEL R19, R22, 0x7f, P1 ;  /* 0x0000007f16137807 */ /* 0x000fe20000800000 */
[----:B------:R-:W-:Y:S01]  /*1b720*/  IMAD R45, R45, -0x7a143595, RZ ;  /* 0x85ebca6b2d2d7824 */ /* 0x000fe200078e02ff */
[----:B------:R-:W-:-:S03]  /*1b730*/  ISETP.GT.AND.EX P3, PT, R31, -0x1, PT, P3 ;  /* 0xffffffff1f00780c */ /* 0x000fc60003f64330 */
[----:B------:R-:W-:Y:S01]  /*1b740*/  IMAD R19, R42, R19, RZ ;  /* 0x000000132a137224 */ /* 0x000fe200078e02ff */
[----:B------:R-:W-:Y:S02]  /*1b750*/  SEL R22, R21, 0xffffff81, P3 ;  /* 0xffffff8115167807 */ /* 0x000fe40001800000 */
[----:B------:R-:W-:Y:S02]  /*1b760*/  SHF.R.U32.HI R44, RZ, 0xd, R45 ;  /* 0x0000000dff2c7819 */ /* 0x000fe4000001162d */
[----:B------:R-:W-:Y:S02]  /*1b770*/  SEL R31, R31, 0xffffffff, P3 ;  /* 0xffffffff1f1f7807 */ /* 0x000fe40001800000 */
[----:B------:R-:W-:Y:S02]  /*1b780*/  ISETP.LT.U32.AND P1, PT, R22, 0x7f, PT ;  /* 0x0000007f1600780c */ /* 0x000fe40003f21070 */
[----:B------:R-:W-:Y:S02]  /*1b790*/  SHF.R.S32.HI R19, RZ, 0x7, R19 ;  /* 0x00000007ff137819 */ /* 0x000fe40000011413 */
[----:B------:R-:W-:-:S02]  /*1b7a0*/  LOP3.LUT R44, R44, R45, RZ, 0x3c, !PT ;  /* 0x0000002d2c2c7212 */ /* 0x000fc400078e3cff */
[----:B------:R-:W-:Y:S02]  /*1b7b0*/  ISETP.LT.AND.EX P1, PT, R31, RZ, PT, P1 ;  /* 0x000000ff1f00720c */ /* 0x000fe40003f21310 */
[----:B------:R-:W-:Y:S01]  /*1b7c0*/  IADD3 R31, P3, PT, R19, R47, RZ ;  /* 0x0000002f131f7210 */ /* 0x000fe20007f7e0ff */
[----:B------:R-:W-:-:S03]  /*1b7d0*/  IMAD R44, R44, -0x3d4d51cb, RZ ;  /* 0xc2b2ae352c2c7824 */ /* 0x000fc600078e02ff */
[----:B------:R-:W-:Y:S02]  /*1b7e0*/  LEA.HI.X.SX32 R21, R19, R46, 0x1, P3 ;  /* 0x0000002e13157211 */ /* 0x000fe400018f0eff */
[----:B------:R-:W-:Y:S02]  /*1b7f0*/  SEL R19, R18, 0x7f, P2 ;  /* 0x0000007f12137807 */ /* 0x000fe40001000000 */
[----:B------:R-:W-:-:S03]  /*1b800*/  SHF.R.U32.HI R45, RZ, 0x10, R44 ;  /* 0x00000010ff2d7819 */ /* 0x000fc6000001162c */
[----:B------:R-:W-:Y:S01]  /*1b810*/  IMAD R19, R42, R19, RZ ;  /* 0x000000132a137224 */ /* 0x000fe200078e02ff */
[----:B------:R-:W-:-:S04]  /*1b820*/  LOP3.LUT R45, R45, R44, RZ, 0x3c, !PT ;  /* 0x0000002c2d2d7212 */ /* 0x000fc800078e3cff */
[----:B------:R-:W-:Y:S02]  /*1b830*/  LOP3.LUT R18, R45, 0x1, RZ, 0xc0, !PT ;  /* 0x000000012d127812 */ /* 0x000fe400078ec0ff */
[----:B------:R-:W-:Y:S02]  /*1b840*/  SHF.R.S32.HI R19, RZ, 0x7, R19 ;  /* 0x00000007ff137819 */ /* 0x000fe40000011413 */
[----:B------:R-:W-:Y:S02]  /*1b850*/  ISETP.NE.U32.AND P4, PT, R18, 0x1, PT ;  /* 0x000000011200780c */ /* 0x000fe40003f85070 */
[C---:B------:R-:W-:Y:S02]  /*1b860*/  IADD3 R44, P2, PT, R19.reuse, R47, RZ ;  /* 0x0000002f132c7210 */ /* 0x040fe40007f5e0ff */
[----:B------:R-:W-:Y:S02]  /*1b870*/  SHF.R.U32.HI R45, RZ, 0x1, R45 ;  /* 0x00000001ff2d7819 */ /* 0x000fe4000001162d */
[----:B------:R-:W-:-:S02]  /*1b880*/  LEA.HI.X.SX32 R19, R19, R46, 0x1, P2 ;  /* 0x0000002e13137211 */ /* 0x000fc400010f0eff */
[C---:B------:R-:W-:Y:S02]  /*1b890*/  ISETP.GT.U32.AND P2, PT, R44.reuse, -0x7f, PT ;  /* 0xffffff812c00780c */ /* 0x040fe40003f44070 */
[----:B------:R-:W-:Y:S02]  /*1b8a0*/  LOP3.LUT R18, R45, 0x1f, RZ, 0xc0, !PT ;  /* 0x0000001f2d127812 */ /* 0x000fe400078ec0ff */
[----:B------:R-:W-:Y:S02]  /*1b8b0*/  ISETP.GT.U32.AND P3, PT, R31, -0x7f, PT ;  /* 0xffffff811f00780c */ /* 0x000fe40003f64070 */
[----:B------:R-:W-:Y:S01]  /*1b8c0*/  ISETP.GT.AND.EX P2, PT, R19, -0x1, PT, P2 ;  /* 0xffffffff1300780c */ /* 0x000fe20003f44320 */
[----:B------:R-:W-:Y:S01]  /*1b8d0*/  @P4 IMAD.MOV R18, RZ, RZ, -R18 ;  /* 0x000000ffff124224 */ /* 0x000fe200078e0a12 */
[----:B------:R-:W-:Y:S02]  /*1b8e0*/  ISETP.GT.AND.EX P3, PT, R21, -0x1, PT, P3 ;  /* 0xffffffff1500780c */ /* 0x000fe40003f64330 */
[----:B------:R-:W-:-:S02]  /*1b8f0*/  SEL R44, R44, 0xffffff81, P2 ;  /* 0xffffff812c2c7807 */ /* 0x000fc40001000000 */
[----:B------:R-:W-:Y:S02]  /*1b900*/  SEL R19, R19, 0xffffffff, P2 ;  /* 0xffffffff13137807 */ /* 0x000fe40001000000 */
[----:B------:R-:W-:Y:S02]  /*1b910*/  SEL R31, R31, 0xffffff81, P3 ;  /* 0xffffff811f1f7807 */ /* 0x000fe40001800000 */
[----:B------:R-:W-:Y:S02]  /*1b920*/  ISETP.LT.U32.AND P2, PT, R44, 0x7f, PT ;  /* 0x0000007f2c00780c */ /* 0x000fe40003f41070 */
[----:B------:R-:W-:Y:S02]  /*1b930*/  SHF.R.S32.HI R50, RZ, 0x1f, R18 ;  /* 0x0000001fff327819 */ /* 0x000fe40000011412 */
[----:B------:R-:W-:Y:S02]  /*1b940*/  SEL R21, R21, 0xffffffff, P3 ;  /* 0xffffffff15157807 */ /* 0x000fe40001800000 */
[----:B------:R-:W-:-:S02]  /*1b950*/  ISETP.LT.U32.AND P3, PT, R31, 0x7f, PT ;  /* 0x0000007f1f00780c */ /* 0x000fc40003f61070 */
[----:B------:R-:W-:Y:S01]  /*1b960*/  ISETP.LT.AND.EX P2, PT, R19, RZ, PT, P2 ;  /* 0x000000ff1300720c */ /* 0x000fe20003f41320 */
[----:B------:R-:W-:Y:S01]  /*1b970*/  IMAD R19, R50, R7, RZ ;  /* 0x0000000732137224 */ /* 0x000fe200078e02ff */
[----:B------:R-:W-:-:S03]  /*1b980*/  ISETP.LT.AND.EX P3, PT, R21, RZ, PT, P3 ;  /* 0x000000ff1500720c */ /* 0x000fc60003f61330 */
[C---:B------:R-:W-:Y:S02]  /*1b990*/  IMAD R21, R18.reuse, R8, R19 ;  /* 0x0000000812157224 */ /* 0x040fe400078e0213 */
[----:B------:R-:W-:-:S04]  /*1b9a0*/  IMAD.WIDE.U32 R18, R18, R7, RZ ;  /* 0x0000000712127225 */ /* 0x000fc800078e00ff */
[----:B------:R-:W-:Y:S01]  /*1b9b0*/  IMAD.IADD R21, R19, 0x1, R21 ;  /* 0x0000000113157824 */ /* 0x000fe200078e0215 */
[----:B---3--:R-:W-:-:S04]  /*1b9c0*/  PRMT R45, R43, 0x8880, RZ ;  /* 0x000088802b2d7816 */ /* 0x008fc800000000ff */
[----:B------:R-:W-:Y:S01]  /*1b9d0*/  SHF.R.S64 R43, R18, 0x4, R21 ;  /* 0x00000004122b7819 */ /* 0x000fe20000001015 */
[----:B------:R-:W-:Y:S01]  /*1b9e0*/  VIADD R18, R10, 0x8dde6e44 ;  /* 0x8dde6e440a127836 */ /* 0x000fe20000000000 */
[----:B------:R-:W-:Y:S02]  /*1b9f0*/  SHF.R.S32.HI R50, RZ, 0x4, R23 ;  /* 0x00000004ff327819 */ /* 0x000fe40000011417 */
[C---:B------:R-:W-:Y:S02]  /*1ba00*/  IADD3 R26, P4, PT, R45.reuse, R26, RZ ;  /* 0x0000001a2d1a7210 */ /* 0x040fe40007f9e0ff */
[----:B------:R-:W-:Y:S02]  /*1ba10*/  SHF.R.U32.HI R19, RZ, 0x10, R18 ;  /* 0x00000010ff137819 */ /* 0x000fe40000011612 */
[----:B------:R-:W-:Y:S02]  /*1ba20*/  LEA.HI.X.SX32 R50, R45, R50, 0x1, P4 ;  /* 0x000000322d327211 */ /* 0x000fe400020f0eff */
[----:B------:R-:W-:-:S02]  /*1ba30*/  ISETP.GT.U32.AND P4, PT, R26, -0x7f, PT ;  /* 0xffffff811a00780c */ /* 0x000fc40003f84070 */
[----:B------:R-:W-:Y:S02]  /*1ba40*/  LOP3.LUT R19, R19, R18, RZ, 0x3c, !PT ;  /* 0x0000001213137212 */ /* 0x000fe400078e3cff */
        /* <DEDUP_REMOVED lines=8> */
[----:B------:R-:W-:Y:S01]  /*1bad0*/  IMAD R18, R18, -0x3d4d51cb, RZ ;  /* 0xc2b2ae3512127824 */ /* 0x000fe200078e02ff */
[----:B------:R-:W-:-:S04]  /*1bae0*/  SEL R19, R26, 0x7f, P4 ;  /* 0x0000007f1a137807 */ /* 0x000fc80002000000 */
[----:B------:R-:W-:Y:S01]  /*1baf0*/  SHF.R.U32.HI R45, RZ, 0x10, R18 ;  /* 0x00000010ff2d7819 */ /* 0x000fe20000011612 */
[----:B------:R-:W-:-:S03]  /*1bb00*/  IMAD R19, R42, R19, RZ ;  /* 0x000000132a137224 */ /* 0x000fc600078e02ff */
[----:B------:R-:W-:Y:S02]  /*1bb10*/  LOP3.LUT R45, R45, R18, RZ, 0x3c, !PT ;  /* 0x000000122d2d7212 */ /* 0x000fe400078e3cff */
[----:B------:R-:W-:Y:S02]  /*1bb20*/  SHF.R.S32.HI R19, RZ, 0x7, R19 ;  /* 0x00000007ff137819 */ /* 0x000fe40000011413 */
[----:B------:R-:W-:Y:S02]  /*1bb30*/  SEL R23, R22, 0x7f, P1 ;  /* 0x0000007f16177807 */ /* 0x000fe40000800000 */
[----:B------:R-:W-:Y:S02]  /*1bb40*/  LOP3.LUT R18, R45, 0x1, RZ, 0xc0, !PT ;  /* 0x000000012d127812 */ /* 0x000fe400078ec0ff */
[----:B------:R-:W-:Y:S02]  /*1bb50*/  IADD3 R50, P1, PT, R19, R47, RZ ;  /* 0x0000002f13327210 */ /* 0x000fe40007f3e0ff */
[----:B------:R-:W-:-:S02]  /*1bb60*/  SEL R31, R31, 0x7f, P3 ;  /* 0x0000007f1f1f7807 */ /* 0x000fc40001800000 */
[----:B------:R-:W-:Y:S02]  /*1bb70*/  ISETP.NE.U32.AND P3, PT, R18, 0x1, PT ;  /* 0x000000011200780c */ /* 0x000fe40003f65070 */
[----:B------:R-:W-:Y:S02]  /*1bb80*/  LEA.HI.X.SX32 R18, R19, R46, 0x1, P1 ;  /* 0x0000002e13127211 */ /* 0x000fe400008f0eff */
[----:B------:R-:W-:Y:S02]  /*1bb90*/  SEL R19, R44, 0x7f, P2 ;  /* 0x0000007f2c137807 */ /* 0x000fe40001000000 */
[----:B------:R-:W-:Y:S01]  /*1bba0*/  SHF.R.U32.HI R45, RZ, 0x1, R45 ;  /* 0x00000001ff2d7819 */ /* 0x000fe2000001162d */
[----:B------:R-:W3:Y:S01]  /*1bbb0*/  LDG.E.U8.CONSTANT R44, desc[UR8][R32.64+0x8b40] ;  /* 0x008b4008202c7981 */ /* 0x000ee2000c1e9100 */
[----:B------:R-:W-:Y:S02]  /*1bbc0*/  ISETP.GT.U32.AND P1, PT, R50, -0x7f, PT ;  /* 0xffffff813200780c */ /* 0x000fe40003f24070 */
[----:B------:R-:W-:-:S02]  /*1bbd0*/  LOP3.LUT R22, R45, 0x1f, RZ, 0xc0, !PT ;  /* 0x0000001f2d167812 */ /* 0x000fc400078ec0ff */
[----:B------:R-:W5:Y:S01]  /*1bbe0*/  LDG.E.U8.CONSTANT R45, desc[UR8][R32.64+0x8d40] ;  /* 0x008d4008202d7981 */ /* 0x000f62000c1e9100 */
[----:B------:R-:W-:-:S04]  /*1bbf0*/  ISETP.GT.AND.EX P1, PT, R18, -0x1, PT, P1 ;  /* 0xffffffff1200780c */ /* 0x000fc80003f24310 */
[----:B------:R-:W-:Y:S01]  /*1bc00*/  SEL R50, R50, 0xffffff81, P1 ;  /* 0xffffff8132327807 */ /* 0x000fe20000800000 */
[----:B------:R-:W-:Y:S01]  /*1bc10*/  @P3 IMAD.MOV R22, RZ, RZ, -R22 ;  /* 0x000000ffff163224 */ /* 0x000fe200078e0a16 */
[----:B------:R-:W-:Y:S02]  /*1bc20*/  SEL R18, R18, 0xffffffff, P1 ;  /* 0xffffffff12127807 */ /* 0x000fe40000800000 */
[----:B------:R-:W-:-:S04]  /*1bc30*/  ISETP.LT.U32.AND P1, PT, R50, 0x7f, PT ;  /* 0x0000007f3200780c */ /* 0x000fc80003f21070 */
[----:B------:R-:W-:Y:S02]  /*1bc40*/  ISETP.LT.AND.EX P1, PT, R18, RZ, PT, P1 ;  /* 0x000000ff1200720c */ /* 0x000fe40003f21310 */
[----:B------:R-:W-:Y:S01]  /*1bc50*/  SHF.R.S32.HI R18, RZ, 0x1f, R22 ;  /* 0x0000001fff127819 */ /* 0x000fe20000011416 */
[----:B------:R0:W-:Y:S04]  /*1bc60*/  STS.U8 [R12+0x120], R19 ;  /* 0x000120130c007388 */ /* 0x0001e80000000000 */
[----:B------:R1:W-:Y:S01]  /*1bc70*/  STS.U8 [R12+0xa0], R23 ;  /* 0x0000a0170c007388 */ /* 0x0003e20000000000 */
[----:B0-----:R-:W-:-:S04]  /*1bc80*/  IMAD R19, R18, R7, RZ ;  /* 0x0000000712137224 */ /* 0x001fc800078e02ff */
[C---:B-1----:R-:W-:Y:S02]  /*1bc90*/  IMAD R23, R22.reuse, R8, R19 ;  /* 0x0000000816177224 */ /* 0x042fe400078e0213 */
[----:B------:R-:W-:-:S04]  /*1bca0*/  IMAD.WIDE.U32 R18, R22, R7, RZ ;  /* 0x0000000716127225 */ /* 0x000fc800078e00ff */
[----:B------:R-:W-:-:S05]  /*1bcb0*/  IMAD.IADD R23, R19, 0x1, R23 ;  /* 0x0000000113177824 */ /* 0x000fca00078e0217 */
        /* <DEDUP_REMOVED lines=10> */
[----:B------:R-:W-:Y:S01]  /*1bd60*/  LOP3.LUT R18, R19, 0x1, RZ, 0xc0, !PT ;  /* 0x0000000113127812 */ /* 0x000fe200078ec0ff */
[----:B------:R0:W-:Y:S03]  /*1bd70*/  STS.U8 [R12+0x220], R31 ;  /* 0x0002201f0c007388 */ /* 0x0001e60000000000 */
[----:B------:R-:W-:Y:S02]  /*1bd80*/  ISETP.NE.U32.AND P3, PT, R18, 0x1, PT ;  /* 0x000000011200780c */ /* 0x000fe40003f65070 */
[----:B------:R-:W-:Y:S02]  /*1bd90*/  SHF.R.U32.HI R19, RZ, 0x1, R19 ;  /* 0x00000001ff137819 */ /* 0x000fe40000011613 */
[----:B0-----:R-:W-:Y:S02]  /*1bda0*/  PRMT R31, R48, 0x8880, RZ ;  /* 0x00008880301f7816 */ /* 0x001fe400000000ff */
[----:B------:R-:W-:-:S02]  /*1bdb0*/  SHF.R.S32.HI R26, RZ, 0x4, R41 ;  /* 0x00000004ff1a7819 */ /* 0x000fc40000011429 */
[----:B------:R-:W-:Y:S02]  /*1bdc0*/  IADD3 R40, P2, PT, R31, R40, RZ ;  /* 0x000000281f287210 */ /* 0x000fe40007f5e0ff */
[----:B------:R-:W-:Y:S02]  /*1bdd0*/  LOP3.LUT R19, R19, 0x1f, RZ, 0xc0, !PT ;  /* 0x0000001f13137812 */ /* 0x000fe400078ec0ff */
[----:B------:R-:W-:Y:S02]  /*1bde0*/  LEA.HI.X.SX32 R31, R31, R26, 0x1, P2 ;  /* 0x0000001a1f1f7211 */ /* 0x000fe400010f0eff */
[----:B------:R-:W-:Y:S01]  /*1bdf0*/  ISETP.GT.U32.AND P2, PT, R40, -0x7f, PT ;  /* 0xffffff812800780c */ /* 0x000fe20003f44070 */
[----:B------:R-:W-:-:S03]  /*1be00*/  @P3 IMAD.MOV R19, RZ, RZ, -R19 ;  /* 0x000000ffff133224 */ /* 0x000fc600078e0a13 */
[C---:B------:R-:W-:Y:S02]  /*1be10*/  ISETP.GT.AND.EX P2, PT, R31.reuse, -0x1, PT, P2 ;  /* 0xffffffff1f00780c */ /* 0x040fe40003f44320 */
[----:B------:R-:W-:Y:S02]  /*1be20*/  SHF.R.S32.HI R18, RZ, 0x1f, R19 ;  /* 0x0000001fff127819 */ /* 0x000fe40000011413 */
[----:B------:R-:W-:Y:S02]  /*1be30*/  SEL R26, R40, 0xffffff81, P2 ;  /* 0xffffff81281a7807 */ /* 0x000fe40001000000 */
[----:B------:R-:W-:Y:S01]  /*1be40*/  SEL R31, R31, 0xffffffff, P2 ;  /* 0xffffffff1f1f7807 */ /* 0x000fe20001000000 */
[----:B------:R-:W-:Y:S01]  /*1be50*/  IMAD R18, R18, R7, RZ ;  /* 0x0000000712127224 */ /* 0x000fe200078e02ff */
[----:B------:R-:W-:-:S04]  /*1be60*/  ISETP.LT.U32.AND P2, PT, R26, 0x7f, PT ;  /* 0x0000007f1a00780c */ /* 0x000fc80003f41070 */
[----:B------:R-:W-:Y:S01]  /*1be70*/  ISETP.LT.AND.EX P2, PT, R31, RZ, PT, P2 ;  /* 0x000000ff1f00720c */ /* 0x000fe20003f41320 */
[C---:B------:R-:W-:Y:S02]  /*1be80*/  IMAD R31, R19.reuse, R8, R18 ;  /* 0x00000008131f7224 */ /* 0x040fe400078e0212 */
[----:B------:R-:W-:-:S04]  /*1be90*/  IMAD.WIDE.U32 R18, R19, R7, RZ ;  /* 0x0000000713127225 */ /* 0x000fc800078e00ff */
[----:B------:R-:W-:Y:S01]  /*1bea0*/  IMAD.IADD R31, R19, 0x1, R31 ;  /* 0x00000001131f7824 */ /* 0x000fe200078e021f */
[----:B----4-:R-:W-:-:S04]  /*1beb0*/  PRMT R41, R24, 0x8880, RZ ;  /* 0x0000888018297816 */ /* 0x010fc800000000ff */
        /* <DEDUP_REMOVED lines=14> */
[----:B------:R-:W-:-:S05]  /*1bfa0*/  SHF.R.S32.HI R40, RZ, 0x4, R39 ;  /* 0x00000004ff287819 */ /* 0x000fca0000011427 */
[----:B------:R-:W-:Y:S01]  /*1bfb0*/  @P4 IMAD.MOV R19, RZ, RZ, -R19 ;  /* 0x000000ffff134224 */ /* 0x000fe200078e0a13 */
[----:B------:R-:W-:-:S04]  /*1bfc0*/  IADD3 R38, P3, PT, R41, R38, RZ ;  /* 0x0000002629267210 */ /* 0x000fc80007f7e0ff */
[----:B------:R-:W-:Y:S02]  /*1bfd0*/  SHF.R.S32.HI R18, RZ, 0x1f, R19 ;  /* 0x0000001fff127819 */ /* 0x000fe40000011413 */
[----:B------:R-:W-:Y:S02]  /*1bfe0*/  LEA.HI.X.SX32 R40, R41, R40, 0x1, P3 ;  /* 0x0000002829287211 */ /* 0x000fe400018f0eff */
[----:B------:R-:W-:Y:S01]  /*1bff0*/  ISETP.GT.U32.AND P3, PT, R38, -0x7f, PT ;  /* 0xffffff812600780c */ /* 0x000fe20003f64070 */
[----:B------:R-:W-:-:S03]  /*1c000*/  IMAD R18, R18, R7, RZ ;  /* 0x0000000712127224 */ /* 0x000fc600078e02ff */
[----:B------:R-:W-:Y:S01]  /*1c010*/  ISETP.GT.AND.EX P3, PT, R40, -0x1, PT, P3 ;  /* 0xffffffff2800780c */ /* 0x000fe20003f64330 */
[C---:B------:R-:W-:Y:S02]  /*1c020*/  IMAD R39, R19.reuse, R8, R18 ;  /* 0x0000000813277224 */ /* 0x040fe400078e0212 */
[----:B------:R-:W-:Y:S01]  /*1c030*/  IMAD.WIDE.U32 R18, R19, R7, RZ ;  /* 0x0000000713127225 */ /* 0x000fe200078e00ff */
[----:B------:R-:W-:-:S03]  /*1c040*/  SEL R38, R38, 0xffffff81, P3 ;  /* 0xffffff8126267807 */ /* 0x000fc60001800000 */
[----:B------:R-:W-:Y:S01]  /*1c050*/  IMAD.IADD R39, R19, 0x1, R39 ;  /* 0x0000000113277824 */ /* 0x000fe200078e0227 */
[----:B------:R-:W-:Y:S02]  /*1c060*/  SEL R19, R26, 0x7f, P2 ;  /* 0x0000007f1a137807 */ /* 0x000fe40001000000 */
[----:B------:R-:W-:Y:S02]  /*1c070*/  SEL R40, R40, 0xffffffff, P3 ;  /* 0xffffffff28287807 */ /* 0x000fe40001800000 */
[----:B------:R-:W-:Y:S02]  /*1c080*/  ISETP.LT.U32.AND P3, PT, R38, 0x7f, PT ;  /* 0x0000007f2600780c */ /* 0x000fe40003f61070 */
[----:B------:R-:W-:Y:S01]  /*1c090*/  SHF.R.S64 R26, R18, 0x4, R39 ;  /* 0x00000004121a7819 */ /* 0x000fe20000001027 */
[----:B------:R-:W-:Y:S01]  /*1c0a0*/  IMAD R18, R42, R19, RZ ;  /* 0x000000132a127224 */ /* 0x000fe200078e02ff */
[----:B------:R-:W-:Y:S01]  /*1c0b0*/  ISETP.LT.AND.EX P3, PT, R40, RZ, PT, P3 ;  /* 0x000000ff2800720c */ /* 0x000fe20003f61330 */
[----:B------:R-:W-:-:S03]  /*1c0c0*/  VIADD R19, R10, 0x54cda561 ;  /* 0x54cda5610a137836 */ /* 0x000fc60000000000 */
[----:B------:R-:W-:Y:S02]  /*1c0d0*/  SEL R41, R38, 0x7f, P3 ;  /* 0x0000007f26297807 */ /* 0x000fe40001800000 */
[----:B------:R-:W-:-:S04]  /*1c0e0*/  SHF.R.U32.HI R38, RZ, 0x10, R19 ;  /* 0x00000010ff267819 */ /* 0x000fc80000011613 */
[----:B------:R-:W-:Y:S01]  /*1c0f0*/  LOP3.LUT R38, R38, R19, RZ, 0x3c, !PT ;  /* 0x0000001326267212 */ /* 0x000fe200078e3cff */
[----:B------:R0:W-:Y:S04]  /*1c100*/  STS.U8 [R12+0x80], R51 ;  /* 0x000080330c007388 */ /* 0x0001e80000000000 */
[----:B------:R-:W-:-:S05]  /*1c110*/  IMAD R38, R38, -0x7a143595, RZ ;  /* 0x85ebca6b26267824 */ /* 0x000fca00078e02ff */
[----:B0-----:R-:W-:Y:S01]  /*1c120*/  SHF.R.U32.HI R51, RZ, 0xd, R38 ;  /* 0x0000000dff337819 */ /* 0x001fe20000011626 */
[----:B------:R-:W-:Y:S02]  /*1c130*/  IMAD R41, R42, R41, RZ ;  /* 0x000000292a297224 */ /* 0x000fe400078e02ff */
[----:B------:R-:W4:Y:S01]  /*1c140*/  LDG.E.U8.CONSTANT R42, desc[UR8][R32.64+0x8f40] ;  /* 0x008f4008202a7981 */ /* 0x000f22000c1e9100 */
[----:B------:R-:W-:Y:S02]  /*1c150*/  LOP3.LUT R51, R51, R38, RZ, 0x3c, !PT ;  /* 0x0000002633337212 */ /* 0x000fe400078e3cff */
[----:B------:R-:W-:-:S03]  /*1c160*/  SHF.R.S32.HI R18, RZ, 0x7, R18 ;  /* 0x00000007ff127819 */ /* 0x000fc60000011412 */
[----:B------:R-:W-:Y:S01]  /*1c170*/  IMAD R51, R51, -0x3d4d51cb, RZ ;  /* 0xc2b2ae3533337824 */ /* 0x000fe200078e02ff */
[----:B------:R-:W-:Y:S02]  /*1c180*/  SEL R19, R50, 0x7f, P1 ;  /* 0x0000007f32137807 */ /* 0x000fe40000800000 */
[C---:B------:R-:W-:Y:S02]  /*1c190*/  IADD3 R40, P1, PT, R18.reuse, R47, RZ ;  /* 0x0000002f12287210 */ /* 0x040fe40007f3e0ff */
[----:B------:R-:W-:Y:S02]  /*1c1a0*/  SHF.R.U32.HI R38, RZ, 0x10, R51 ;  /* 0x00000010ff267819 */ /* 0x000fe40000011633 */
[----:B------:R-:W-:Y:S02]  /*1c1b0*/  LEA.HI.X.SX32 R18, R18, R46, 0x1, P1 ;  /* 0x0000002e12127211 */ /* 0x000fe400008f0eff */
[----:B------:R-:W-:Y:S02]  /*1c1c0*/  ISETP.GT.U32.AND P1, PT, R40, -0x7f, PT ;  /* 0xffffff812800780c */ /* 0x000fe40003f24070 */
[----:B------:R-:W-:Y:S01]  /*1c1d0*/  LOP3.LUT R38, R38, R51, RZ, 0x3c, !PT ;  /* 0x0000003326267212 */ /* 0x000fe200078e3cff */
[----:B------:R0:W-:Y:S01]  /*1c1e0*/  STS.U8 [R12+0x1a0], R19 ;  /* 0x0001a0130c007388 */ /* 0x0001e20000000000 */
[----:B------:R-:W-:-:S04]  /*1c1f0*/  ISETP.GT.AND.EX P1, PT, R18, -0x1, PT, P1 ;  /* 0xffffffff1200780c */ /* 0x000fc80003f24310 */
[----:B------:R-:W-:Y:S02]  /*1c200*/  SEL R40, R40, 0xffffff81, P1 ;  /* 0xffffff8128287807 */ /* 0x000fe40000800000 */
[----:B0-----:R-:W-:Y:S02]  /*1c210*/  LOP3.LUT R19, R38, 0x1, RZ, 0xc0, !PT ;  /* 0x0000000126137812 */ /* 0x001fe400078ec0ff */
[----:B------:R-:W-:Y:S02]  /*1c220*/  SEL R18, R18, 0xffffffff, P1 ;  /* 0xffffffff12127807 */ /* 0x000fe40000800000 */
[----:B------:R-:W-:Y:S02]  /*1c230*/  ISETP.NE.U32.AND P3, PT, R19, 0x1, PT ;  /* 0x000000011300780c */ /* 0x000fe40003f65070 */
[----:B------:R-:W-:Y:S02]  /*1c240*/  ISETP.LT.U32.AND P1, PT, R40, 0x7f, PT ;  /* 0x0000007f2800780c */ /* 0x000fe40003f21070 */
[----:B------:R-:W-:-:S02]  /*1c250*/  SHF.R.U32.HI R38, RZ, 0x1, R38 ;  /* 0x00000001ff267819 */ /* 0x000fc40000011626 */
[----:B------:R-:W-:Y:S02]  /*1c260*/  SHF.R.S32.HI R41, RZ, 0x7, R41 ;  /* 0x00000007ff297819 */ /* 0x000fe40000011429 */
[----:B------:R-:W-:Y:S02]  /*1c270*/  ISETP.LT.AND.EX P1, PT, R18, RZ, PT, P1 ;  /* 0x000000ff1200720c */ /* 0x000fe40003f21310 */
[----:B------:R-:W-:Y:S02]  /*1c280*/  LOP3.LUT R18, R38, 0x1f, RZ, 0xc0, !PT ;  /* 0x0000001f26127812 */ /* 0x000fe400078ec0ff */
[----:B------:R-:W-:-:S03]  /*1c290*/  IADD3 R47, P2, PT, R41, R47, RZ ;  /* 0x0000002f292f7210 */ /* 0x000fc60007f5e0ff */
[----:B------:R-:W-:Y:S01]  /*1c2a0*/  @P3 IMAD.MOV R18, RZ, RZ, -R18 ;  /* 0x000000ffff123224 */ /* 0x000fe200078e0a12 */
[----:B------:R-:W-:Y:S02]  /*1c2b0*/  LEA.HI.X.SX32 R41, R41, R46, 0x1, P2 ;  /* 0x0000002e29297211 */ /* 0x000fe400010f0eff */
[----:B------:R-:W-:Y:S02]  /*1c2c0*/  ISETP.GT.U32.AND P2, PT, R47, -0x7f, PT ;  /* 0xffffff812f00780c */ /* 0x000fe40003f44070 */
[----:B------:R-:W-:Y:S02]  /*1c2d0*/  SHF.R.S32.HI R38, RZ, 0x1f, R18 ;  /* 0x0000001fff267819 */ /* 0x000fe40000011412 */
[----:B------:R-:W-:-:S03]  /*1c2e0*/  ISETP.GT.AND.EX P2, PT, R41, -0x1, PT, P2 ;  /* 0xffffffff2900780c */ /* 0x000fc60003f44320 */
[----:B------:R-:W-:Y:S01]  /*1c2f0*/  IMAD R19, R38, R7, RZ ;  /* 0x0000000726137224 */ /* 0x000fe200078e02ff */
[----:B------:R-:W-:Y:S01]  /*1c300*/  SEL R46, R47, 0xffffff81, P2 ;  /* 0xffffff812f2e7807 */ /* 0x000fe20001000000 */
[----:B------:R-:W0:Y:S01]  /*1c310*/  LDS.U8 R38, [R12+0x40] ;  /* 0x000040000c267984 */ /* 0x000e220000000000 */
[----:B------:R-:W-:Y:S02]  /*1c320*/  SEL R41, R41, 0xffffffff, P2 ;  /* 0xffffffff29297807 */ /* 0x000fe40001000000 */
[----:B--2---:R-:W-:Y:S02]  /*1c330*/  PRMT R47, R49, 0x8880, RZ ;  /* 0x00008880312f7816 */ /* 0x004fe400000000ff */
[----:B------:R-:W-:Y:S02]  /*1c340*/  ISETP.LT.U32.AND P2, PT, R46, 0x7f, PT ;  /* 0x0000007f2e00780c */ /* 0x000fe40003f41070 */
[----:B------:R-:W-:Y:S02]  /*1c350*/  SHF.R.S32.HI R48, RZ, 0x4, R27 ;  /* 0x00000004ff307819 */ /* 0x000fe4000001141b */
[----:B------:R-:W-:-:S02]  /*1c360*/  IADD3 R30, P3, PT, R47, R30, RZ ;  /* 0x0000001e2f1e7210 */ /* 0x000fc40007f7e0ff */
[----:B------:R-:W-:Y:S01]  /*1c370*/  ISETP.LT.AND.EX P2, PT, R41, RZ, PT, P2 ;  /* 0x000000ff2900720c */ /* 0x000fe20003f41320 */
[C---:B------:R-:W-:Y:S01]  /*1c380*/  IMAD R41, R18.reuse, R8, R19 ;  /* 0x0000000812297224 */ /* 0x040fe200078e0213 */
[----:B------:R-:W-:Y:S01]  /*1c390*/  LEA.HI.X.SX32 R48, R47, R48, 0x1, P3 ;  /* 0x000000302f307211 */ /* 0x000fe200018f0eff */
[----:B------:R-:W-:Y:S01]  /*1c3a0*/  IMAD.WIDE.U32 R18, R18, R7, RZ ;  /* 0x0000000712127225 */ /* 0x000fe200078e00ff */
[----:B------:R-:W-:-:S03]  /*1c3b0*/  ISETP.GT.U32.AND P3, PT, R30, -0x7f, PT ;  /* 0xffffff811e00780c */ /* 0x000fc60003f64070 */
[----:B------:R-:W-:Y:S01]  /*1c3c0*/  IMAD.IADD R41, R19, 0x1, R41 ;  /* 0x0000000113297824 */ /* 0x000fe200078e0229 */
[----:B------:R-:W-:Y:S02]  /*1c3d0*/  ISETP.GT.AND.EX P3, PT, R48, -0x1, PT, P3 ;  /* 0xffffffff3000780c */ /* 0x000fe40003f64330 */
[----:B------:R-:W-:Y:S02]  /*1c3e0*/  SEL R19, R40, 0x7f, P1 ;  /* 0x0000007f28137807 */ /* 0x000fe40000800000 */
[----:B------:R-:W-:Y:S02]  /*1c3f0*/  SHF.R.S64 R27, R18, 0x4, R41 ;  /* 0x00000004121b7819 */ /* 0x000fe40000001029 */
[----:B------:R-:W-:Y:S02]  /*1c400*/  SEL R18, R30, 0xffffff81, P3 ;  /* 0xffffff811e127807 */ /* 0x000fe40001800000 */
[----:B---3--:R-:W-:Y:S01]  /*1c410*/  PRMT R30, R44, 0x8880, RZ ;  /* 0x000088802c1e7816 */ /* 0x008fe200000000ff */
[----:B------:R-:W-:Y:S01]  /*1c420*/  VIADD R44, R10, 0x54cda562 ;  /* 0x54cda5620a2c7836 */ /* 0x000fe20000000000 */
[----:B------:R1:W-:Y:S01]  /*1c430*/  STS.U8 [R12+0x2a0], R19 ;  /* 0x0002a0130c007388 */ /* 0x0003e20000000000 */
[----:B-----5:R-:W-:-:S02]  /*1c440*/  PRMT R40, R45, 0x8880, RZ ;  /* 0x000088802d287816 */ /* 0x020fc400000000ff */
[----:B------:R-:W-:Y:S01]  /*1c450*/  IMAD.MOV.U32 R45, RZ, RZ, R30 ;  /* 0x000000ffff2d7224 */ /* 0x000fe200078e001e */
[----:B------:R-:W-:Y:S02]  /*1c460*/  SEL R47, R46, 0x7f, P2 ;  /* 0x0000007f2e2f7807 */ /* 0x000fe40001000000 */
[----:B-1----:R-:W-:Y:S01]  /*1c470*/  SHF.R.U32.HI R19, RZ, 0x10, R44 ;  /* 0x00000010ff137819 */ /* 0x002fe2000001162c */
[----:B------:R-:W2:Y:S01]  /*1c480*/  LDG.E.U8.CONSTANT R46, desc[UR8][R32.64+0x9140] ;  /* 0x00914008202e7981 */ /* 0x000ea2000c1e9100 */
[----:B------:R-:W-:Y:S02]  /*1c490*/  SHF.R.S32.HI R30, RZ, 0x4, R37 ;  /* 0x00000004ff1e7819 */ /* 0x000fe40000011425 */
[----:B------:R-:W-:Y:S02]  /*1c4a0*/  LOP3.LUT R19, R19, R44, RZ, 0x3c, !PT ;  /* 0x0000002c13137212 */ /* 0x000fe400078e3cff */
[----:B------:R-:W-:-:S03]  /*1c4b0*/  IADD3 R36, P2, PT, R45, R36, RZ ;  /* 0x000000242d247210 */ /* 0x000fc60007f5e0ff */
[----:B------:R-:W-:Y:S01]  /*1c4c0*/  IMAD R37, R19, -0x7a143595, RZ ;  /* 0x85ebca6b13257824 */ /* 0x000fe200078e02ff */
[----:B------:R-:W-:Y:S02]  /*1c4d0*/  LEA.HI.X.SX32 R30, R45, R30, 0x1, P2 ;  /* 0x0000001e2d1e7211 */ /* 0x000fe400010f0eff */
[----:B------:R-:W-:Y:S02]  /*1c4e0*/  SHF.R.S32.HI R19, RZ, 0x10, R13 ;  /* 0x00000010ff137819 */ /* 0x000fe4000001140d */
[----:B------:R-:W-:Y:S02]  /*1c4f0*/  ISETP.GT.U32.AND P2, PT, R36, -0x7f, PT ;  /* 0xffffff812400780c */ /* 0x000fe40003f44070 */
[----:B------:R-:W-:Y:S02]  /*1c500*/  SEL R48, R48, 0xffffffff, P3 ;  /* 0xffffffff30307807 */ /* 0x000fe40001800000 */
[----:B------:R-:W-:Y:S02]  /*1c510*/  ISETP.LT.U32.AND P1, PT, R18, 0x7f, PT ;  /* 0x0000007f1200780c */ /* 0x000fe40003f21070 */
[----:B------:R-:W-:-:S02]  /*1c520*/  SHF.R.S32.HI R21, RZ, 0x4, R21 ;  /* 0x00000004ff157819 */ /* 0x000fc40000011415 */
[----:B------:R-:W-:Y:S02]  /*1c530*/  IADD3 R43, P3, PT, R40, R43, RZ ;  /* 0x0000002b282b7210 */ /* 0x000fe40007f7e0ff */
[----:B0-----:R-:W-:Y:S02]  /*1c540*/  PRMT R44, R38, 0x8880, RZ ;  /* 0x00008880262c7816 */ /* 0x001fe400000000ff */
[----:B------:R-:W-:Y:S02]  /*1c550*/  SGXT R19, R19, 0x8 ;  /* 0x000000081313781a */ /* 0x000fe40000000200 */
[----:B------:R-:W-:Y:S02]  /*1c560*/  ISETP.GT.AND.EX P2, PT, R30, -0x1, PT, P2 ;  /* 0xffffffff1e00780c */ /* 0x000fe40003f44320 */
[----:B------:R-:W-:Y:S01]  /*1c570*/  ISETP.LT.AND.EX P1, PT, R48, RZ, PT, P1 ;  /* 0x000000ff3000720c */ /* 0x000fe20003f21310 */
[----:B------:R-:W-:Y:S01]  /*1c580*/  IMAD.IADD R44, R19, 0x1, -R44 ;  /* 0x00000001132c7824 */ /* 0x000fe200078e0a2c */
[----:B------:R-:W-:-:S02]  /*1c590*/  LEA.HI.X.SX32 R21, R40, R21, 0x1, P3 ;  /* 0x0000001528157211 */ /* 0x000fc400018f0eff */
[----:B------:R-:W-:Y:S02]  /*1c5a0*/  SHF.R.U32.HI R40, RZ, 0xd, R37 ;  /* 0x0000000dff287819 */ /* 0x000fe40000011625 */
[----:B------:R-:W-:Y:S02]  /*1c5b0*/  SEL R36, R36, 0xffffff81, P2 ;  /* 0xffffff8124247807 */ /* 0x000fe40001000000 */
[----:B------:R-:W-:Y:S02]  /*1c5c0*/  SEL R19, R18, 0x7f, P1 ;  /* 0x0000007f12137807 */ /* 0x000fe40000800000 */
[----:B------:R-:W-:Y:S02]  /*1c5d0*/  LOP3.LUT R40, R40, R37, RZ, 0x3c, !PT ;  /* 0x0000002528287212 */ /* 0x000fe400078e3cff */
[----:B------:R-:W-:Y:S02]  /*1c5e0*/  SEL R30, R30, 0xffffffff, P2 ;  /* 0xffffffff1e1e7807 */ /* 0x000fe40001000000 */
[----:B------:R-:W-:Y:S01]  /*1c5f0*/  ISETP.LT.U32.AND P1, PT, R36, 0x7f, PT ;  /* 0x0000007f2400780c */ /* 0x000fe20003f21070 */
[----:B------:R-:W-:Y:S01]  /*1c600*/  IMAD R19, R44, R19, RZ ;  /* 0x000000132c137224 */ /* 0x000fe200078e02ff */
[----:B------:R-:W-:-:S02]  /*1c610*/  PRMT R37, R38, 0x8880, RZ ;  /* 0x0000888026257816 */ /* 0x000fc400000000ff */
[----:B------:R-:W-:Y:S02]  /*1c620*/  ISETP.LT.AND.EX P1, PT, R30, RZ, PT, P1 ;  /* 0x000000ff1e00720c */ /* 0x000fe40003f21310 */
[----:B------:R-:W-:Y:S01]  /*1c630*/  ISETP.GT.U32.AND P3, PT, R43, -0x7f, PT ;  /* 0xffffff812b00780c */ /* 0x000fe20003f64070 */
[----:B------:R-:W-:Y:S01]  /*1c640*/  IMAD.MOV.U32 R30, RZ, RZ, R37 ;  /* 0x000000ffff1e7224 */ /* 0x000fe200078e0025 */
[----:B------:R-:W-:Y:S02]  /*1c650*/  SHF.R.S32.HI R37, RZ, 0x7, R19 ;  /* 0x00000007ff257819 */ /* 0x000fe40000011413 */
[----:B------:R-:W-:Y:S02]  /*1c660*/  SEL R19, R36, 0x7f, P1 ;  /* 0x0000007f24137807 */ /* 0x000fe40000800000 */
[----:B------:R-:W-:Y:S01]  /*1c670*/  ISETP.GT.AND.EX P3, PT, R21, -0x1, PT, P3 ;  /* 0xffffffff1500780c */ /* 0x000fe20003f64330 */
[----:B------:R-:W-:Y:S02]  /*1c680*/  IMAD R40, R40, -0x3d4d51cb, RZ ;  /* 0xc2b2ae3528287824 */ /* 0x000fe400078e02ff */
[----:B------:R-:W-:Y:S01]  /*1c690*/  IMAD R19, R44, R19, RZ ;  /* 0x000000132c137224 */ /* 0x000fe200078e02ff */
[----:B------:R-:W-:-:S02]  /*1c6a0*/  SEL R18, R43, 0xffffff81, P3 ;  /* 0xffffff812b127807 */ /* 0x000fc40001800000 */
[----:B------:R-:W-:Y:S02]  /*1c6b0*/  SEL R21, R21, 0xffffffff, P3 ;  /* 0xffffffff15157807 */ /* 0x000fe40001800000 */
[----:B------:R-:W-:Y:S02]  /*1c6c0*/  ISETP.LT.U32.AND P2, PT, R18, 0x7f, PT ;  /* 0x0000007f1200780c */ /* 0x000fe40003f41070 */
[----:B------:R-:W-:Y:S02]  /*1c6d0*/  SHF.R.U32.HI R45, RZ, 0x10, R40 ;  /* 0x00000010ff2d7819 */ /* 0x000fe40000011628 */
[----:B------:R-:W-:Y:S02]  /*1c6e0*/  SHF.R.S32.HI R19, RZ, 0x7, R19 ;  /* 0x00000007ff137819 */ /* 0x000fe40000011413 */
[----:B------:R-:W-:Y:S02]  /*1c6f0*/  ISETP.LT.AND.EX P1, PT, R21, RZ, PT, P2 ;  /* 0x000000ff1500720c */ /* 0x000fe40003f21320 */
[----:B------:R-:W-:-:S02]  /*1c700*/  LOP3.LUT R45, R45, R40, RZ, 0x3c, !PT ;  /* 0x000000282d2d7212 */ /* 0x000fc400078e3cff */
[----:B------:R-:W-:Y:S02]  /*1c710*/  SHF.R.S32.HI R21, RZ, 0x1f, R30 ;  /* 0x0000001fff157819 */ /* 0x000fe4000001141e */
[----:B------:R-:W-:Y:S02]  /*1c720*/  IADD3 R40, P3, PT, R19, R30, RZ ;  /* 0x0000001e13287210 */ /* 0x000fe40007f7e0ff */
[----:B------:R-:W-:Y:S02]  /*1c730*/  LOP3.LUT R36, R45, 0x1, RZ, 0xc0, !PT ;  /* 0x000000012d247812 */ /* 0x000fe400078ec0ff */
[----:B------:R-:W-:Y:S02]  /*1c740*/  LEA.HI.X.SX32 R19, R19, R21, 0x1, P3 ;  /* 0x0000001513137211 */ /* 0x000fe400018f0eff */
[----:B------:R-:W-:Y:S01]  /*1c750*/  ISETP.GT.U32.AND P3, PT, R40, -0x7f, PT ;  /* 0xffffff812800780c */ /* 0x000fe20003f64070 */
[----:B------:R0:W-:Y:S01]  /*1c760*/  STS.U8 [R12+0x320], R47 ;  /* 0x0003202f0c007388 */ /* 0x0001e20000000000 */
[----:B------:R-:W-:-:S02]  /*1c770*/  ISETP.NE.U32.AND P4, PT, R36, 0x1, PT ;  /* 0x000000012400780c */ /* 0x000fc40003f85070 */
[C---:B------:R-:W-:Y:S02]  /*1c780*/  ISETP.GT.AND.EX P3, PT, R19.reuse, -0x1, PT, P3 ;  /* 0xffffffff1300780c */ /* 0x040fe40003f64330 */
[----:B------:R-:W-:Y:S02]  /*1c790*/  SHF.R.U32.HI R45, RZ, 0x1, R45 ;  /* 0x00000001ff2d7819 */ /* 0x000fe4000001162d */
[----:B------:R-:W-:Y:S01]  /*1c7a0*/  SEL R36, R19, 0xffffffff, P3 ;  /* 0xffffffff13247807 */ /* 0x000fe20001800000 */
[----:B0-----:R-:W3:Y:S01]  /*1c7b0*/  LDG.E.U8.CONSTANT R47, desc[UR8][R32.64+0x9340] ;  /* 0x00934008202f7981 */ /* 0x001ee2000c1e9100 */
[----:B------:R-:W-:Y:S02]  /*1c7c0*/  SEL R19, R18, 0x7f, P1 ;  /* 0x0000007f12137807 */ /* 0x000fe40000800000 */
[----:B------:R-:W-:Y:S02]  /*1c7d0*/  IADD3 R43, P2, PT, R37, R30, RZ ;  /* 0x0000001e252b7210 */ /* 0x000fe40007f5e0ff */
[----:B------:R-:W-:Y:S01]  /*1c7e0*/  LOP3.LUT R18, R45, 0x1f, RZ, 0xc0, !PT ;  /* 0x0000001f2d127812 */ /* 0x000fe200078ec0ff */
[----:B------:R-:W-:Y:S01]  /*1c7f0*/  IMAD R19, R44, R19, RZ ;  /* 0x000000132c137224 */ /* 0x000fe200078e02ff */
[----:B------:R-:W-:-:S02]  /*1c800*/  LEA.HI.X.SX32 R37, R37, R21, 0x1, P2 ;  /* 0x0000001525257211 */ /* 0x000fc400010f0eff */
[----:B------:R-:W-:Y:S01]  /*1c810*/  ISETP.GT.U32.AND P2, PT, R43, -0x7f, PT ;  /* 0xffffff812b00780c */ /* 0x000fe20003f44070 */
[----:B------:R-:W-:Y:S01]  /*1c820*/  @P4 IMAD.MOV R18, RZ, RZ, -R18 ;  /* 0x000000ffff124224 */ /* 0x000fe200078e0a12 */
[----:B------:R-:W-:Y:S02]  /*1c830*/  SEL R40, R40, 0xffffff81, P3 ;  /* 0xffffff8128287807 */ /* 0x000fe40001800000 */
[----:B------:R-:W-:Y:S02]  /*1c840*/  ISETP.GT.AND.EX P2, PT, R37, -0x1, PT, P2 ;  /* 0xffffffff2500780c */ /* 0x000fe40003f44320 */
[----:B------:R-:W-:Y:S02]  /*1c850*/  SHF.R.S32.HI R19, RZ, 0x7, R19 ;  /* 0x00000007ff137819 */ /* 0x000fe40000011413 */
[----:B------:R-:W-:Y:S02]  /*1c860*/  ISETP.LT.U32.AND P3, PT, R40, 0x7f, PT ;  /* 0x0000007f2800780c */ /* 0x000fe40003f61070 */
[----:B------:R-:W-:-:S02]  /*1c870*/  SEL R43, R43, 0xffffff81, P2 ;  /* 0xffffff812b2b7807 */ /* 0x000fc40001000000 */
[----:B------:R-:W-:Y:S02]  /*1c880*/  SHF.R.S32.HI R48, RZ, 0x1f, R18 ;  /* 0x0000001fff307819 */ /* 0x000fe40000011412 */
[----:B------:R-:W-:Y:S02]  /*1c890*/  IADD3 R45, P1, PT, R19, R30, RZ ;  /* 0x0000001e132d7210 */ /* 0x000fe40007f3e0ff */
[----:B------:R-:W-:Y:S02]  /*1c8a0*/  SEL R37, R37, 0xffffffff, P2 ;  /* 0xffffffff25257807 */ /* 0x000fe40001000000 */
[----:B------:R-:W-:Y:S02]  /*1c8b0*/  ISETP.LT.AND.EX P3, PT, R36, RZ, PT, P3 ;  /* 0x000000ff2400720c */ /* 0x000fe40003f61330 */
[----:B------:R-:W-:Y:S02]  /*1c8c0*/  ISETP.LT.U32.AND P2, PT, R43, 0x7f, PT ;  /* 0x0000007f2b00780c */ /* 0x000fe40003f41070 */
[----:B------:R-:W-:Y:S01]  /*1c8d0*/  LEA.HI.X.SX32 R36, R19, R21, 0x1, P1 ;  /* 0x0000001513247211 */ /* 0x000fe200008f0eff */
[----:B------:R-:W-:Y:S01]  /*1c8e0*/  IMAD R19, R48, R7, RZ ;  /* 0x0000000730137224 */ /* 0x000fe200078e02ff */
[----:B------:R-:W-:-:S02]  /*1c8f0*/  ISETP.LT.AND.EX P2, PT, R37, RZ, PT, P2 ;  /* 0x000000ff2500720c */ /* 0x000fc40003f41320 */
        /* <DEDUP_REMOVED lines=37> */
[----:B------:R-:W-:Y:S01]  /*1cb50*/  LOP3.LUT R18, R18, R51, RZ, 0x3c, !PT ;  /* 0x0000003312127212 */ /* 0x000fe200078e3cff */
[----:B------:R0:W-:Y:S04]  /*1cb60*/  STS.U8 [R12+0xc0], R49 ;  /* 0x0000c0310c007388 */ /* 0x0001e80000000000 */
[----:B------:R-:W-:-:S05]  /*1cb70*/  IMAD R18, R18, -0x3d4d51cb, RZ ;  /* 0xc2b2ae3512127824 */ /* 0x000fca00078e02ff */
[----:B0-----:R-:W-:-:S04]  /*1cb80*/  SHF.R.U32.HI R49, RZ, 0x10, R18 ;  /* 0x00000010ff317819 */ /* 0x001fc80000011612 */
[----:B------:R-:W-:-:S04]  /*1cb90*/  LOP3.LUT R49, R49, R18, RZ, 0x3c, !PT ;  /* 0x0000001231317212 */ /* 0x000fc800078e3cff */
[----:B------:R-:W-:-:S04]  /*1cba0*/  LOP3.LUT R18, R49, 0x1, RZ, 0xc0, !PT ;  /* 0x0000000131127812 */ /* 0x000fc800078ec0ff */
[----:B------:R-:W-:Y:S02]  /*1cbb0*/  ISETP.NE.U32.AND P3, PT, R18, 0x1, PT ;  /* 0x000000011200780c */ /* 0x000fe40003f65070 */
[----:B------:R-:W-:Y:S01]  /*1cbc0*/  SHF.R.U32.HI R49, RZ, 0x1, R49 ;  /* 0x00000001ff317819 */ /* 0x000fe20000011631 */
[----:B------:R4:W-:Y:S03]  /*1cbd0*/  STS.U8 [R12+0x240], R19 ;  /* 0x000240130c007388 */ /* 0x0009e60000000000 */
[----:B------:R-:W-:Y:S02]  /*1cbe0*/  LOP3.LUT R49, R49, 0x1f, RZ, 0xc0, !PT ;  /* 0x0000001f31317812 */ /* 0x000fe400078ec0ff */
[----:B------:R-:W-:Y:S02]  /*1cbf0*/  SHF.R.S32.HI R18, RZ, 0x4, R23 ;  /* 0x00000004ff127819 */ /* 0x000fe40000011417 */
[----:B----4-:R-:W-:-:S03]  /*1cc00*/  PRMT R19, R42, 0x8880, RZ ;  /* 0x000088802a137816 */ /* 0x010fc600000000ff */
[----:B------:R-:W-:Y:S01]  /*1cc10*/  @P3 IMAD.MOV R49, RZ, RZ, -R49 ;  /* 0x000000ffff313224 */ /* 0x000fe200078e0a31 */
[----:B------:R-:W-:-:S04]  /*1cc20*/  IADD3 R22, P2, PT, R19, R22, RZ ;  /* 0x0000001613167210 */ /* 0x000fc80007f5e0ff */
        /* <DEDUP_REMOVED lines=17> */
[----:B------:R-:W-:Y:S01]  /*1cd40*/  IMAD R18, R18, -0x3d4d51cb, RZ ;  /* 0xc2b2ae3512127824 */ /* 0x000fe200078e02ff */
[----:B------:R-:W-:-:S04]  /*1cd50*/  ISETP.LT.U32.AND P2, PT, R48, 0x7f, PT ;  /* 0x0000007f3000780c */ /* 0x000fc80003f41070 */
[----:B------:R-:W-:Y:S02]  /*1cd60*/  SHF.R.U32.HI R19, RZ, 0x10, R18 ;  /* 0x00000010ff137819 */ /* 0x000fe40000011612 */
[----:B------:R-:W-:Y:S02]  /*1cd70*/  ISETP.LT.AND.EX P2, PT, R42, RZ, PT, P2 ;  /* 0x000000ff2a00720c */ /* 0x000fe40003f41320 */
[----:B------:R-:W-:Y:S02]  /*1cd80*/  LOP3.LUT R42, R19, R18, RZ, 0x3c, !PT ;  /* 0x00000012132a7212 */ /* 0x000fe400078e3cff */
[----:B------:R-:W-:Y:S02]  /*1cd90*/  SEL R19, R48, 0x7f, P2 ;  /* 0x0000007f30137807 */ /* 0x000fe40001000000 */
[----:B------:R-:W-:-:S03]  /*1cda0*/  LOP3.LUT R18, R42, 0x1, RZ, 0xc0, !PT ;  /* 0x000000012a127812 */ /* 0x000fc600078ec0ff */
[----:B------:R-:W-:Y:S01]  /*1cdb0*/  IMAD R19, R44, R19, RZ ;  /* 0x000000132c137224 */ /* 0x000fe200078e02ff */
[----:B------:R-:W-:-:S04]  /*1cdc0*/  ISETP.NE.U32.AND P2, PT, R18, 0x1, PT ;  /* 0x000000011200780c */ /* 0x000fc80003f45070 */
[----:B------:R-:W-:Y:S02]  /*1cdd0*/  SHF.R.S32.HI R19, RZ, 0x7, R19 ;  /* 0x00000007ff137819 */ /* 0x000fe40000011413 */
[----:B------:R-:W-:Y:S02]  /*1cde0*/  SEL R45, R45, 0x7f, P1 ;  /* 0x0000007f2d2d7807 */ /* 0x000fe40000800000 */
[C---:B------:R-:W-:Y:S02]  /*1cdf0*/  IADD3 R18, P1, PT, R19.reuse, R30, RZ ;  /* 0x0000001e13127210 */ /* 0x040fe40007f3e0ff */
[----:B------:R-:W-:Y:S02]  /*1ce00*/  SHF.R.U32.HI R42, RZ, 0x1, R42 ;  /* 0x00000001ff2a7819 */ /* 0x000fe4000001162a */
[----:B------:R-:W-:Y:S02]  /*1ce10*/  LEA.HI.X.SX32 R19, R19, R21, 0x1, P1 ;  /* 0x0000001513137211 */ /* 0x000fe400008f0eff */
[----:B------:R-:W-:-:S02]  /*1ce20*/  LOP3.LUT R42, R42, 0x1f, RZ, 0xc0, !PT ;  /* 0x0000001f2a2a7812 */ /* 0x000fc400078ec0ff */
[----:B------:R-:W-:-:S03]  /*1ce30*/  ISETP.GT.U32.AND P1, PT, R18, -0x7f, PT ;  /* 0xffffff811200780c */ /* 0x000fc60003f24070 */
[----:B------:R-:W-:Y:S01]  /*1ce40*/  @P2 IMAD.MOV R42, RZ, RZ, -R42 ;  /* 0x000000ffff2a2224 */ /* 0x000fe200078e0a2a */
[----:B------:R-:W-:-:S04]  /*1ce50*/  ISETP.GT.AND.EX P1, PT, R19, -0x1, PT, P1 ;  /* 0xffffffff1300780c */ /* 0x000fc80003f24310 */
[----:B------:R-:W-:Y:S02]  /*1ce60*/  SEL R48, R18, 0xffffff81, P1 ;  /* 0xffffff8112307807 */ /* 0x000fe40000800000 */
[----:B------:R-:W-:Y:S01]  /*1ce70*/  SHF.R.S32.HI R18, RZ, 0x1f, R42 ;  /* 0x0000001fff127819 */ /* 0x000fe2000001142a */
[----:B------:R0:W-:Y:S01]  /*1ce80*/  STS.U8 [R12+0x140], R45 ;  /* 0x0001402d0c007388 */ /* 0x0001e20000000000 */
[----:B------:R-:W-:Y:S02]  /*1ce90*/  SEL R19, R19, 0xffffffff, P1 ;  /* 0xffffffff13137807 */ /* 0x000fe40000800000 */
[----:B------:R-:W-:-:S04]  /*1cea0*/  ISETP.LT.U32.AND P1, PT, R48, 0x7f, PT ;  /* 0x0000007f3000780c */ /* 0x000fc80003f21070 */
[----:B------:R-:W-:Y:S01]  /*1ceb0*/  ISETP.LT.AND.EX P1, PT, R19, RZ, PT, P1 ;  /* 0x000000ff1300720c */ /* 0x000fe20003f21310 */
[-C--:B0-----:R-:W-:Y:S02]  /*1cec0*/  IMAD R45, R18, R7.reuse, RZ ;  /* 0x00000007122d7224 */ /* 0x081fe400078e02ff */
[----:B------:R-:W-:-:S04]  /*1ced0*/  IMAD.WIDE.U32 R18, R42, R7, RZ ;  /* 0x000000072a127225 */ /* 0x000fc800078e00ff */
[----:B------:R-:W-:-:S04]  /*1cee0*/  IMAD R45, R42, R8, R45 ;  /* 0x000000082a2d7224 */ /* 0x000fc800078e022d */
[----:B------:R-:W-:Y:S01]  /*1cef0*/  IMAD.IADD R45, R19, 0x1, R45 ;  /* 0x00000001132d7824 */ /* 0x000fe200078e022d */
[----:B--2---:R-:W-:Y:S01]  /*1cf00*/  PRMT R19, R46, 0x8880, RZ ;  /* 0x000088802e137816 */ /* 0x004fe200000000ff */
[----:B------:R-:W-:-:S03]  /*1cf10*/  VIADD R46, R10, 0x54cda566 ;  /* 0x54cda5660a2e7836 */ /* 0x000fc60000000000 */
[----:B------:R-:W-:Y:S02]  /*1cf20*/  SHF.R.S64 R42, R18, 0x4, R45 ;  /* 0x00000004122a7819 */ /* 0x000fe4000000102d */
[----:B------:R-:W-:Y:S02]  /*1cf30*/  SHF.R.S32.HI R18, RZ, 0x4, R31 ;  /* 0x00000004ff127819 */ /* 0x000fe4000001141f */
[----:B------:R-:W-:Y:S02]  /*1cf40*/  SHF.R.U32.HI R31, RZ, 0x10, R46 ;  /* 0x00000010ff1f7819 */ /* 0x000fe4000001162e */
[----:B------:R-:W-:Y:S02]  /*1cf50*/  SEL R49, R48, 0x7f, P1 ;  /* 0x0000007f30317807 */ /* 0x000fe40000800000 */
[----:B------:R-:W-:Y:S02]  /*1cf60*/  LOP3.LUT R31, R31, R46, RZ, 0x3c, !PT ;  /* 0x0000002e1f1f7212 */ /* 0x000fe400078e3cff */
[----:B------:R-:W-:-:S03]  /*1cf70*/  IADD3 R24, P1, PT, R19, R24, RZ ;  /* 0x0000001813187210 */ /* 0x000fc60007f3e0ff */
[----:B------:R-:W-:Y:S01]  /*1cf80*/  IMAD R31, R31, -0x7a143595, RZ ;  /* 0x85ebca6b1f1f7824 */ /* 0x000fe200078e02ff */
[----:B------:R-:W-:Y:S02]  /*1cf90*/  LEA.HI.X.SX32 R18, R19, R18, 0x1, P1 ;  /* 0x0000001213127211 */ /* 0x000fe400008f0eff */
[----:B---3--:R-:W-:Y:S02]  /*1cfa0*/  PRMT R19, R47, 0x8880, RZ ;  /* 0x000088802f137816 */ /* 0x008fe400000000ff */
[----:B------:R-:W-:Y:S02]  /*1cfb0*/  SHF.R.U32.HI R48, RZ, 0xd, R31 ;  /* 0x0000000dff307819 */ /* 0x000fe4000001161f */
[----:B------:R-:W-:Y:S02]  /*1cfc0*/  SHF.R.S32.HI R46, RZ, 0x4, R39 ;  /* 0x00000004ff2e7819 */ /* 0x000fe40000011427 */
[----:B------:R-:W-:Y:S02]  /*1cfd0*/  IADD3 R26, P2, PT, R19, R26, RZ ;  /* 0x0000001a131a7210 */ /* 0x000fe40007f5e0ff */
[----:B------:R-:W-:-:S02]  /*1cfe0*/  LOP3.LUT R48, R48, R31, RZ, 0x3c, !PT ;  /* 0x0000001f30307212 */ /* 0x000fc400078e3cff */
[----:B------:R-:W-:Y:S02]  /*1cff0*/  ISETP.GT.U32.AND P1, PT, R24, -0x7f, PT ;  /* 0xffffff811800780c */ /* 0x000fe40003f24070 */
[----:B------:R-:W-:Y:S02]  /*1d000*/  LEA.HI.X.SX32 R46, R19, R46, 0x1, P2 ;  /* 0x0000002e132e7211 */ /* 0x000fe400010f0eff */
[----:B------:R-:W-:Y:S01]  /*1d010*/  ISETP.GT.U32.AND P2, PT, R26, -0x7f, PT ;  /* 0xffffff811a00780c */ /* 0x000fe20003f44070 */
[----:B------:R-:W-:Y:S01]  /*1d020*/  IMAD R48, R48, -0x3d4d51cb, RZ ;  /* 0xc2b2ae3530307824 */ /* 0x000fe200078e02ff */
[----:B------:R-:W-:Y:S02]  /*1d030*/  ISETP.GT.AND.EX P1, PT, R18, -0x1, PT, P1 ;  /* 0xffffffff1200780c */ /* 0x000fe40003f24310 */
[----:B------:R-:W-:Y:S02]  /*1d040*/  ISETP.GT.AND.EX P2, PT, R46, -0x1, PT, P2 ;  /* 0xffffffff2e00780c */ /* 0x000fe40003f44320 */
[----:B------:R-:W-:-:S02]  /*1d050*/  SEL R19, R24, 0xffffff81, P1 ;  /* 0xffffff8118137807 */ /* 0x000fc40000800000 */
[----:B------:R-:W-:Y:S01]  /*1d060*/  SHF.R.U32.HI R31, RZ, 0x10, R48 ;  /* 0x00000010ff1f7819 */ /* 0x000fe20000011630 */
[----:B------:R-:W2:Y:S01]  /*1d070*/  LDG.E.U8.CONSTANT R24, desc[UR8][R32.64+0x8960] ;  /* 0x0089600820187981 */ /* 0x000ea2000c1e9100 */
[----:B------:R-:W-:Y:S02]  /*1d080*/  SEL R26, R26, 0xffffff81, P2 ;  /* 0xffffff811a1a7807 */ /* 0x000fe40001000000 */
[----:B------:R-:W-:Y:S02]  /*1d090*/  SEL R18, R18, 0xffffffff, P1 ;  /* 0xffffffff12127807 */ /* 0x000fe40000800000 */
[----:B------:R-:W-:Y:S02]  /*1d0a0*/  ISETP.LT.U32.AND P1, PT, R19, 0x7f, PT ;  /* 0x0000007f1300780c */ /* 0x000fe40003f21070 */
[----:B------:R-:W-:Y:S02]  /*1d0b0*/  LOP3.LUT R31, R31, R48, RZ, 0x3c, !PT ;  /* 0x000000301f1f7212 */ /* 0x000fe400078e3cff */
[----:B------:R-:W-:-:S02]  /*1d0c0*/  SEL R46, R46, 0xffffffff, P2 ;  /* 0xffffffff2e2e7807 */ /* 0x000fc40001000000 */
[----:B------:R-:W-:Y:S02]  /*1d0d0*/  ISETP.LT.U32.AND P2, PT, R26, 0x7f, PT ;  /* 0x0000007f1a00780c */ /* 0x000fe40003f41070 */
[----:B------:R-:W-:Y:S02]  /*1d0e0*/  ISETP.LT.AND.EX P1, PT, R18, RZ, PT, P1 ;  /* 0x000000ff1200720c */ /* 0x000fe40003f21310 */
[----:B------:R-:W-:Y:S02]  /*1d0f0*/  LOP3.LUT R18, R31, 0x1, RZ, 0xc0, !PT ;  /* 0x000000011f127812 */ /* 0x000fe400078ec0ff */
[----:B------:R-:W-:Y:S02]  /*1d100*/  ISETP.LT.AND.EX P2, PT, R46, RZ, PT, P2 ;  /* 0x000000ff2e00720c */ /* 0x000fe40003f41320 */
[----:B------:R-:W-:Y:S02]  /*1d110*/  ISETP.NE.U32.AND P3, PT, R18, 0x1, PT ;  /* 0x000000011200780c */ /* 0x000fe40003f65070 */
[----:B------:R-:W-:-:S02]  /*1d120*/  SHF.R.U32.HI R31, RZ, 0x1, R31 ;  /* 0x00000001ff1f7819 */ /* 0x000fc4000001161f */
[----:B------:R-:W-:Y:S02]  /*1d130*/  SEL R39, R26, 0x7f, P2 ;  /* 0x0000007f1a277807 */ /* 0x000fe40001000000 */
[----:B------:R-:W3:Y:S01]  /*1d140*/  LDG.E.U8.CONSTANT R26, desc[UR8][R32.64+0x8b60] ;  /* 0x008b6008201a7981 */ /* 0x000ee2000c1e9100 */
[----:B------:R-:W-:Y:S02]  /*1d150*/  LOP3.LUT R18, R31, 0x1f, RZ, 0xc0, !PT ;  /* 0x0000001f1f127812 */ /* 0x000fe400078ec0ff */
[----:B------:R-:W-:Y:S01]  /*1d160*/  SEL R19, R19, 0x7f, P1 ;  /* 0x0000007f13137807 */ /* 0x000fe20000800000 */
[----:B------:R-:W4:Y:S04]  /*1d170*/  LDG.E.U8.CONSTANT R31, desc[UR8][R32.64+0x8d60] ;  /* 0x008d6008201f7981 */ /* 0x000f28000c1e9100 */
[----:B------:R-:W-:-:S02]  /*1d180*/  IMAD R19, R44, R19, RZ ;  /* 0x000000132c137224 */ /* 0x000fc400078e02ff */
[----:B------:R-:W-:Y:S02]  /*1d190*/  @P3 IMAD.MOV R18, RZ, RZ, -R18 ;  /* 0x000000ffff123224 */ /* 0x000fe400078e0a12 */
[----:B------:R-:W-:Y:S01]  /*1d1a0*/  IMAD R47, R44, R39, RZ ;  /* 0x000000272c2f7224 */ /* 0x000fe200078e02ff */
[----:B------:R-:W-:Y:S02]  /*1d1b0*/  SHF.R.S32.HI R19, RZ, 0x7, R19 ;  /* 0x00000007ff137819 */ /* 0x000fe40000011413 */
[----:B------:R-:W-:Y:S02]  /*1d1c0*/  SHF.R.S32.HI R44, RZ, 0x1f, R18 ;  /* 0x0000001fff2c7819 */ /* 0x000fe40000011412 */
[C---:B------:R-:W-:Y:S01]  /*1d1d0*/  IADD3 R39, P1, PT, R19.reuse, R30, RZ ;  /* 0x0000001e13277210 */ /* 0x040fe20007f3e0ff */
[----:B------:R0:W-:Y:S01]  /*1d1e0*/  STS.U8 [R12+0x1c0], R49 ;  /* 0x0001c0310c007388 */ /* 0x0001e20000000000 */
[----:B------:R-:W-:Y:S01]  /*1d1f0*/  SHF.R.S32.HI R47, RZ, 0x7, R47 ;  /* 0x00000007ff2f7819 */ /* 0x000fe2000001142f */
[----:B0-----:R-:W-:Y:S01]  /*1d200*/  IMAD R49, R44, R7, RZ ;  /* 0x000000072c317224 */ /* 0x001fe200078e02ff */
[----:B------:R-:W-:-:S02]  /*1d210*/  LEA.HI.X.SX32 R44, R19, R21, 0x1, P1 ;  /* 0x00000015132c7211 */ /* 0x000fc400008f0eff */
[----:B------:R-:W-:Y:S02]  /*1d220*/  ISETP.GT.U32.AND P1, PT, R39, -0x7f, PT ;  /* 0xffffff812700780c */ /* 0x000fe40003f24070 */
[----:B------:R-:W-:Y:S02]  /*1d230*/  IADD3 R48, P2, PT, R47, R30, RZ ;  /* 0x0000001e2f307210 */ /* 0x000fe40007f5e0ff */
[----:B------:R-:W-:Y:S01]  /*1d240*/  ISETP.GT.AND.EX P1, PT, R44, -0x1, PT, P1 ;  /* 0xffffffff2c00780c */ /* 0x000fe20003f24310 */
[----:B------:R-:W5:Y:S03]  /*1d250*/  LDG.E.U8.CONSTANT R30, desc[UR8][R32.64+0x8f60] ;  /* 0x008f6008201e7981 */ /* 0x000f66000c1e9100 */
[----:B------:R-:W-:Y:S02]  /*1d260*/  SEL R46, R39, 0xffffff81, P1 ;  /* 0xffffff81272e7807 */ /* 0x000fe40000800000 */
[----:B------:R-:W5:Y:S01]  /*1d270*/  LDG.E.U8.CONSTANT R39, desc[UR8][R32.64+0x9360] ;  /* 0x0093600820277981 */ /* 0x000f62000c1e9100 */
[----:B------:R-:W-:-:S03]  /*1d280*/  LEA.HI.X.SX32 R47, R47, R21, 0x1, P2 ;  /* 0x000000152f2f7211 */ /* 0x000fc600010f0eff */
[----:B------:R-:W5:Y:S01]  /*1d290*/  LDG.E.U8.CONSTANT R21, desc[UR8][R32.64+0x9160] ;  /* 0x0091600820157981 */ /* 0x000f62000c1e9100 */
[----:B------:R-:W-:-:S04]  /*1d2a0*/  ISETP.GT.U32.AND P2, PT, R48, -0x7f, PT ;  /* 0xffffff813000780c */ /* 0x000fc80003f44070 */
[----:B------:R-:W-:-:S04]  /*1d2b0*/  ISETP.GT.AND.EX P2, PT, R47, -0x1, PT, P2 ;  /* 0xffffffff2f00780c */ /* 0x000fc80003f44320 */
[----:B------:R-:W-:Y:S02]  /*1d2c0*/  SEL R48, R48, 0xffffff81, P2 ;  /* 0xffffff8130307807 */ /* 0x000fe40001000000 */
[----:B------:R-:W-:Y:S02]  /*1d2d0*/  SEL R47, R47, 0xffffffff, P2 ;  /* 0xffffffff2f2f7807 */ /* 0x000fe40001000000 */
[----:B------:R-:W-:-:S04]  /*1d2e0*/  ISETP.LT.U32.AND P2, PT, R48, 0x7f, PT ;  /* 0x0000007f3000780c */ /* 0x000fc80003f41070 */
[----:B------:R-:W-:Y:S02]  /*1d2f0*/  ISETP.LT.AND.EX P2, PT, R47, RZ, PT, P2 ;  /* 0x000000ff2f00720c */ /* 0x000fe40003f41320 */
[----:B------:R-:W0:Y:S01]  /*1d300*/  LDS.U8 R47, [R12+0x60] ;  /* 0x000060000c2f7984 */ /* 0x000e220000000000 */
[----:B------:R-:W-:Y:S02]  /*1d310*/  SEL R44, R44, 0xffffffff, P1 ;  /* 0xffffffff2c2c7807 */ /* 0x000fe40000800000 */
[----:B------:R-:W-:Y:S01]  /*1d320*/  ISETP.LT.U32.AND P1, PT, R46, 0x7f, PT ;  /* 0x0000007f2e00780c */ /* 0x000fe20003f21070 */
[C---:B------:R-:W-:Y:S01]  /*1d330*/  IMAD R49, R18.reuse, R8, R49 ;  /* 0x0000000812317224 */ /* 0x040fe200078e0231 */
[----:B------:R-:W-:Y:S01]  /*1d340*/  PRMT R17, R17, 0x3340, R20 ;  /* 0x0000334011117816 */ /* 0x000fe20000000014 */
[----:B------:R-:W-:Y:S01]  /*1d350*/  IMAD.WIDE.U32 R18, R18, R7, RZ ;  /* 0x0000000712127225 */ /* 0x000fe200078e00ff */
[----:B------:R-:W-:Y:S01]  /*1d360*/  ISETP.LT.AND.EX P1, PT, R44, RZ, PT, P1 ;  /* 0x000000ff2c00720c */ /* 0x000fe20003f21310 */
[----:B------:R4:W-:Y:S02]  /*1d370*/  STS.U8 [R12+0x200], R53 ;  /* 0x000200350c007388 */ /* 0x0009e40000000000 */
[----:B------:R-:W-:Y:S01]  /*1d380*/  IMAD.IADD R19, R19, 0x1, R49 ;  /* 0x0000000113137824 */ /* 0x000fe200078e0231 */
[----:B------:R-:W-:-:S02]  /*1d390*/  SEL R49, R46, 0x7f, P1 ;  /* 0x0000007f2e317807 */ /* 0x000fc40000800000 */
[----:B------:R-:W-:Y:S02]  /*1d3a0*/  SHF.R.S32.HI R41, RZ, 0x4, R41 ;  /* 0x00000004ff297819 */ /* 0x000fe40000011429 */
[----:B------:R-:W-:Y:S02]  /*1d3b0*/  SEL R51, R48, 0x7f, P2 ;  /* 0x0000007f30337807 */ /* 0x000fe40001000000 */
[----:B------:R-:W-:Y:S02]  /*1d3c0*/  SHF.R.S32.HI R44, RZ, 0x4, R43 ;  /* 0x00000004ff2c7819 */ /* 0x000fe4000001142b */
[----:B------:R-:W-:Y:S01]  /*1d3d0*/  SHF.R.S64 R18, R18, 0x4, R19 ;  /* 0x0000000412127819 */ /* 0x000fe20000001013 */
[----:B------:R-:W-:Y:S04]  /*1d3e0*/  STS.U8 [R12+0x2c0], R49 ;  /* 0x0002c0310c007388 */ /* 0x000fe80000000000 */
[----:B------:R-:W-:Y:S01]  /*1d3f0*/  STS.U8 [R12+0x340], R51 ;  /* 0x000340330c007388 */ /* 0x000fe20000000000 */
[----:B--2---:R-:W-:-:S02]  /*1d400*/  PRMT R20, R24, 0x8880, RZ ;  /* 0x0000888018147816 */ /* 0x004fc400000000ff */
[----:B------:R-:W-:Y:S02]  /*1d410*/  SHF.R.S32.HI R24, RZ, 0x4, R37 ;  /* 0x00000004ff187819 */ /* 0x000fe40000011425 */
[----:B---3--:R-:W-:Y:S02]  /*1d420*/  PRMT R26, R26, 0x8880, RZ ;  /* 0x000088801a1a7816 */ /* 0x008fe400000000ff */
[----:B----4-:R-:W-:-:S03]  /*1d430*/  PRMT R53, R31, 0x8880, RZ ;  /* 0x000088801f357816 */ /* 0x010fc600000000ff */
[----:B------:R-:W-:Y:S01]  /*1d440*/  IMAD.MOV.U32 R31, RZ, RZ, R26 ;  /* 0x000000ffff1f7224 */ /* 0x000fe200078e001a */
[----:B------:R-:W-:-:S04]  /*1d450*/  IADD3 R26, P1, PT, R20, R27, RZ ;  /* 0x0000001b141a7210 */ /* 0x000fc80007f3e0ff */
[----:B------:R-:W-:Y:S02]  /*1d460*/  LEA.HI.X.SX32 R41, R20, R41, 0x1, P1 ;  /* 0x0000002914297211 */ /* 0x000fe400008f0eff */
[----:B------:R-:W-:Y:S02]  /*1d470*/  ISETP.GT.U32.AND P1, PT, R26, -0x7f, PT ;  /* 0xffffff811a00780c */ /* 0x000fe40003f24070 */
[----:B------:R-:W-:Y:S02]  /*1d480*/  IADD3 R36, P2, PT, R31, R36, RZ ;  /* 0x000000241f247210 */ /* 0x000fe40007f5e0ff */
[----:B------:R-:W-:Y:S02]  /*1d490*/  ISETP.GT.AND.EX P1, PT, R41, -0x1, PT, P1 ;  /* 0xffffffff2900780c */ /* 0x000fe40003f24310 */
[----:B------:R-:W-:Y:S02]  /*1d4a0*/  LEA.HI.X.SX32 R31, R31, R24, 0x1, P2 ;  /* 0x000000181f1f7211 */ /* 0x000fe400010f0eff */
[----:B------:R-:W-:-:S02]  /*1d4b0*/  ISETP.GT.U32.AND P2, PT, R36, -0x7f, PT ;  /* 0xffffff812400780c */ /* 0x000fc40003f44070 */
[----:B------:R-:W-:Y:S02]  /*1d4c0*/  IADD3 R40, P3, PT, R53, R40, RZ ;  /* 0x0000002835287210 */ /* 0x000fe40007f7e0ff */
[----:B------:R-:W-:Y:S02]  /*1d4d0*/  SHF.R.S32.HI R24, RZ, 0x18, R13 ;  /* 0x00000018ff187819 */ /* 0x000fe4000001140d */
[----:B------:R-:W-:Y:S02]  /*1d4e0*/  SEL R26, R26, 0xffffff81, P1 ;  /* 0xffffff811a1a7807 */ /* 0x000fe40000800000 */
[----:B------:R-:W-:Y:S02]  /*1d4f0*/  ISETP.GT.AND.EX P2, PT, R31, -0x1, PT, P2 ;  /* 0xffffffff1f00780c */ /* 0x000fe40003f44320 */
[----:B------:R-:W-:Y:S02]  /*1d500*/  SEL R41, R41, 0xffffffff, P1 ;  /* 0xffffffff29297807 */ /* 0x000fe40000800000 */
[----:B------:R-:W-:-:S02]  /*1d510*/  LEA.HI.X.SX32 R44, R53, R44, 0x1, P3 ;  /* 0x0000002c352c7211 */ /* 0x000fc400018f0eff */
[----:B0-----:R-:W-:Y:S02]  /*1d520*/  PRMT R27, R47, 0x8880, RZ ;  /* 0x000088802f1b7816 */ /* 0x001fe400000000ff */
[----:B------:R-:W-:Y:S02]  /*1d530*/  ISETP.LT.U32.AND P1, PT, R26, 0x7f, PT ;  /* 0x0000007f1a00780c */ /* 0x000fe40003f21070 */
[----:B------:R-:W-:Y:S02]  /*1d540*/  SGXT R24, R24, 0x8 ;  /* 0x000000081818781a */ /* 0x000fe40000000200 */
[----:B------:R-:W-:Y:S02]  /*1d550*/  ISETP.GT.U32.AND P3, PT, R40, -0x7f, PT ;  /* 0xffffff812800780c */ /* 0x000fe40003f64070 */
[----:B------:R-:W-:Y:S02]  /*1d560*/  SEL R13, R36, 0xffffff81, P2 ;  /* 0xffffff81240d7807 */ /* 0x000fe40001000000 */
[----:B------:R-:W-:Y:S01]  /*1d570*/  SEL R31, R31, 0xffffffff, P2 ;  /* 0xffffffff1f1f7807 */ /* 0x000fe20001000000 */
[----:B------:R-:W-:Y:S01]  /*1d580*/  IMAD.IADD R24, R24, 0x1, -R27 ;  /* 0x0000000118187824 */ /* 0x000fe200078e0a1b */
[----:B------:R-:W-:-:S02]  /*1d590*/  ISETP.LT.AND.EX P2, PT, R41, RZ, PT, P1 ;  /* 0x000000ff2900720c */ /* 0x000fc40003f41310 */
[----:B------:R-:W-:Y:S02]  /*1d5a0*/  ISETP.GT.AND.EX P3, PT, R44, -0x1, PT, P3 ;  /* 0xffffffff2c00780c */ /* 0x000fe40003f64330 */
[----:B-----5:R-:W-:Y:S02]  /*1d5b0*/  PRMT R27, R30, 0x8880, RZ ;  /* 0x000088801e1b7816 */ /* 0x020fe400000000ff */
[----:B------:R-:W-:Y:S02]  /*1d5c0*/  SHF.R.S32.HI R30, RZ, 0x4, R23 ;  /* 0x00000004ff1e7819 */ /* 0x000fe40000011417 */
[----:B------:R-:W-:Y:S02]  /*1d5d0*/  SEL R23, R26, 0x7f, P2 ;  /* 0x0000007f1a177807 */ /* 0x000fe40001000000 */
[----:B------:R-:W-:Y:S02]  /*1d5e0*/  SEL R20, R40, 0xffffff81, P3 ;  /* 0xffffff8128147807 */ /* 0x000fe40001800000 */
[----:B------:R-:W-:-:S02]  /*1d5f0*/  ISETP.LT.U32.AND P4, PT, R13, 0x7f, PT ;  /* 0x0000007f0d00780c */ /* 0x000fc40003f81070 */
[----:B------:R-:W-:Y:S01]  /*1d600*/  PRMT R39, R39, 0x8880, RZ ;  /* 0x0000888027277816 */ /* 0x000fe200000000ff */
[----:B------:R-:W-:Y:S01]  /*1d610*/  IMAD R37, R24, R23, RZ ;  /* 0x0000001718257224 */ /* 0x000fe200078e02ff */
[----:B------:R-:W-:Y:S02]  /*1d620*/  SEL R44, R44, 0xffffffff, P3 ;  /* 0xffffffff2c2c7807 */ /* 0x000fe40001800000 */
[----:B------:R-:W-:Y:S01]  /*1d630*/  ISETP.LT.U32.AND P3, PT, R20, 0x7f, PT ;  /* 0x0000007f1400780c */ /* 0x000fe20003f61070 */
[----:B------:R-:W-:Y:S01]  /*1d640*/  IMAD.MOV.U32 R23, RZ, RZ, R39 ;  /* 0x000000ffff177224 */ /* 0x000fe200078e0027 */
[----:B------:R-:W-:Y:S02]  /*1d650*/  ISETP.LT.AND.EX P4, PT, R31, RZ, PT, P4 ;  /* 0x000000ff1f00720c */ /* 0x000fe40003f81340 */
[----:B------:R-:W-:Y:S02]  /*1d660*/  PRMT R31, R21, 0x8880, RZ ;  /* 0x00008880151f7816 */ /* 0x000fe400000000ff */
[----:B------:R-:W-:-:S02]  /*1d670*/  IADD3 R26, P2, PT, R27, R22, RZ ;  /* 0x000000161b1a7210 */ /* 0x000fc40007f5e0ff */
[----:B------:R-:W-:Y:S02]  /*1d680*/  ISETP.LT.AND.EX P1, PT, R44, RZ, PT, P3 ;  /* 0x000000ff2c00720c */ /* 0x000fe40003f21330 */
[----:B------:R-:W-:Y:S02]  /*1d690*/  PRMT R40, R38, 0x3340, R47 ;  /* 0x0000334026287816 */ /* 0x000fe4000000002f */
[----:B------:R-:W-:Y:S02]  /*1d6a0*/  PRMT R21, R47, 0x8880, RZ ;  /* 0x000088802f157816 */ /* 0x000fe400000000ff */
[----:B------:R-:W-:Y:S02]  /*1d6b0*/  SHF.R.S32.HI R36, RZ, 0x4, R45 ;  /* 0x00000004ff247819 */ /* 0x000fe4000001142d */
[----:B------:R-:W-:Y:S02]  /*1d6c0*/  IADD3 R42, P3, PT, R31, R42, RZ ;  /* 0x0000002a1f2a7210 */ /* 0x000fe40007f7e0ff */
[----:B------:R-:W-:-:S02]  /*1d6d0*/  LEA.HI.X.SX32 R30, R27, R30, 0x1, P2 ;  /* 0x0000001e1b1e7211 */ /* 0x000fc400010f0eff */
[----:B------:R-:W-:Y:S02]  /*1d6e0*/  SHF.R.S32.HI R37, RZ, 0x7, R37 ;  /* 0x00000007ff257819 */ /* 0x000fe40000011425 */
[----:B------:R-:W-:Y:S02]  /*1d6f0*/  SHF.R.S32.HI R38, RZ, 0x4, R19 ;  /* 0x00000004ff267819 */ /* 0x000fe40000011413 */
[----:B------:R-:W-:Y:S02]  /*1d700*/  IADD3 R18, P2, PT, R23, R18, RZ ;  /* 0x0000001217127210 */ /* 0x000fe40007f5e0ff */
[----:B------:R-:W-:Y:S02]  /*1d710*/  LEA.HI.X.SX32 R36, R31, R36, 0x1, P3 ;  /* 0x000000241f247211 */ /* 0x000fe400018f0eff */
[----:B------:R-:W-:Y:S02]  /*1d720*/  SHF.R.S32.HI R22, RZ, 0x1f, R21 ;  /* 0x0000001fff167819 */ /* 0x000fe40000011415 */
[----:B------:R-:W-:-:S02]  /*1d730*/  IADD3 R19, P6, PT, R37, R21, RZ ;  /* 0x0000001525137210 */ /* 0x000fc40007fde0ff */
[----:B------:R-:W-:Y:S02]  /*1d740*/  ISETP.GT.U32.AND P3, PT, R26, -0x7f, PT ;  /* 0xffffff811a00780c */ /* 0x000fe40003f64070 */
[----:B------:R-:W-:Y:S02]  /*1d750*/  LEA.HI.X.SX32 R38, R23, R38, 0x1, P2 ;  /* 0x0000002617267211 */ /* 0x000fe400010f0eff */
[----:B------:R-:W-:Y:S02]  /*1d760*/  ISETP.GT.U32.AND P2, PT, R42, -0x7f, PT ;  /* 0xffffff812a00780c */ /* 0x000fe40003f44070 */
[----:B------:R-:W-:Y:S02]  /*1d770*/  LEA.HI.X.SX32 R37, R37, R22, 0x1, P6 ;  /* 0x0000001625257211 */ /* 0x000fe400030f0eff */
[----:B------:R-:W-:Y:S02]  /*1d780*/  ISETP.GT.AND.EX P3, PT, R30, -0x1, PT, P3 ;  /* 0xffffffff1e00780c */ /* 0x000fe40003f64330 */
[----:B------:R-:W-:-:S02]  /*1d790*/  ISETP.GT.U32.AND P6, PT, R18, -0x7f, PT ;  /* 0xffffff811200780c */ /* 0x000fc40003fc4070 */
[----:B------:R-:W-:Y:S02]  /*1d7a0*/  ISETP.GT.AND.EX P2, PT, R36, -0x1, PT, P2 ;  /* 0xffffffff2400780c */ /* 0x000fe40003f44320 */
[----:B------:R-:W-:Y:S02]  /*1d7b0*/  SEL R26, R26, 0xffffff81, P3 ;  /* 0xffffff811a1a7807 */ /* 0x000fe40001800000 */
[----:B------:R-:W-:Y:S02]  /*1d7c0*/  SEL R30, R30, 0xffffffff, P3 ;  /* 0xffffffff1e1e7807 */ /* 0x000fe40001800000 */
[----:B------:R-:W-:Y:S02]  /*1d7d0*/  ISETP.GT.AND.EX P6, PT, R38, -0x1, PT, P6 ;  /* 0xffffffff2600780c */ /* 0x000fe40003fc4360 */
[----:B------:R-:W-:Y:S02]  /*1d7e0*/  ISETP.GT.U32.AND P3, PT, R19, -0x7f, PT ;  /* 0xffffff811300780c */ /* 0x000fe40003f64070 */
[----:B------:R-:W-:-:S02]  /*1d7f0*/  SEL R42, R42, 0xffffff81, P2 ;  /* 0xffffff812a2a7807 */ /* 0x000fc40001000000 */
[----:B------:R-:W-:Y:S02]  /*1d800*/  SEL R36, R36, 0xffffffff, P2 ;  /* 0xffffffff24247807 */ /* 0x000fe40001000000 */
[----:B------:R-:W-:Y:S02]  /*1d810*/  SEL R18, R18, 0xffffff81, P6 ;  /* 0xffffff8112127807 */ /* 0x000fe40003000000 */
[----:B------:R-:W-:Y:S02]  /*1d820*/  SEL R38, R38, 0xffffffff, P6 ;  /* 0xffffffff26267807 */ /* 0x000fe40003000000 */
[----:B------:R-:W-:Y:S02]  /*1d830*/  ISETP.GT.AND.EX P3, PT, R37, -0x1, PT, P3 ;  /* 0xffffffff2500780c */ /* 0x000fe40003f64330 */
[----:B------:R-:W-:Y:S02]  /*1d840*/  ISETP.LT.U32.AND P2, PT, R26, 0x7f, PT ;  /* 0x0000007f1a00780c */ /* 0x000fe40003f41070 */
[----:B------:R-:W-:-:S02]  /*1d850*/  ISETP.LT.U32.AND P6, PT, R42, 0x7f, PT ;  /* 0x0000007f2a00780c */ /* 0x000fc40003fc1070 */
[----:B------:R-:W-:Y:S02]  /*1d860*/  PRMT R27, R17, 0x5410, R40 ;  /* 0x00005410111b7816 */ /* 0x000fe40000000028 */
[----:B------:R-:W-:Y:S02]  /*1d870*/  SEL R13, R13, 0x7f, P4 ;  /* 0x0000007f0d0d7807 */ /* 0x000fe40002000000 */
[----:B------:R-:W-:Y:S02]  /*1d880*/  SEL R17, R19, 0xffffff81, P3 ;  /* 0xffffff8113117807 */ /* 0x000fe40001800000 */
[----:B------:R-:W-:Y:S02]  /*1d890*/  ISETP.LT.U32.AND P4, PT, R18, 0x7f, PT ;  /* 0x0000007f1200780c */ /* 0x000fe40003f81070 */
[----:B------:R-:W-:Y:S02]  /*1d8a0*/  ISETP.LT.AND.EX P2, PT, R30, RZ, PT, P2 ;  /* 0x000000ff1e00720c */ /* 0x000fe40003f41320 */
[----:B------:R-:W-:Y:S01]  /*1d8b0*/  ISETP.LT.AND.EX P6, PT, R36, RZ, PT, P6 ;  /* 0x000000ff2400720c */ /* 0x000fe20003fc1360 */
[----:B------:R0:W-:Y:S01]  /*1d8c0*/  STL [R16], R27 ;  /* 0x0000001b10007387 */ /* 0x0001e20000100800 */
[----:B------:R-:W-:-:S02]  /*1d8d0*/  SEL R19, R20, 0x7f, P1 ;  /* 0x0000007f14137807 */ /* 0x000fc40000800000 */
[----:B------:R-:W-:Y:S02]  /*1d8e0*/  ISETP.LT.AND.EX P4, PT, R38, RZ, PT, P4 ;  /* 0x000000ff2600720c */ /* 0x000fe40003f81340 */
[----:B------:R-:W-:Y:S01]  /*1d8f0*/  SEL R23, R26, 0x7f, P2 ;  /* 0x0000007f1a177807 */ /* 0x000fe20001000000 */
[C---:B------:R-:W-:Y:S02]  /*1d900*/  IMAD R19, R24.reuse, R19, RZ ;  /* 0x0000001318137224 */ /* 0x040fe400078e02ff */
[----:B0-----:R-:W-:Y:S01]  /*1d910*/  IMAD R16, R24, R13, RZ ;  /* 0x0000000d18107224 */ /* 0x001fe200078e02ff */
[----:B------:R-:W-:Y:S01]  /*1d920*/  SEL R13, R42, 0x7f, P6 ;  /* 0x0000007f2a0d7807 */ /* 0x000fe20003000000 */
[----:B------:R-:W-:Y:S01]  /*1d930*/  IMAD R23, R24, R23, RZ ;  /* 0x0000001718177224 */ /* 0x000fe200078e02ff */
[----:B------:R-:W-:Y:S02]  /*1d940*/  SEL R27, R18, 0x7f, P4 ;  /* 0x0000007f121b7807 */ /* 0x000fe40002000000 */
[----:B------:R-:W-:Y:S01]  /*1d950*/  SHF.R.S32.HI R16, RZ, 0x7, R16 ;  /* 0x00000007ff107819 */ /* 0x000fe20000011410 */
[C---:B------:R-:W-:Y:S01]  /*1d960*/  IMAD R18, R24.reuse, R13, RZ ;  /* 0x0000000d18127224 */ /* 0x040fe200078e02ff */
[----:B------:R-:W-:Y:S01]  /*1d970*/  SHF.R.S32.HI R19, RZ, 0x7, R19 ;  /* 0x00000007ff137819 */ /* 0x000fe20000011413 */
[----:B------:R-:W-:Y:S01]  /*1d980*/  IMAD R27, R24, R27, RZ ;  /* 0x0000001b181b7224 */ /* 0x000fe200078e02ff */
[----:B------:R-:W-:-:S02]  /*1d990*/  IADD3 R13, P1, PT, R16, R21, RZ ;  /* 0x00000015100d7210 */ /* 0x000fc40007f3e0ff */
[----:B------:R-:W-:Y:S02]  /*1d9a0*/  SHF.R.S32.HI R23, RZ, 0x7, R23 ;  /* 0x00000007ff177819 */ /* 0x000fe40000011417 */
[----:B------:R-:W-:Y:S02]  /*1d9b0*/  SHF.R.S32.HI R24, RZ, 0x7, R18 ;  /* 0x00000007ff187819 */ /* 0x000fe40000011412 */
[-C--:B------:R-:W-:Y:S02]  /*1d9c0*/  IADD3 R18, P2, PT, R19, R21.reuse, RZ ;  /* 0x0000001513127210 */ /* 0x080fe40007f5e0ff */
[-C--:B------:R-:W-:Y:S02]  /*1d9d0*/  LEA.HI.X.SX32 R16, R16, R22.reuse, 0x1, P1 ;  /* 0x0000001610107211 */ /* 0x080fe400008f0eff */
[----:B------:R-:W-:Y:S02]  /*1d9e0*/  IADD3 R20, P1, PT, R23, R21, RZ ;  /* 0x0000001517147210 */ /* 0x000fe40007f3e0ff */
[----:B------:R-:W-:-:S02]  /*1d9f0*/  LEA.HI.X.SX32 R19, R19, R22, 0x1, P2 ;  /* 0x0000001613137211 */ /* 0x000fc400010f0eff */
[----:B------:R-:W-:Y:S02]  /*1da00*/  SHF.R.S32.HI R27, RZ, 0x7, R27 ;  /* 0x00000007ff1b7819 */ /* 0x000fe4000001141b */
[----:B------:R-:W-:Y:S02]  /*1da10*/  ISETP.GT.U32.AND P2, PT, R13, -0x7f, PT ;  /* 0xffffff810d00780c */ /* 0x000fe40003f44070 */
[----:B------:R-:W-:Y:S02]  /*1da20*/  LEA.HI.X.SX32 R23, R23, R22, 0x1, P1 ;  /* 0x0000001617177211 */ /* 0x000fe400008f0eff */
[-C--:B------:R-:W-:Y:S02]  /*1da30*/  IADD3 R26, P4, PT, R24, R21.reuse, RZ ;  /* 0x00000015181a7210 */ /* 0x080fe40007f9e0ff */
[----:B------:R-:W-:Y:S02]  /*1da40*/  ISETP.GT.U32.AND P1, PT, R20, -0x7f, PT ;  /* 0xffffff811400780c */ /* 0x000fe40003f24070 */
[----:B------:R-:W-:-:S02]  /*1da50*/  IADD3 R21, P6, PT, R27, R21, RZ ;  /* 0x000000151b157210 */ /* 0x000fc40007fde0ff */
[----:B------:R-:W-:Y:S02]  /*1da60*/  ISETP.GT.AND.EX P2, PT, R16, -0x1, PT, P2 ;  /* 0xffffffff1000780c */ /* 0x000fe40003f44320 */
[-C--:B------:R-:W-:Y:S02]  /*1da70*/  LEA.HI.X.SX32 R24, R24, R22.reuse, 0x1, P4 ;  /* 0x0000001618187211 */ /* 0x080fe400020f0eff */
[----:B------:R-:W-:Y:S02]  /*1da80*/  ISETP.GT.AND.EX P1, PT, R23, -0x1, PT, P1 ;  /* 0xffffffff1700780c */ /* 0x000fe40003f24310 */
[----:B------:R-:W-:Y:S02]  /*1da90*/  LEA.HI.X.SX32 R22, R27, R22, 0x1, P6 ;  /* 0x000000161b167211 */ /* 0x000fe400030f0eff */
[----:B------:R-:W-:Y:S02]  /*1daa0*/  SEL R13, R13, 0xffffff81, P2 ;  /* 0xffffff810d0d7807 */ /* 0x000fe40001000000 */
[----:B------:R-:W-:-:S02]  /*1dab0*/  SEL R16, R16, 0xffffffff, P2 ;  /* 0xffffffff10107807 */ /* 0x000fc40001000000 */
[----:B------:R-:W-:Y:S02]  /*1dac0*/  ISETP.GT.U32.AND P4, PT, R18, -0x7f, PT ;  /* 0xffffff811200780c */ /* 0x000fe40003f84070 */
[----:B------:R-:W-:Y:S02]  /*1dad0*/  ISETP.GT.U32.AND P2, PT, R26, -0x7f, PT ;  /* 0xffffff811a00780c */ /* 0x000fe40003f44070 */
[----:B------:R-:W-:Y:S02]  /*1dae0*/  ISETP.GT.U32.AND P6, PT, R21, -0x7f, PT ;  /* 0xffffff811500780c */ /* 0x000fe40003fc4070 */
[----:B------:R-:W-:Y:S02]  /*1daf0*/  SEL R37, R37, 0xffffffff, P3 ;  /* 0xffffffff25257807 */ /* 0x000fe40001800000 */
[----:B------:R-:W-:Y:S02]  /*1db00*/  SEL R20, R20, 0xffffff81, P1 ;  /* 0xffffff8114147807 */ /* 0x000fe40000800000 */
[----:B------:R-:W-:-:S02]  /*1db10*/  SEL R23, R23, 0xffffffff, P1 ;  /* 0xffffffff17177807 */ /* 0x000fc40000800000 */
[----:B------:R-:W-:Y:S02]  /*1db20*/  ISETP.LT.U32.AND P3, PT, R17, 0x7f, PT ;  /* 0x0000007f1100780c */ /* 0x000fe40003f61070 */
[----:B------:R-:W-:Y:S02]  /*1db30*/  ISETP.LT.U32.AND P1, PT, R13, 0x7f, PT ;  /* 0x0000007f0d00780c */ /* 0x000fe40003f21070 */
[----:B------:R-:W-:Y:S02]  /*1db40*/  ISETP.GT.AND.EX P4, PT, R19, -0x1, PT, P4 ;  /* 0xffffffff1300780c */ /* 0x000fe40003f84340 */
[----:B------:R-:W-:Y:S02]  /*1db50*/  ISETP.GT.AND.EX P2, PT, R24, -0x1, PT, P2 ;  /* 0xffffffff1800780c */ /* 0x000fe40003f44320 */
[----:B------:R-:W-:Y:S02]  /*1db60*/  ISETP.GT.AND.EX P6, PT, R22, -0x1, PT, P6 ;  /* 0xffffffff1600780c */ /* 0x000fe40003fc4360 */
[----:B------:R-:W-:-:S02]  /*1db70*/  ISETP.LT.AND.EX P3, PT, R37, RZ, PT, P3 ;  /* 0x000000ff2500720c */ /* 0x000fc40003f61330 */
[----:B------:R-:W-:Y:S02]  /*1db80*/  ISETP.LT.AND.EX P1, PT, R16, RZ, PT, P1 ;  /* 0x000000ff1000720c */ /* 0x000fe40003f21310 */
[----:B------:R-:W-:Y:S02]  /*1db90*/  SEL R18, R18, 0xffffff81, P4 ;  /* 0xffffff8112127807 */ /* 0x000fe40002000000 */
[----:B------:R-:W-:Y:S02]  /*1dba0*/  SEL R26, R26, 0xffffff81, P2 ;  /* 0xffffff811a1a7807 */ /* 0x000fe40001000000 */
[----:B------:R-:W-:Y:S02]  /*1dbb0*/  SEL R16, R21, 0xffffff81, P6 ;  /* 0xffffff8115107807 */ /* 0x000fe40003000000 */
[----:B------:R-:W-:Y:S02]  /*1dbc0*/  SEL R19, R19, 0xffffffff, P4 ;  /* 0xffffffff13137807 */ /* 0x000fe40002000000 */
[----:B------:R-:W-:-:S02]  /*1dbd0*/  SEL R24, R24, 0xffffffff, P2 ;  /* 0xffffffff18187807 */ /* 0x000fc40001000000 */
[----:B------:R-:W-:Y:S02]  /*1dbe0*/  SEL R17, R17, 0x7f, P3 ;  /* 0x0000007f11117807 */ /* 0x000fe40001800000 */
[----:B------:R-:W-:Y:S02]  /*1dbf0*/  SEL R22, R22, 0xffffffff, P6 ;  /* 0xffffffff16167807 */ /* 0x000fe40003000000 */
[----:B------:R-:W-:Y:S02]  /*1dc00*/  ISETP.LT.U32.AND P4, PT, R18, 0x7f, PT ;  /* 0x0000007f1200780c */ /* 0x000fe40003f81070 */
[----:B------:R-:W-:Y:S02]  /*1dc10*/  ISETP.LT.U32.AND P2, PT, R20, 0x7f, PT ;  /* 0x0000007f1400780c */ /* 0x000fe40003f41070 */
[----:B------:R-:W-:Y:S02]  /*1dc20*/  ISETP.LT.U32.AND P6, PT, R26, 0x7f, PT ;  /* 0x0000007f1a00780c */ /* 0x000fe40003fc1070 */
[----:B------:R-:W-:-:S02]  /*1dc30*/  ISETP.LT.U32.AND P3, PT, R16, 0x7f, PT ;  /* 0x0000007f1000780c */ /* 0x000fc40003f61070 */
[----:B------:R-:W-:Y:S02]  /*1dc40*/  ISETP.LT.AND.EX P4, PT, R19, RZ, PT, P4 ;  /* 0x000000ff1300720c */ /* 0x000fe40003f81340 */
[----:B------:R-:W-:Y:S02]  /*1dc50*/  ISETP.LT.AND.EX P2, PT, R23, RZ, PT, P2 ;  /* 0x000000ff1700720c */ /* 0x000fe40003f41320 */
[----:B------:R-:W-:Y:S02]  /*1dc60*/  ISETP.LT.AND.EX P6, PT, R24, RZ, PT, P6 ;  /* 0x000000ff1800720c */ /* 0x000fe40003fc1360 */
[----:B------:R-:W-:Y:S02]  /*1dc70*/  ISETP.LT.AND.EX P3, PT, R22, RZ, PT, P3 ;  /* 0x000000ff1600720c */ /* 0x000fe40003f61330 */
[----:B------:R-:W-:Y:S02]  /*1dc80*/  SEL R13, R13, 0x7f, P1 ;  /* 0x0000007f0d0d7807 */ /* 0x000fe40000800000 */
[----:B------:R-:W-:-:S02]  /*1dc90*/  SEL R19, R18, 0x7f, P4 ;  /* 0x0000007f12137807 */ /* 0x000fc40002000000 */
[----:B------:R-:W-:Y:S02]  /*1dca0*/  SEL R21, R20, 0x7f, P2 ;  /* 0x0000007f14157807 */ /* 0x000fe40001000000 */
[----:B------:R-:W-:Y:S02]  /*1dcb0*/  SEL R23, R26, 0x7f, P6 ;  /* 0x0000007f1a177807 */ /* 0x000fe40003000000 */
[----:B------:R-:W-:Y:S01]  /*1dcc0*/  SEL R27, R16, 0x7f, P3 ;  /* 0x0000007f101b7807 */ /* 0x000fe20001800000 */
[----:B------:R-:W-:Y:S01]  /*1dcd0*/  IMAD.MOV.U32 R22, RZ, RZ, -0x1 ;  /* 0xffffffffff167424 */ /* 0x000fe200078e00ff */
[----:B------:R0:W-:Y:S04]  /*1dce0*/  STS.U8 [R12+0xe0], R17 ;  /* 0x0000e0110c007388 */ /* 0x0001e80000000000 */
[----:B------:R0:W-:Y:S04]  /*1dcf0*/  STS.U8 [R12+0x260], R13 ;  /* 0x0002600d0c007388 */ /* 0x0001e80000000000 */
[----:B------:R0:W-:Y:S04]  /*1dd00*/  STS.U8 [R12+0x160], R19 ;  /* 0x000160130c007388 */ /* 0x0001e80000000000 */
[----:B------:R0:W-:Y:S04]  /*1dd10*/  STS.U8 [R12+0x1e0], R21 ;  /* 0x0001e0150c007388 */ /* 0x0001e80000000000 */
[----:B------:R0:W-:Y:S04]  /*1dd20*/  STS.U8 [R12+0x2e0], R23 ;  /* 0x0002e0170c007388 */ /* 0x0001e80000000000 */
[----:B------:R0:W-:Y:S02]  /*1dd30*/  STS.U8 [R12+0x360], R27 ;  /* 0x0003601b0c007388 */ /* 0x0001e40000000000 */
[----:B0-----:R-:W-:Y:S05]  /*1dd40*/  WARPSYNC.COLLECTIVE R22, `(.L_x_705) ;  /* 0x0000000016087348 */ /* 0x001fea0003c00000 */
[----:B------:R-:W-:Y:S01]  /*1dd50*/  NOP ;  /* 0x0000000000007918 */ /* 0x000fe20000000000 */
[----:B0-----:R-:W-:Y:S05]  /*1dd60*/  ENDCOLLECTIVE ;  /* 0x000000000000791b */ /* 0x001fea0003800000 */
.L_x_705:
[----:B------:R-:W-:Y:S05]  /*1dd70*/  BRA `(.L_x_706) ;  /* 0xfffffe8400647947 */ /* 0x000fea000383ffff */
.L_x_461:
        /* <DEDUP_REMOVED lines=8> */
.L_x_708:
[----:B------:R-:W-:Y:S05]  /*1de00*/  BSYNC B2 ;  /* 0x0000000000027941 */ /* 0x000fea0003800000 */
.L_x_707:
        /* <DEDUP_REMOVED lines=9> */
.L_x_709:
        /* <DEDUP_REMOVED lines=11> */
.L_x_710:
[----:B------:R-:W-:Y:S02]  /*1df50*/  IMAD.MOV.U32 R19, RZ, RZ, R20 ;  /* 0x000000ffff137224 */ /* 0x000fe400078e0014 */
[----:B------:R-:W-:-:S07]  /*1df60*/  IMAD.MOV.U32 R16, RZ, RZ, R23 ;  /* 0x000000ffff107224 */ /* 0x000fce00078e0017 */
[----:B------:R-:W-:Y:S05]  /*1df70*/  WARPSYNC.COLLECTIVE R22, `(.L_x_711) ;  /* 0x0000000016087348 */ /* 0x000fea0003c00000 */
[----:B------:R0:W1:Y:S02]  /*1df80*/  SHFL.DOWN P2, R23, R19, R18, R17 ;  /* 0x0800001213177389 */ /* 0x0000640000040011 */
[----:B01----:R-:W-:Y:S05]  /*1df90*/  ENDCOLLECTIVE ;  /* 0x000000000000791b */ /* 0x003fea0003800000 */
.L_x_711:
        /* <DEDUP_REMOVED lines=10> */
.L_x_712:
[----:B------:R-:W-:Y:S02]  /*1e040*/  IMAD.MOV.U32 R19, RZ, RZ, R26 ;  /* 0x000000ffff137224 */ /* 0x000fe400078e001a */
[----:B------:R-:W-:-:S07]  /*1e050*/  IMAD.MOV.U32 R16, RZ, RZ, R23 ;  /* 0x000000ffff107224 */ /* 0x000fce00078e0017 */
[----:B------:R-:W-:Y:S05]  /*1e060*/  WARPSYNC.COLLECTIVE R22, `(.L_x_713) ;  /* 0x0000000016087348 */ /* 0x000fea0003c00000 */
[----:B------:R0:W1:Y:S02]  /*1e070*/  SHFL.DOWN P2, R23, R19, R18, R17 ;  /* 0x0800001213177389 */ /* 0x0000640000040011 */
[----:B01----:R-:W-:Y:S05]  /*1e080*/  ENDCOLLECTIVE ;  /* 0x000000000000791b */ /* 0x003fea0003800000 */
.L_x_713:
        /* <DEDUP_REMOVED lines=10> */
.L_x_714:
[----:B------:R-:W-:Y:S02]  /*1e130*/  IMAD.MOV.U32 R19, RZ, RZ, R24 ;  /* 0x000000ffff137224 */ /* 0x000fe400078e0018 */
[----:B------:R-:W-:-:S07]  /*1e140*/  IMAD.MOV.U32 R16, RZ, RZ, R23 ;  /* 0x000000ffff107224 */ /* 0x000fce00078e0017 */
[----:B------:R-:W-:Y:S05]  /*1e150*/  WARPSYNC.COLLECTIVE R22, `(.L_x_715) ;  /* 0x0000000016087348 */ /* 0x000fea0003c00000 */
[----:B------:R0:W1:Y:S02]  /*1e160*/  SHFL.DOWN P2, R23, R19, R18, R17 ;  /* 0x0800001213177389 */ /* 0x0000640000040011 */
[----:B01----:R-:W-:Y:S05]  /*1e170*/  ENDCOLLECTIVE ;  /* 0x000000000000791b */ /* 0x003fea0003800000 */
.L_x_715:
        /* <DEDUP_REMOVED lines=10> */
.L_x_716:
[----:B------:R-:W-:Y:S02]  /*1e220*/  IMAD.MOV.U32 R19, RZ, RZ, R20 ;  /* 0x000000ffff137224 */ /* 0x000fe400078e0014 */
[----:B------:R-:W-:-:S07]  /*1e230*/  IMAD.MOV.U32 R16, RZ, RZ, R23 ;  /* 0x000000ffff107224 */ /* 0x000fce00078e0017 */
[----:B------:R-:W-:Y:S05]  /*1e240*/  WARPSYNC.COLLECTIVE R22, `(.L_x_717) ;  /* 0x0000000016087348 */ /* 0x000fea0003c00000 */
[----:B------:R0:W1:Y:S02]  /*1e250*/  SHFL.DOWN P2, R23, R19, R18, R17 ;  /* 0x0800001213177389 */ /* 0x0000640000040011 */
[----:B01----:R-:W-:Y:S05]  /*1e260*/  ENDCOLLECTIVE ;  /* 0x000000000000791b */ /* 0x003fea0003800000 */
.L_x_717:
        /* <DEDUP_REMOVED lines=8> */
.L_x_718:
[----:B------:R-:W-:Y:S02]  /*1e2f0*/  IMAD.MOV.U32 R41, RZ, RZ, R23 ;  /* 0x000000ffff297224 */ /* 0x000fe400078e0017 */
[----:B------:R-:W-:-:S07]  /*1e300*/  IMAD.MOV.U32 R16, RZ, RZ, R38 ;  /* 0x000000ffff107224 */ /* 0x000fce00078e0026 */
[----:B------:R-:W-:Y:S05]  /*1e310*/  WARPSYNC.COLLECTIVE R22, `(.L_x_719) ;  /* 0x0000000016087348 */ /* 0x000fea0003c00000 */
[----:B------:R0:W1:Y:S02]  /*1e320*/  SHFL.IDX P2, R38, R41, R40, R39 ;  /* 0x0000002829267389 */ /* 0x0000640000040027 */
[----:B01----:R-:W-:Y:S05]  /*1e330*/  ENDCOLLECTIVE ;  /* 0x000000000000791b */ /* 0x003fea0003800000 */
.L_x_719:
[----:B------:R-:W-:Y:S05]  /*1e340*/  BRA `(.L_x_720) ;  /* 0xfffffe8000fc7947 */ /* 0x000fea000383ffff */
.L_x_468:
        /* <DEDUP_REMOVED lines=8> */
.L_x_722:
[----:B------:R-:W-:Y:S05]  /*1e3d0*/  BSYNC B2 ;  /* 0x0000000000027941 */ /* 0x000fea0003800000 */
.L_x_721:
        /* <DEDUP_REMOVED lines=9> */
.L_x_723:
        /* <DEDUP_REMOVED lines=11> */
.L_x_724:
[----:B------:R-:W-:Y:S02]  /*1e520*/  IMAD.MOV.U32 R19, RZ, RZ, R20 ;  /* 0x000000ffff137224 */ /* 0x000fe400078e0014 */
[----:B------:R-:W-:-:S07]  /*1e530*/  IMAD.MOV.U32 R16, RZ, RZ, R23 ;  /* 0x000000ffff107224 */ /* 0x000fce00078e0017 */
[----:B------:R-:W-:Y:S05]  /*1e540*/  WARPSYNC.COLLECTIVE R22, `(.L_x_725) ;  /* 0x0000000016087348 */ /* 0x000fea0003c00000 */
[----:B------:R0:W1:Y:S02]  /*1e550*/  SHFL.DOWN P2, R23, R19, R18, R17 ;  /* 0x0800001213177389 */ /* 0x0000640000040011 */
[----:B01----:R-:W-:Y:S05]  /*1e560*/  ENDCOLLECTIVE ;  /* 0x000000000000791b */ /* 0x003fea0003800000 */
.L_x_725:
        /* <DEDUP_REMOVED lines=10> */
.L_x_726:
[----:B------:R-:W-:Y:S02]  /*1e610*/  IMAD.MOV.U32 R19, RZ, RZ, R26 ;  /* 0x000000ffff137224 */ /* 0x000fe400078e001a */
[----:B------:R-:W-:-:S07]  /*1e620*/  IMAD.MOV.U32 R16, RZ, RZ, R23 ;  /* 0x000000ffff107224 */ /* 0x000fce00078e0017 */
[----:B------:R-:W-:Y:S05]  /*1e630*/  WARPSYNC.COLLECTIVE R22, `(.L_x_727) ;  /* 0x0000000016087348 */ /* 0x000fea0003c00000 */
[----:B------:R0:W1:Y:S02]  /*1e640*/  SHFL.DOWN P2, R23, R19, R18, R17 ;  /* 0x0800001213177389 */ /* 0x0000640000040011 */
[----:B01----:R-:W-:Y:S05]  /*1e650*/  ENDCOLLECTIVE ;  /* 0x000000000000791b */ /* 0x003fea0003800000 */
.L_x_727:
        /* <DEDUP_REMOVED lines=10> */
.L_x_728:
[----:B------:R-:W-:Y:S02]  /*1e700*/  IMAD.MOV.U32 R19, RZ, RZ, R24 ;  /* 0x000000ffff137224 */ /* 0x000fe400078e0018 */
[----:B------:R-:W-:-:S07]  /*1e710*/  IMAD.MOV.U32 R16, RZ, RZ, R23 ;  /* 0x000000ffff107224 */ /* 0x000fce00078e0017 */
[----:B------:R-:W-:Y:S05]  /*1e720*/  WARPSYNC.COLLECTIVE R22, `(.L_x_729) ;  /* 0x0000000016087348 */ /* 0x000fea0003c00000 */
[----:B------:R0:W1:Y:S02]  /*1e730*/  SHFL.DOWN P2, R23, R19, R18, R17 ;  /* 0x0800001213177389 */ /* 0x0000640000040011 */
[----:B01----:R-:W-:Y:S05]  /*1e740*/  ENDCOLLECTIVE ;  /* 0x000000000000791b */ /* 0x003fea0003800000 */
.L_x_729:
        /* <DEDUP_REMOVED lines=10> */
.L_x_730:
[----:B------:R-:W-:Y:S02]  /*1e7f0*/  IMAD.MOV.U32 R19, RZ, RZ, R20 ;  /* 0x000000ffff137224 */ /* 0x000fe400078e0014 */
[----:B------:R-:W-:-:S07]  /*1e800*/  IMAD.MOV.U32 R16, RZ, RZ, R23 ;  /* 0x000000ffff107224 */ /* 0x000fce00078e0017 */
[----:B------:R-:W-:Y:S05]  /*1e810*/  WARPSYNC.COLLECTIVE R22, `(.L_x_731) ;  /* 0x0000000016087348 */ /* 0x000fea0003c00000 */
[----:B------:R0:W1:Y:S02]  /*1e820*/  SHFL.DOWN P2, R23, R19, R18, R17 ;  /* 0x0800001213177389 */ /* 0x0000640000040011 */
[----:B01----:R-:W-:Y:S05]  /*1e830*/  ENDCOLLECTIVE ;  /* 0x000000000000791b */ /* 0x003fea0003800000 */
.L_x_731:
        /* <DEDUP_REMOVED lines=8> */
.L_x_732:
[----:B------:R-:W-:Y:S02]  /*1e8c0*/  IMAD.MOV.U32 R41, RZ, RZ, R23 ;  /* 0x000000ffff297224 */ /* 0x000fe400078e0017 */
[----:B------:R-:W-:-:S07]  /*1e8d0*/  IMAD.MOV.U32 R16, RZ, RZ, R38 ;  /* 0x000000ffff107224 */ /* 0x000fce00078e0026 */
[----:B------:R-:W-:Y:S05]  /*1e8e0*/  WARPSYNC.COLLECTIVE R22, `(.L_x_733) ;  /* 0x0000000016087348 */ /* 0x000fea0003c00000 */
[----:B------:R0:W1:Y:S02]  /*1e8f0*/  SHFL.IDX P2, R38, R41, R40, R39 ;  /* 0x0000002829267389 */ /* 0x0000640000040027 */
[----:B01----:R-:W-:Y:S05]  /*1e900*/  ENDCOLLECTIVE ;  /* 0x000000000000791b */ /* 0x003fea0003800000 */
.L_x_733:
[----:B------:R-:W-:Y:S05]  /*1e910*/  BRA `(.L_x_734) ;  /* 0xfffffe8400f07947 */ /* 0x000fea000383ffff */
.L_x_475:
        /* <DEDUP_REMOVED lines=8> */
.L_x_736:
[----:B------:R-:W-:Y:S05]  /*1e9a0*/  BSYNC B2 ;  /* 0x0000000000027941 */ /* 0x000fea0003800000 */
.L_x_735:
        /* <DEDUP_REMOVED lines=9> */
.L_x_737:
        /* <DEDUP_REMOVED lines=11> */
.L_x_738:
[----:B------:R-:W-:Y:S02]  /*1eaf0*/  IMAD.MOV.U32 R19, RZ, RZ, R20 ;  /* 0x000000ffff137224 */ /* 0x000fe400078e0014 */
[----:B------:R-:W-:-:S07]  /*1eb00*/  IMAD.MOV.U32 R16, RZ, RZ, R23 ;  /* 0x000000ffff107224 */ /* 0x000fce00078e0017 */
[----:B------:R-:W-:Y:S05]  /*1eb10*/  WARPSYNC.COLLECTIVE R22, `(.L_x_739) ;  /* 0x0000000016087348 */ /* 0x000fea0003c00000 */
[----:B------:R0:W1:Y:S02]  /*1eb20*/  SHFL.DOWN P2, R23, R19, R18, R17 ;  /* 0x0800001213177389 */ /* 0x0000640000040011 */
[----:B01----:R-:W-:Y:S05]  /*1eb30*/  ENDCOLLECTIVE ;  /* 0x000000000000791b */ /* 0x003fea0003800000 */
.L_x_739:
        /* <DEDUP_REMOVED lines=10> */
.L_x_740:
[----:B------:R-:W-:Y:S02]  /*1ebe0*/  IMAD.MOV.U32 R19, RZ, RZ, R26 ;  /* 0x000000ffff137224 */ /* 0x000fe400078e001a */
[----:B------:R-:W-:-:S07]  /*1ebf0*/  IMAD.MOV.U32 R16, RZ, RZ, R23 ;  /* 0x000000ffff107224 */ /* 0x000fce00078e0017 */
[----:B------:R-:W-:Y:S05]  /*1ec00*/  WARPSYNC.COLLECTIVE R22, `(.L_x_741) ;  /* 0x0000000016087348 */ /* 0x000fea0003c00000 */
[----:B------:R0:W1:Y:S02]  /*1ec10*/  SHFL.DOWN P2, R23, R19, R18, R17 ;  /* 0x0800001213177389 */ /* 0x0000640000040011 */
[----:B01----:R-:W-:Y:S05]  /*1ec20*/  ENDCOLLECTIVE ;  /* 0x000000000000791b */ /* 0x003fea0003800000 */
.L_x_741:
        /* <DEDUP_REMOVED lines=10> */
.L_x_742:
[----:B------:R-:W-:Y:S02]  /*1ecd0*/  IMAD.MOV.U32 R19, RZ, RZ, R24 ;  /* 0x000000ffff137224 */ /* 0x000fe400078e0018 */
[----:B------:R-:W-:-:S07]  /*1ece0*/  IMAD.MOV.U32 R16, RZ, RZ, R23 ;  /* 0x000000ffff107224 */ /* 0x000fce00078e0017 */
[----:B------:R-:W-:Y:S05]  /*1ecf0*/  WARPSYNC.COLLECTIVE R22, `(.L_x_743) ;  /* 0x0000000016087348 */ /* 0x000fea0003c00000 */
[----:B------:R0:W1:Y:S02]  /*1ed00*/  SHFL.DOWN P2, R23, R19, R18, R17 ;  /* 0x0800001213177389 */ /* 0x0000640000040011 */
[----:B01----:R-:W-:Y:S05]  /*1ed10*/  ENDCOLLECTIVE ;  /* 0x000000000000791b */ /* 0x003fea0003800000 */
.L_x_743:
        /* <DEDUP_REMOVED lines=10> */
.L_x_744:
[----:B------:R-:W-:Y:S02]  /*1edc0*/  IMAD.MOV.U32 R19, RZ, RZ, R20 ;  /* 0x000000ffff137224 */ /* 0x000fe400078e0014 */
[----:B------:R-:W-:-:S07]  /*1edd0*/  IMAD.MOV.U32 R16, RZ, RZ, R23 ;  /* 0x000000ffff107224 */ /* 0x000fce00078e0017 */
[----:B------:R-:W-:Y:S05]  /*1ede0*/  WARPSYNC.COLLECTIVE R22, `(.L_x_745) ;  /* 0x0000000016087348 */ /* 0x000fea0003c00000 */
[----:B------:R0:W1:Y:S02]  /*1edf0*/  SHFL.DOWN P2, R23, R19, R18, R17 ;  /* 0x0800001213177389 */ /* 0x0000640000040011 */
[----:B01----:R-:W-:Y:S05]  /*1ee00*/  ENDCOLLECTIVE ;  /* 0x000000000000791b */ /* 0x003fea0003800000 */
.L_x_745:
        /* <DEDUP_REMOVED lines=8> */
.L_x_746:
[----:B------:R-:W-:Y:S02]  /*1ee90*/  IMAD.MOV.U32 R41, RZ, RZ, R23 ;  /* 0x000000ffff297224 */ /* 0x000fe400078e0017 */
[----:B------:R-:W-:-:S07]  /*1eea0*/  IMAD.MOV.U32 R16, RZ, RZ, R38 ;  /* 0x000000ffff107224 */ /* 0x000fce00078e0026 */
[----:B------:R-:W-:Y:S05]  /*1eeb0*/  WARPSYNC.COLLECTIVE R22, `(.L_x_747) ;  /* 0x0000000016087348 */ /* 0x000fea0003c00000 */
[----:B------:R0:W1:Y:S02]  /*1eec0*/  SHFL.IDX P2, R38, R41, R40, R39 ;  /* 0x0000002829267389 */ /* 0x0000640000040027 */
[----:B01----:R-:W-:Y:S05]  /*1eed0*/  ENDCOLLECTIVE ;  /* 0x000000000000791b */ /* 0x003fea0003800000 */
.L_x_747:
[----:B------:R-:W-:Y:S05]  /*1eee0*/  BRA `(.L_x_748) ;  /* 0xfffffe8800e47947 */ /* 0x000fea000383ffff */
.L_x_480:
[----:B------:R-:W-:Y:S01]  /*1eef0*/  BSSY B2, `(.L_x_749) ;  /* 0x0000005000027945 */ /* 0x000fe20003800000 */
[----:B------:R-:W-:-:S07]  /*1ef00*/  IMAD.MOV.U32 R22, RZ, RZ, -0x1 ;  /* 0xffffffffff167424 */ /* 0x000fce00078e00ff */
[----:B------:R-:W-:Y:S05]  /*1ef10*/  WARPSYNC.COLLECTIVE R22, `(.L_x_750) ;  /* 0x0000000016087348 */ /* 0x000fea0003c00000 */
[----:B------:R-:W-:Y:S01]  /*1ef20*/  NOP ;  /* 0x0000000000007918 */ /* 0x000fe20000000000 */
[----:B------:R-:W-:Y:S05]  /*1ef30*/  ENDCOLLECTIVE ;  /* 0x000000000000791b */ /* 0x000fea0003800000 */
.L_x_750:
[----:B------:R-:W-:Y:S05]  /*1ef40*/  BSYNC B2 ;  /* 0x0000000000027941 */ /* 0x000fea0003800000 */
.L_x_749:
[----:B------:R-:W-:Y:S05]  /*1ef50*/  BRA `(.L_x_751) ;  /* 0xfffffe90003c7947 */ /* 0x000fea000383ffff */
.L_x_483:
        /* <DEDUP_REMOVED lines=8> */
.L_x_753:
[----:B------:R-:W-:Y:S05]  /*1efe0*/  BSYNC B2 ;  /* 0x0000000000027941 */ /* 0x000fea0003800000 */
.L_x_752:
        /* <DEDUP_REMOVED lines=9> */
.L_x_754:
        /* <DEDUP_REMOVED lines=10> */
.L_x_755:
[----:B------:R-:W-:Y:S02]  /*1f120*/  IMAD.MOV.U32 R19, RZ, RZ, R20 ;  /* 0x000000ffff137224 */ /* 0x000fe400078e0014 */
[----:B------:R-:W-:-:S07]  /*1f130*/  IMAD.MOV.U32 R16, RZ, RZ, R23 ;  /* 0x000000ffff107224 */ /* 0x000fce00078e0017 */
[----:B------:R-:W-:Y:S05]  /*1f140*/  WARPSYNC.COLLECTIVE R22, `(.L_x_756) ;  /* 0x0000000016087348 */ /* 0x000fea0003c00000 */
[----:B------:R0:W1:Y:S02]  /*1f150*/  SHFL.DOWN P2, R23, R19, R18, R17 ;  /* 0x0800001213177389 */ /* 0x0000640000040011 */
[----:B01----:R-:W-:Y:S05]  /*1f160*/  ENDCOLLECTIVE ;  /* 0x000000000000791b */ /* 0x003fea0003800000 */
.L_x_756:
        /* <DEDUP_REMOVED lines=10> */
.L_x_757:
[----:B------:R-:W-:Y:S02]  /*1f210*/  IMAD.MOV.U32 R19, RZ, RZ, R26 ;  /* 0x000000ffff137224 */ /* 0x000fe400078e001a */
[----:B------:R-:W-:-:S07]  /*1f220*/  IMAD.MOV.U32 R16, RZ, RZ, R23 ;  /* 0x000000ffff107224 */ /* 0x000fce00078e0017 */
[----:B------:R-:W-:Y:S05]  /*1f230*/  WARPSYNC.COLLECTIVE R22, `(.L_x_758) ;  /* 0x0000000016087348 */ /* 0x000fea0003c00000 */
[----:B------:R0:W1:Y:S02]  /*1f240*/  SHFL.DOWN P2, R23, R19, R18, R17 ;  /* 0x0800001213177389 */ /* 0x0000640000040011 */
[----:B01----:R-:W-:Y:S05]  /*1f250*/  ENDCOLLECTIVE ;  /* 0x000000000000791b */ /* 0x003fea0003800000 */
.L_x_758:
        /* <DEDUP_REMOVED lines=10> */
.L_x_759:
[----:B------:R-:W-:Y:S02]  /*1f300*/  IMAD.MOV.U32 R19, RZ, RZ, R24 ;  /* 0x000000ffff137224 */ /* 0x000fe400078e0018 */
[----:B------:R-:W-:-:S07]  /*1f310*/  IMAD.MOV.U32 R16, RZ, RZ, R23 ;  /* 0x000000ffff107224 */ /* 0x000fce00078e0017 */
[----:B------:R-:W-:Y:S05]  /*1f320*/  WARPSYNC.COLLECTIVE R22, `(.L_x_760) ;  /* 0x0000000016087348 */ /* 0x000fea0003c00000 */
[----:B------:R0:W1:Y:S02]  /*1f330*/  SHFL.DOWN P2, R23, R19, R18, R17 ;  /* 0x0800001213177389 */ /* 0x0000640000040011 */
[----:B01----:R-:W-:Y:S05]  /*1f340*/  ENDCOLLECTIVE ;  /* 0x000000000000791b */ /* 0x003fea0003800000 */
.L_x_760:
[----:B------:R-:W-:Y:S01]  /*1f350*/  IMAD.MOV.U32 R18, RZ, RZ, 0x10 ;  /* 0x00000010ff127424 */ /* 0x000fe200078e00ff */
[----:B------:R-:W-:Y:S02]  /*1f360*/  PLOP3.LUT P1, PT, P2, PT, PT, 0x80, 0x8 ;  /* 0x000000000008781c */ /* 0x000fe4000172f070 */
[----:B------:R-:W-:Y:S01]  /*1f370*/  IADD3 R21, P2, PT, R16, R39, RZ ;  /* 0x0000002710157210 */ /* 0x000fe20007f5e0ff */
[----:B------:R-:W-:-:S03]  /*1f380*/  IMAD.MOV.U32 R39, RZ, RZ, 0x1f ;  /* 0x0000001fff277424 */ /* 0x000fc600078e00ff */
[----:B------:R-:W-:Y:S01]  /*1f390*/  SEL R21, R21, R16, P1 ;  /* 0x0000001015157207 */ /* 0x000fe20000800000 */
[----:B------:R-:W-:-:S04]  /*1f3a0*/  IMAD.X R20, R23, 0x1, R24, P2 ;  /* 0x0000000117147824 */ /* 0x000fc800010e0618 */
[----:B------:R-:W-:Y:S01]  /*1f3b0*/  IMAD.MOV.U32 R19, RZ, RZ, R21 ;  /* 0x000000ffff137224 */ /* 0x000fe200078e0015 */
[----:B------:R-:W-:-:S07]  /*1f3c0*/  SEL R20, R20, R23, P1 ;  /* 0x0000001714147207 */ /* 0x000fce0000800000 */
[----:B------:R-:W-:Y:S05]  /*1f3d0*/  WARPSYNC.COLLECTIVE R22, `(.L_x_761) ;  /* 0x0000000016087348 */ /* 0x000fea0003c00000 */
[----:B------:R0:W1:Y:S02]  /*1f3e0*/  SHFL.DOWN P2, R23, R19, R18, R17 ;  /* 0x0800001213177389 */ /* 0x0000640000040011 */
[----:B01----:R-:W-:Y:S05]  /*1f3f0*/  ENDCOLLECTIVE ;  /* 0x000000000000791b */ /* 0x003fea0003800000 */
.L_x_761:
[----:B------:R-:W-:Y:S02]  /*1f400*/  IMAD.MOV.U32 R19, RZ, RZ, R20 ;  /* 0x000000ffff137224 */ /* 0x000fe400078e0014 */
[----:B------:R-:W-:-:S07]  /*1f410*/  IMAD.MOV.U32 R16, RZ, RZ, R23 ;  /* 0x000000ffff107224 */ /* 0x000fce00078e0017 */
[----:B------:R-:W-:Y:S05]  /*1f420*/  WARPSYNC.COLLECTIVE R22, `(.L_x_762) ;  /* 0x0000000016087348 */ /* 0x000fea0003c00000 */
[----:B------:R0:W1:Y:S02]  /*1f430*/  SHFL.DOWN P2, R23, R19, R18, R17 ;  /* 0x0800001213177389 */ /* 0x0000640000040011 */
[----:B01----:R-:W-:Y:S05]  /*1f440*/  ENDCOLLECTIVE ;  /* 0x000000000000791b */ /* 0x003fea0003800000 */
.L_x_762:
        /* <DEDUP_REMOVED lines=8> */
.L_x_763:
[----:B------:R-:W-:Y:S02]  /*1f4d0*/  IMAD.MOV.U32 R41, RZ, RZ, R16 ;  /* 0x000000ffff297224 */ /* 0x000fe400078e0010 */
[----:B------:R-:W-:-:S07]  /*1f4e0*/  IMAD.MOV.U32 R23, RZ, RZ, R38 ;  /* 0x000000ffff177224 */ /* 0x000fce00078e0026 */
[----:B------:R-:W-:Y:S05]  /*1f4f0*/  WARPSYNC.COLLECTIVE R22, `(.L_x_764) ;  /* 0x0000000016087348 */ /* 0x000fea0003c00000 */
[----:B------:R0:W1:Y:S02]  /*1f500*/  SHFL.IDX P2, R38, R41, R40, R39 ;  /* 0x0000002829267389 */ /* 0x0000640000040027 */
[----:B01----:R-:W-:Y:S05]  /*1f510*/  ENDCOLLECTIVE ;  /* 0x000000000000791b */ /* 0x003fea0003800000 */
.L_x_764:
[----:B------:R-:W-:Y:S05]  /*1f520*/  BRA `(.L_x_765) ;  /* 0xfffffe8c00d87947 */ /* 0x000fea000383ffff */
.L_x_486:
[----:B------:R-:W-:Y:S01]  /*1f530*/  BSSY B2, `(.L_x_766) ;  /* 0x0000005000027945 */ /* 0x000fe20003800000 */
[----:B------:R-:W-:-:S07]  /*1f540*/  IMAD.MOV.U32 R22, RZ, RZ, -0x1 ;  /* 0xffffffffff167424 */ /* 0x000fce00078e00ff */
[----:B0-----:R-:W-:Y:S05]  /*1f550*/  WARPSYNC.COLLECTIVE R22, `(.L_x_767) ;  /* 0x0000000016087348 */ /* 0x001fea0003c00000 */
[----:B------:R-:W-:Y:S01]  /*1f560*/  NOP ;  /* 0x0000000000007918 */ /* 0x000fe20000000000 */
[----:B0-----:R-:W-:Y:S05]  /*1f570*/  ENDCOLLECTIVE ;  /* 0x000000000000791b */ /* 0x001fea0003800000 */
.L_x_767:
[----:B------:R-:W-:Y:S05]  /*1f580*/  BSYNC B2 ;  /* 0x0000000000027941 */ /* 0x000fea0003800000 */
.L_x_766:
[----:B------:R-:W0:Y:S01]  /*1f590*/  LDS.S8 R16, [R12+0x880] ;  /* 0x000880000c107984 */ /* 0x000e220000000200 */
[----:B------:R-:W-:Y:S02]  /*1f5a0*/  VIADD R18, R24, 0x29 ;  /* 0x0000002918127836 */ /* 0x000fe40000000000 */
[----:B------:R-:W-:-:S03]  /*1f5b0*/  IMAD.MOV.U32 R22, RZ, RZ, -0x1 ;  /* 0xffffffffff167424 */ /* 0x000fc600078e00ff */
        /* <DEDUP_REMOVED lines=11> */
[----:B------:R-:W-:Y:S01]  /*1f670*/  ISETP.NE.U32.AND P1, PT, R18, 0x1, PT ;  /* 0x000000011200780c */ /* 0x000fe20003f25070 */
[----:B------:R-:W-:Y:S01]  /*1f680*/  IMAD.MOV.U32 R18, RZ, RZ, 0x1 ;  /* 0x00000001ff127424 */ /* 0x000fe200078e00ff */
[----:B------:R-:W-:-:S11]  /*1f690*/  LOP3.LUT R19, R19, 0x1f, RZ, 0xc0, !PT ;  /* 0x0000001f13137812 */ /* 0x000fd600078ec0ff */
[----:B------:R-:W-:Y:S01]  /*1f6a0*/  @P1 IMAD.MOV R19, RZ, RZ, -R19 ;  /* 0x000000ffff131224 */ /* 0x000fe200078e0a13 */
[----:B0-----:R0:W-:Y:S06]  /*1f6b0*/  STS.U8 [R12+0x880], R17 ;  /* 0x000880110c007388 */ /* 0x0011ec0000000000 */
[----:B0-----:R-:W-:Y:S05]  /*1f6c0*/  WARPSYNC.COLLECTIVE R22, `(.L_x_768) ;  /* 0x0000000016087348 */ /* 0x001fea0003c00000 */
[----:B------:R-:W-:Y:S01]  /*1f6d0*/  NOP ;  /* 0x0000000000007918 */ /* 0x000fe20000000000 */
[----:B0-----:R-:W-:Y:S05]  /*1f6e0*/  ENDCOLLECTIVE ;  /* 0x000000000000791b */ /* 0x001fea0003800000 */
.L_x_768:
[----:B------:R-:W0:Y:S01]  /*1f6f0*/  LDS.S8 R20, [R12+0x880] ;  /* 0x000880000c147984 */ /* 0x000e220000000200 */
[----:B------:R-:W-:Y:S02]  /*1f700*/  IMAD.MOV.U32 R17, RZ, RZ, 0x1f ;  /* 0x0000001fff117424 */ /* 0x000fe400078e00ff */
[----:B0-----:R-:W-:-:S04]  /*1f710*/  IMAD.WIDE R20, R19, R20, RZ ;  /* 0x0000001413147225 */ /* 0x001fc800078e02ff */
[----:B------:R-:W-:-:S07]  /*1f720*/  IMAD.MOV.U32 R19, RZ, RZ, R20 ;  /* 0x000000ffff137224 */ /* 0x000fce00078e0014 */
[----:B------:R-:W-:Y:S05]  /*1f730*/  WARPSYNC.COLLECTIVE R22, `(.L_x_769) ;  /* 0x0000000016087348 */ /* 0x000fea0003c00000 */
[----:B------:R0:W1:Y:S02]  /*1f740*/  SHFL.DOWN P2, R23, R19, R18, R17 ;  /* 0x0800001213177389 */ /* 0x0000640000040011 */
[----:B01----:R-:W-:Y:S05]  /*1f750*/  ENDCOLLECTIVE ;  /* 0x000000000000791b */ /* 0x003fea0003800000 */
.L_x_769:
[----:B------:R-:W-:Y:S02]  /*1f760*/  IMAD.MOV.U32 R19, RZ, RZ, R21 ;  /* 0x000000ffff137224 */ /* 0x000fe400078e0015 */
[----:B------:R-:W-:-:S07]  /*1f770*/  IMAD.MOV.U32 R39, RZ, RZ, R23 ;  /* 0x000000ffff277224 */ /* 0x000fce00078e0017 */
[----:B------:R-:W-:Y:S05]  /*1f780*/  WARPSYNC.COLLECTIVE R22, `(.L_x_770) ;  /* 0x0000000016087348 */ /* 0x000fea0003c00000 */
[----:B------:R0:W1:Y:S02]  /*1f790*/  SHFL.DOWN P2, R23, R19, R18, R17 ;  /* 0x0800001213177389 */ /* 0x0000640000040011 */
[----:B01----:R-:W-:Y:S05]  /*1f7a0*/  ENDCOLLECTIVE ;  /* 0x000000000000791b */ /* 0x003fea0003800000 */
.L_x_770:
        /* <DEDUP_REMOVED lines=10> */
.L_x_771:
[----:B------:R-:W-:Y:S02]  /*1f850*/  IMAD.MOV.U32 R19, RZ, RZ, R40 ;  /* 0x000000ffff137224 */ /* 0x000fe400078e0028 */
[----:B------:R-:W-:-:S07]  /*1f860*/  IMAD.MOV.U32 R16, RZ, RZ, R23 ;  /* 0x000000ffff107224 */ /* 0x000fce00078e0017 */
[----:B------:R-:W-:Y:S05]  /*1f870*/  WARPSYNC.COLLECTIVE R22, `(.L_x_772) ;  /* 0x0000000016087348 */ /* 0x000fea0003c00000 */
[----:B------:R0:W1:Y:S02]  /*1f880*/  SHFL.DOWN P2, R23, R19, R18, R17 ;  /* 0x0800001213177389 */ /* 0x0000640000040011 */
[----:B01----:R-:W-:Y:S05]  /*1f890*/  ENDCOLLECTIVE ;  /* 0x000000000000791b */ /* 0x003fea0003800000 */
.L_x_772:
[----:B------:R-:W-:Y:S01]  /*1f8a0*/  IMAD.MOV.U32 R18, RZ, RZ, 0x4 ;  /* 0x00000004ff127424 */ /* 0x000fe200078e00ff */
[----:B------:R-:W-:Y:S02]  /*1f8b0*/  PLOP3.LUT P1, PT, P2, PT, PT, 0x80, 0x8 ;  /* 0x000000000008781c */ /* 0x000fe4000172f070 */
[----:B------:R-:W-:-:S04]  /*1f8c0*/  IADD3 R41, P2, PT, R16, R43, RZ ;  /* 0x0000002b10297210 */ /* 0x000fc80007f5e0ff */
[----:B------:R-:W-:Y:S01]  /*1f8d0*/  SEL R41, R41, R16, P1 ;  /* 0x0000001029297207 */ /* 0x000fe20000800000 */
[----:B------:R-:W-:Y:S02]  /*1f8e0*/  IMAD.X R38, R23, 0x1, R40, P2 ;  /* 0x0000000117267824 */ /* 0x000fe400010e0628 */
[----:B------:R-:W-:Y:S02]  /*1f8f0*/  IMAD.MOV.U32 R40, RZ, RZ, RZ ;  /* 0x000000ffff287224 */ /* 0x000fe400078e00ff */
[----:B------:R-:W-:Y:S01]  /*1f900*/  IMAD.MOV.U32 R19, RZ, RZ, R41 ;  /* 0x000000ffff137224 */ /* 0x000fe200078e0029 */
[----:B------:R-:W-:-:S07]  /*1f910*/  SEL R38, R38, R23, P1 ;  /* 0x0000001726267207 */ /* 0x000fce0000800000 */
[----:B------:R-:W-:Y:S05]  /*1f920*/  WARPSYNC.COLLECTIVE R22, `(.L_x_773) ;  /* 0x0000000016087348 */ /* 0x000fea0003c00000 */
[----:B------:R0:W1:Y:S02]  /*1f930*/  SHFL.DOWN P2, R23, R19, R18, R17 ;  /* 0x0800001213177389 */ /* 0x0000640000040011 */
[----:B01----:R-:W-:Y:S05]  /*1f940*/  ENDCOLLECTIVE ;  /* 0x000000000000791b */ /* 0x003fea0003800000 */
.L_x_773:
[----:B------:R-:W-:Y:S02]  /*1f950*/  IMAD.MOV.U32 R19, RZ, RZ, R38 ;  /* 0x000000ffff137224 */ /* 0x000fe400078e0026 */
[----:B------:R-:W-:-:S07]  /*1f960*/  IMAD.MOV.U32 R16, RZ, RZ, R23 ;  /* 0x000000ffff107224 */ /* 0x000fce00078e0017 */
[----:B------:R-:W-:Y:S05]  /*1f970*/  WARPSYNC.COLLECTIVE R22, `(.L_x_774) ;  /* 0x0000000016087348 */ /* 0x000fea0003c00000 */
[----:B------:R0:W1:Y:S02]  /*1f980*/  SHFL.DOWN P2, R23, R19, R18, R17 ;  /* 0x0800001213177389 */ /* 0x0000640000040011 */
[----:B01----:R-:W-:Y:S05]  /*1f990*/  ENDCOLLECTIVE ;  /* 0x000000000000791b */ /* 0x003fea0003800000 */
.L_x_774:
        /* <DEDUP_REMOVED lines=10> */
.L_x_775:
[----:B------:R-:W-:Y:S02]  /*1fa40*/  IMAD.MOV.U32 R19, RZ, RZ, R26 ;  /* 0x000000ffff137224 */ /* 0x000fe400078e001a */
[----:B------:R-:W-:-:S07]  /*1fa50*/  IMAD.MOV.U32 R16, RZ, RZ, R23 ;  /* 0x000000ffff107224 */ /* 0x000fce00078e0017 */
[----:B------:R-:W-:Y:S05]  /*1fa60*/  WARPSYNC.COLLECTIVE R22, `(.L_x_776) ;  /* 0x0000000016087348 */ /* 0x000fea0003c00000 */
[----:B------:R0:W1:Y:S02]  /*1fa70*/  SHFL.DOWN P2, R23, R19, R18, R17 ;  /* 0x0800001213177389 */ /* 0x0000640000040011 */
[----:B01----:R-:W-:Y:S05]  /*1fa80*/  ENDCOLLECTIVE ;  /* 0x000000000000791b */ /* 0x003fea0003800000 */
.L_x_776:
[----:B------:R-:W-:Y:S01]  /*1fa90*/  IMAD.MOV.U32 R18, RZ, RZ, 0x10 ;  /* 0x00000010ff127424 */ /* 0x000fe200078e00ff */
[----:B------:R-:W-:Y:S02]  /*1faa0*/  PLOP3.LUT P1, PT, P2, PT, PT, 0x80, 0x8 ;  /* 0x000000000008781c */ /* 0x000fe4000172f070 */
[----:B------:R-:W-:Y:S01]  /*1fab0*/  IADD3 R21, P2, PT, R16, R39, RZ ;  /* 0x0000002710157210 */ /* 0x000fe20007f5e0ff */
[----:B------:R-:W-:-:S03]  /*1fac0*/  IMAD.MOV.U32 R39, RZ, RZ, 0x1f ;  /* 0x0000001fff277424 */ /* 0x000fc600078e00ff */
[----:B------:R-:W-:Y:S01]  /*1fad0*/  SEL R21, R21, R16, P1 ;  /* 0x0000001015157207 */ /* 0x000fe20000800000 */
[----:B------:R-:W-:Y:S02]  /*1fae0*/  IMAD.X R20, R23, 0x1, R26, P2 ;  /* 0x0000000117147824 */ /* 0x000fe400010e061a */
[----:B------:R-:W-:Y:S02]  /*1faf0*/  VIADD R26, R11, 0x9 ;  /* 0x000000090b1a7836 */ /* 0x000fe40000000000 */
[----:B------:R-:W-:Y:S01]  /*1fb00*/  IMAD.MOV.U32 R19, RZ, RZ, R21 ;  /* 0x000000ffff137224 */ /* 0x000fe200078e0015 */
[----:B------:R-:W-:-:S07]  /*1fb10*/  SEL R20, R20, R23, P1 ;  /* 0x0000001714147207 */ /* 0x000fce0000800000 */
[----:B------:R-:W-:Y:S05]  /*1fb20*/  WARPSYNC.COLLECTIVE R22, `(.L_x_777) ;  /* 0x0000000016087348 */ /* 0x000fea0003c00000 */
[----:B------:R0:W1:Y:S02]  /*1fb30*/  SHFL.DOWN P2, R23, R19, R18, R17 ;  /* 0x0800001213177389 */ /* 0x0000640000040011 */
[----:B01----:R-:W-:Y:S05]  /*1fb40*/  ENDCOLLECTIVE ;  /* 0x000000000000791b */ /* 0x003fea0003800000 */
.L_x_777:
[----:B------:R-:W-:Y:S02]  /*1fb50*/  IMAD.MOV.U32 R19, RZ, RZ, R20 ;  /* 0x000000ffff137224 */ /* 0x000fe400078e0014 */
[----:B------:R-:W-:-:S07]  /*1fb60*/  IMAD.MOV.U32 R16, RZ, RZ, R23 ;  /* 0x000000ffff107224 */ /* 0x000fce00078e0017 */
[----:B------:R-:W-:Y:S05]  /*1fb70*/  WARPSYNC.COLLECTIVE R22, `(.L_x_778) ;  /* 0x0000000016087348 */ /* 0x000fea0003c00000 */
[----:B------:R0:W1:Y:S02]  /*1fb80*/  SHFL.DOWN P2, R23, R19, R18, R17 ;  /* 0x0800001213177389 */ /* 0x0000640000040011 */
[----:B01----:R-:W-:Y:S05]  /*1fb90*/  ENDCOLLECTIVE ;  /* 0x000000000000791b */ /* 0x003fea0003800000 */
.L_x_778:
        /* <DEDUP_REMOVED lines=8> */
.L_x_779:
[----:B------:R-:W-:Y:S02]  /*1fc20*/  IMAD.MOV.U32 R41, RZ, RZ, R23 ;  /* 0x000000ffff297224 */ /* 0x000fe400078e0017 */
[----:B------:R-:W-:-:S07]  /*1fc30*/  IMAD.MOV.U32 R16, RZ, RZ, R38 ;  /* 0x000000ffff107224 */ /* 0x000fce00078e0026 */
[----:B------:R-:W-:Y:S05]  /*1fc40*/  WARPSYNC.COLLECTIVE R22, `(.L_x_780) ;  /* 0x0000000016087348 */ /* 0x000fea0003c00000 */
[----:B------:R0:W1:Y:S02]  /*1fc50*/  SHFL.IDX P2, R38, R41, R40, R39 ;  /* 0x0000002829267389 */ /* 0x0000640000040027 */
[----:B01----:R-:W-:Y:S05]  /*1fc60*/  ENDCOLLECTIVE ;  /* 0x000000000000791b */ /* 0x003fea0003800000 */
.L_x_780:
[----:B------:R-:W-:Y:S05]  /*1fc70*/  BRA `(.L_x_781) ;  /* 0xfffffe9000387947 */ /* 0x000fea000383ffff */
.L_x_489:
[----:B------:R-:W-:Y:S01]  /*1fc80*/  BSSY B2, `(.L_x_782) ;  /* 0x0000005000027945 */ /* 0x000fe20003800000 */
[----:B------:R-:W-:-:S07]  /*1fc90*/  IMAD.MOV.U32 R22, RZ, RZ, -0x1 ;  /* 0xffffffffff167424 */ /* 0x000fce00078e00ff */
[----:B------:R-:W-:Y:S05]  /*1fca0*/  WARPSYNC.COLLECTIVE R22, `(.L_x_783) ;  /* 0x0000000016087348 */ /* 0x000fea0003c00000 */
[----:B------:R-:W-:Y:S01]  /*1fcb0*/  NOP ;  /* 0x0000000000007918 */ /* 0x000fe20000000000 */
[----:B------:R-:W-:Y:S05]  /*1fcc0*/  ENDCOLLECTIVE ;  /* 0x000000000000791b */ /* 0x000fea0003800000 */
.L_x_783:
[----:B------:R-:W-:Y:S05]  /*1fcd0*/  BSYNC B2 ;  /* 0x0000000000027941 */ /* 0x000fea0003800000 */
.L_x_782:
[----:B------:R-:W-:Y:S05]  /*1fce0*/  BRA `(.L_x_784) ;  /* 0xfffffe9400e87947 */ /* 0x000fea000383ffff */
.L_x_492:
[----:B------:R-:W-:Y:S01]  /*1fcf0*/  BSSY B2, `(.L_x_785) ;  /* 0x0000005000027945 */ /* 0x000fe20003800000 */
[----:B------:R-:W-:-:S07]  /*1fd00*/  IMAD.MOV.U32 R22, RZ, RZ, -0x1 ;  /* 0xffffffffff167424 */ /* 0x000fce00078e00ff */
[----:B0-----:R-:W-:Y:S05]  /*1fd10*/  WARPSYNC.COLLECTIVE R22, `(.L_x_786) ;  /* 0x0000000016087348 */ /* 0x001fea0003c00000 */
[----:B------:R-:W-:Y:S01]  /*1fd20*/  NOP ;  /* 0x0000000000007918 */ /* 0x000fe20000000000 */
[----:B0-----:R-:W-:Y:S05]  /*1fd30*/  ENDCOLLECTIVE ;  /* 0x000000000000791b */ /* 0x001fea0003800000 */
.L_x_786:
[----:B------:R-:W-:Y:S05]  /*1fd40*/  BSYNC B2 ;  /* 0x0000000000027941 */ /* 0x000fea0003800000 */
.L_x_785:
[----:B------:R-:W-:Y:S05]  /*1fd50*/  BRA `(.L_x_787) ;  /* 0xfffffe9800a87947 */ /* 0x000fea000383ffff */
.L_x_495:
        /* <DEDUP_REMOVED lines=8> */
.L_x_789:
[----:B------:R-:W-:Y:S05]  /*1fde0*/  BSYNC B2 ;  /* 0x0000000000027941 */ /* 0x000fea0003800000 */
.L_x_788:
        /* <DEDUP_REMOVED lines=9> */
.L_x_790:
        /* <DEDUP_REMOVED lines=10> */
.L_x_791:
[----:B------:R-:W-:Y:S02]  /*1ff20*/  IMAD.MOV.U32 R19, RZ, RZ, R20 ;  /* 0x000000ffff137224 */ /* 0x000fe400078e0014 */
[----:B------:R-:W-:-:S07]  /*1ff30*/  IMAD.MOV.U32 R16, RZ, RZ, R23 ;  /* 0x000000ffff107224 */ /* 0x000fce00078e0017 */
[----:B------:R-:W-:Y:S05]  /*1ff40*/  WARPSYNC.COLLECTIVE R22, `(.L_x_792) ;  /* 0x0000000016087348 */ /* 0x000fea0003c00000 */
[----:B------:R0:W1:Y:S02]  /*1ff50*/  SHFL.DOWN P2, R23, R19, R18, R17 ;  /* 0x0800001213177389 */ /* 0x0000640000040011 */
[----:B01----:R-:W-:Y:S05]  /*1ff60*/  ENDCOLLECTIVE ;  /* 0x000000000000791b */ /* 0x003fea0003800000 */
.L_x_792:
        /* <DEDUP_REMOVED lines=10> */
.L_x_793:
[----:B------:R-:W-:Y:S02]  /*20010*/  IMAD.MOV.U32 R19, RZ, RZ, R38 ;  /* 0x000000ffff137224 */ /* 0x000fe400078e0026 */
[----:B------:R-:W-:-:S07]  /*20020*/  IMAD.MOV.U32 R16, RZ, RZ, R23 ;  /* 0x000000ffff107224 */ /* 0x000fce00078e0017 */
[----:B------:R-:W-:Y:S05]  /*20030*/  WARPSYNC.COLLECTIVE R22, `(.L_x_794) ;  /* 0x0000000016087348 */ /* 0x000fea0003c00000 */
[----:B------:R0:W1:Y:S02]  /*20040*/  SHFL.DOWN P2, R23, R19, R18, R17 ;  /* 0x0800001213177389 */ /* 0x0000640000040011 */
[----:B01----:R-:W-:Y:S05]  /*20050*/  ENDCOLLECTIVE ;  /* 0x000000000000791b */ /* 0x003fea0003800000 */
.L_x_794:
        /* <DEDUP_REMOVED lines=10> */
.L_x_795:
[----:B------:R-:W-:Y:S02]  /*20100*/  IMAD.MOV.U32 R19, RZ, RZ, R26 ;  /* 0x000000ffff137224 */ /* 0x000fe400078e001a */
[----:B------:R-:W-:-:S07]  /*20110*/  IMAD.MOV.U32 R16, RZ, RZ, R23 ;  /* 0x000000ffff107224 */ /* 0x000fce00078e0017 */
[----:B------:R-:W-:Y:S05]  /*20120*/  WARPSYNC.COLLECTIVE R22, `(.L_x_796) ;  /* 0x0000000016087348 */ /* 0x000fea0003c00000 */
[----:B------:R0:W1:Y:S02]  /*20130*/  SHFL.DOWN P2, R23, R19, R18, R17 ;  /* 0x0800001213177389 */ /* 0x0000640000040011 */
[----:B01----:R-:W-:Y:S05]  /*20140*/  ENDCOLLECTIVE ;  /* 0x000000000000791b */ /* 0x003fea0003800000 */
.L_x_796:
        /* <DEDUP_REMOVED lines=11> */
.L_x_797:
[----:B------:R-:W-:Y:S02]  /*20200*/  IMAD.MOV.U32 R19, RZ, RZ, R20 ;  /* 0x000000ffff137224 */ /* 0x000fe400078e0014 */
[----:B------:R-:W-:-:S07]  /*20210*/  IMAD.MOV.U32 R16, RZ, RZ, R23 ;  /* 0x000000ffff107224 */ /* 0x000fce00078e0017 */
[----:B------:R-:W-:Y:S05]  /*20220*/  WARPSYNC.COLLECTIVE R22, `(.L_x_798) ;  /* 0x0000000016087348 */ /* 0x000fea0003c00000 */
[----:B------:R0:W1:Y:S02]  /*20230*/  SHFL.DOWN P2, R23, R19, R18, R17 ;  /* 0x0800001213177389 */ /* 0x0000640000040011 */
[----:B01----:R-:W-:Y:S05]  /*20240*/  ENDCOLLECTIVE ;  /* 0x000000000000791b */ /* 0x003fea0003800000 */
.L_x_798:
        /* <DEDUP_REMOVED lines=8> */
.L_x_799:
[----:B------:R-:W-:Y:S02]  /*202d0*/  IMAD.MOV.U32 R41, RZ, RZ, R16 ;  /* 0x000000ffff297224 */ /* 0x000fe400078e0010 */
[----:B------:R-:W-:-:S07]  /*202e0*/  IMAD.MOV.U32 R23, RZ, RZ, R38 ;  /* 0x000000ffff177224 */ /* 0x000fce00078e0026 */
[----:B------:R-:W-:Y:S05]  /*202f0*/  WARPSYNC.COLLECTIVE R22, `(.L_x_800) ;  /* 0x0000000016087348 */ /* 0x000fea0003c00000 */
[----:B------:R0:W1:Y:S02]  /*20300*/  SHFL.IDX P2, R38, R41, R40, R39 ;  /* 0x0000002829267389 */ /* 0x0000640000040027 */
[----:B01----:R-:W-:Y:S05]  /*20310*/  ENDCOLLECTIVE ;  /* 0x000000000000791b */ /* 0x003fea0003800000 */
.L_x_800:
[----:B------:R-:W-:Y:S05]  /*20320*/  BRA `(.L_x_801) ;  /* 0xfffffe9800347947 */ /* 0x000fea000383ffff */
.L_x_498:
[----:B------:R-:W-:Y:S01]  /*20330*/  VIADD R16, R24, 0x2c ;  /* 0x0000002c18107836 */ /* 0x000fe20000000000 */
[----:B------:R-:W-:Y:S01]  /*20340*/  BSSY B2, `(.L_x_802) ;  /* 0x0000009000027945 */ /* 0x000fe20003800000 */
[----:B------:R-:W-:-:S03]  /*20350*/  IMAD.MOV.U32 R22, RZ, RZ, -0x1 ;  /* 0xffffffffff167424 */ /* 0x000fc600078e00ff */
[----:B0-----:R-:W-:-:S04]  /*20360*/  SHF.R.U32.HI R17, RZ, 0x10, R16 ;  /* 0x00000010ff117819 */ /* 0x001fc80000011610 */
[----:B------:R-:W-:-:S05]  /*20370*/  LOP3.LUT R17, R17, R16, RZ, 0x3c, !PT ;  /* 0x0000001011117212 */ /* 0x000fca00078e3cff */
[----:B------:R-:W-:-:S05]  /*20380*/  IMAD R17, R17, -0x7a143595, RZ ;  /* 0x85ebca6b11117824 */ /* 0x000fca00078e02ff */
[----:B------:R-:W-:-:S07]  /*20390*/  SHF.R.U32.HI R16, RZ, 0xd, R17 ;  /* 0x0000000dff107819 */ /* 0x000fce0000011611 */
[----:B------:R-:W-:Y:S05]  /*203a0*/  WARPSYNC.COLLECTIVE R22, `(.L_x_803) ;  /* 0x0000000016087348 */ /* 0x000fea0003c00000 */
[----:B------:R-:W-:Y:S01]  /*203b0*/  NOP ;  /* 0x0000000000007918 */ /* 0x000fe20000000000 */
[----:B------:R-:W-:Y:S05]  /*203c0*/  ENDCOLLECTIVE ;  /* 0x000000000000791b */ /* 0x000fea0003800000 */
.L_x_803:
[----:B------:R-:W-:Y:S05]  /*203d0*/  BSYNC B2 ;  /* 0x0000000000027941 */ /* 0x000fea0003800000 */
.L_x_802:
[----:B------:R-:W0:Y:S01]  /*203e0*/  LDS.S8 R20, [R12+0x880] ;  /* 0x000880000c147984 */ /* 0x000e220000000200 */
[----:B------:R-:W-:Y:S01]  /*203f0*/  LOP3.LUT R16, R16, R17, RZ, 0x3c, !PT ;  /* 0x0000001110107212 */ /* 0x000fe200078e3cff */
[----:B------:R-:W-:Y:S02]  /*20400*/  IMAD.MOV.U32 R18, RZ, RZ, 0x1 ;  /* 0x00000001ff127424 */ /* 0x000fe400078e00ff */
[----:B------:R-:W-:Y:S02]  /*20410*/  IMAD.MOV.U32 R22, RZ, RZ, -0x1 ;  /* 0xffffffffff167424 */ /* 0x000fe400078e00ff */
        /* <DEDUP_REMOVED lines=8> */
[----:B0-----:R-:W-:-:S04]  /*204a0*/  IMAD.WIDE R20, R17, R20, RZ ;  /* 0x0000001411147225 */ /* 0x001fc800078e02ff */
[----:B------:R-:W-:Y:S02]  /*204b0*/  IMAD.MOV.U32 R19, RZ, RZ, R20 ;  /* 0x000000ffff137224 */ /* 0x000fe400078e0014 */
[----:B------:R-:W-:-:S07]  /*204c0*/  IMAD.MOV.U32 R17, RZ, RZ, 0x1f ;  /* 0x0000001fff117424 */ /* 0x000fce00078e00ff */
[----:B------:R-:W-:Y:S05]  /*204d0*/  WARPSYNC.COLLECTIVE R22, `(.L_x_804) ;  /* 0x0000000016087348 */ /* 0x000fea0003c00000 */
[----:B------:R0:W1:Y:S02]  /*204e0*/  SHFL.DOWN P2, R23, R19, R18, R17 ;  /* 0x0800001213177389 */ /* 0x0000640000040011 */
[----:B01----:R-:W-:Y:S05]  /*204f0*/  ENDCOLLECTIVE ;  /* 0x000000000000791b */ /* 0x003fea0003800000 */
.L_x_804:
[----:B------:R-:W-:Y:S02]  /*20500*/  IMAD.MOV.U32 R19, RZ, RZ, R21 ;  /* 0x000000ffff137224 */ /* 0x000fe400078e0015 */
[----:B------:R-:W-:-:S07]  /*20510*/  IMAD.MOV.U32 R39, RZ, RZ, R23 ;  /* 0x000000ffff277224 */ /* 0x000fce00078e0017 */
[----:B------:R-:W-:Y:S05]  /*20520*/  WARPSYNC.COLLECTIVE R22, `(.L_x_805) ;  /* 0x0000000016087348 */ /* 0x000fea0003c00000 */
[----:B------:R0:W1:Y:S02]  /*20530*/  SHFL.DOWN P2, R23, R19, R18, R17 ;  /* 0x0800001213177389 */ /* 0x0000640000040011 */
[----:B01----:R-:W-:Y:S05]  /*20540*/  ENDCOLLECTIVE ;  /* 0x000000000000791b */ /* 0x003fea0003800000 */
.L_x_805:
        /* <DEDUP_REMOVED lines=10> */
.L_x_806:
[----:B------:R-:W-:Y:S02]  /*205f0*/  IMAD.MOV.U32 R19, RZ, RZ, R40 ;  /* 0x000000ffff137224 */ /* 0x000fe400078e0028 */
[----:B------:R-:W-:-:S07]  /*20600*/  IMAD.MOV.U32 R16, RZ, RZ, R23 ;  /* 0x000000ffff107224 */ /* 0x000fce00078e0017 */
[----:B------:R-:W-:Y:S05]  /*20610*/  WARPSYNC.COLLECTIVE R22, `(.L_x_807) ;  /* 0x0000000016087348 */ /* 0x000fea0003c00000 */
[----:B------:R0:W1:Y:S02]  /*20620*/  SHFL.DOWN P2, R23, R19, R18, R17 ;  /* 0x0800001213177389 */ /* 0x0000640000040011 */
[----:B01----:R-:W-:Y:S05]  /*20630*/  ENDCOLLECTIVE ;  /* 0x000000000000791b */ /* 0x003fea0003800000 */
.L_x_807:
        /* <DEDUP_REMOVED lines=11> */
.L_x_808:
[----:B------:R-:W-:Y:S02]  /*206f0*/  IMAD.MOV.U32 R19, RZ, RZ, R38 ;  /* 0x000000ffff137224 */ /* 0x000fe400078e0026 */
[----:B------:R-:W-:-:S07]  /*20700*/  IMAD.MOV.U32 R16, RZ, RZ, R23 ;  /* 0x000000ffff107224 */ /* 0x000fce00078e0017 */
[----:B------:R-:W-:Y:S05]  /*20710*/  WARPSYNC.COLLECTIVE R22, `(.L_x_809) ;  /* 0x0000000016087348 */ /* 0x000fea0003c00000 */
[----:B------:R0:W1:Y:S02]  /*20720*/  SHFL.DOWN P2, R23, R19, R18, R17 ;  /* 0x0800001213177389 */ /* 0x0000640000040011 */
[----:B01----:R-:W-:Y:S05]  /*20730*/  ENDCOLLECTIVE ;  /* 0x000000000000791b */ /* 0x003fea0003800000 */
.L_x_809:
        /* <DEDUP_REMOVED lines=10> */
.L_x_810:
[----:B------:R-:W-:Y:S02]  /*207e0*/  IMAD.MOV.U32 R19, RZ, RZ, R26 ;  /* 0x000000ffff137224 */ /* 0x000fe400078e001a */
[----:B------:R-:W-:-:S07]  /*207f0*/  IMAD.MOV.U32 R16, RZ, RZ, R23 ;  /* 0x000000ffff107224 */ /* 0x000fce00078e0017 */
[----:B------:R-:W-:Y:S05]  /*20800*/  WARPSYNC.COLLECTIVE R22, `(.L_x_811) ;  /* 0x0000000016087348 */ /* 0x000fea0003c00000 */
[----:B------:R0:W1:Y:S02]  /*20810*/  SHFL.DOWN P2, R23, R19, R18, R17 ;  /* 0x0800001213177389 */ /* 0x0000640000040011 */
[----:B01----:R-:W-:Y:S05]  /*20820*/  ENDCOLLECTIVE ;  /* 0x000000000000791b */ /* 0x003fea0003800000 */
.L_x_811:
        /* <DEDUP_REMOVED lines=12> */
.L_x_812:
[----:B------:R-:W-:Y:S02]  /*208f0*/  IMAD.MOV.U32 R19, RZ, RZ, R20 ;  /* 0x000000ffff137224 */ /* 0x000fe400078e0014 */
[----:B------:R-:W-:-:S07]  /*20900*/  IMAD.MOV.U32 R16, RZ, RZ, R23 ;  /* 0x000000ffff107224 */ /* 0x000fce00078e0017 */
[----:B------:R-:W-:Y:S05]  /*20910*/  WARPSYNC.COLLECTIVE R22, `(.L_x_813) ;  /* 0x0000000016087348 */ /* 0x000fea0003c00000 */
[----:B------:R0:W1:Y:S02]  /*20920*/  SHFL.DOWN P2, R23, R19, R18, R17 ;  /* 0x0800001213177389 */ /* 0x0000640000040011 */
[----:B01----:R-:W-:Y:S05]  /*20930*/  ENDCOLLECTIVE ;  /* 0x000000000000791b */ /* 0x003fea0003800000 */
.L_x_813:
        /* <DEDUP_REMOVED lines=8> */
.L_x_814:
[----:B------:R-:W-:Y:S02]  /*209c0*/  IMAD.MOV.U32 R41, RZ, RZ, R23 ;  /* 0x000000ffff297224 */ /* 0x000fe400078e0017 */
[----:B------:R-:W-:-:S07]  /*209d0*/  IMAD.MOV.U32 R16, RZ, RZ, R38 ;  /* 0x000000ffff107224 */ /* 0x000fce00078e0026 */
[----:B------:R-:W-:Y:S05]  /*209e0*/  WARPSYNC.COLLECTIVE R22, `(.L_x_815) ;  /* 0x0000000016087348 */ /* 0x000fea0003c00000 */
[----:B------:R0:W1:Y:S02]  /*209f0*/  SHFL.IDX P2, R38, R41, R40, R39 ;  /* 0x0000002829267389 */ /* 0x0000640000040027 */
[----:B01----:R-:W-:Y:S05]  /*20a00*/  ENDCOLLECTIVE ;  /* 0x000000000000791b */ /* 0x003fea0003800000 */
.L_x_815:
[----:B------:R-:W-:Y:S05]  /*20a10*/  BRA `(.L_x_816) ;  /* 0xfffffe9800987947 */ /* 0x000fea000383ffff */
.L_x_501:
[----:B------:R-:W-:Y:S01]  /*20a20*/  BSSY B2, `(.L_x_817) ;  /* 0x0000005000027945 */ /* 0x000fe20003800000 */
[----:B------:R-:W-:-:S07]  /*20a30*/  IMAD.MOV.U32 R22, RZ, RZ, -0x1 ;  /* 0xffffffffff167424 */ /* 0x000fce00078e00ff */
[----:B------:R-:W-:Y:S05]  /*20a40*/  WARPSYNC.COLLECTIVE R22, `(.L_x_818) ;  /* 0x0000000016087348 */ /* 0x000fea0003c00000 */
[----:B------:R-:W-:Y:S01]  /*20a50*/  NOP ;  /* 0x0000000000007918 */ /* 0x000fe20000000000 */
[----:B------:R-:W-:Y:S05]  /*20a60*/  ENDCOLLECTIVE ;  /* 0x000000000000791b */ /* 0x000fea0003800000 */
.L_x_818:
[----:B------:R-:W-:Y:S05]  /*20a70*/  BSYNC B2 ;  /* 0x0000000000027941 */ /* 0x000fea0003800000 */
.L_x_817:
[----:B------:R-:W-:Y:S05]  /*20a80*/  BRA `(.L_x_819) ;  /* 0xfffffea000487947 */ /* 0x000fea000383ffff */
.L_x_504:
[----:B------:R-:W-:Y:S01]  /*20a90*/  BSSY B2, `(.L_x_820) ;  /* 0x0000005000027945 */ /* 0x000fe20003800000 */
[----:B------:R-:W-:-:S07]  /*20aa0*/  IMAD.MOV.U32 R22, RZ, RZ, -0x1 ;  /* 0xffffffffff167424 */ /* 0x000fce00078e00ff */
[----:B0-----:R-:W-:Y:S05]  /*20ab0*/  WARPSYNC.COLLECTIVE R22, `(.L_x_821) ;  /* 0x0000000016087348 */ /* 0x001fea0003c00000 */
[----:B------:R-:W-:Y:S01]  /*20ac0*/  NOP ;  /* 0x0000000000007918 */ /* 0x000fe20000000000 */
[----:B0-----:R-:W-:Y:S05]  /*20ad0*/  ENDCOLLECTIVE ;  /* 0x000000000000791b */ /* 0x001fea0003800000 */
.L_x_821:
[----:B------:R-:W-:Y:S05]  /*20ae0*/  BSYNC B2 ;  /* 0x0000000000027941 */ /* 0x000fea0003800000 */
.L_x_820:
[----:B------:R-:W-:Y:S05]  /*20af0*/  BRA `(.L_x_822) ;  /* 0xfffffea000fc7947 */ /* 0x000fea000383ffff */
.L_x_507:
        /* <DEDUP_REMOVED lines=8> */
.L_x_824:
[----:B------:R-:W-:Y:S05]  /*20b80*/  BSYNC B2 ;  /* 0x0000000000027941 */ /* 0x000fea0003800000 */
.L_x_823:
        /* <DEDUP_REMOVED lines=9> */
.L_x_825:
        /* <DEDUP_REMOVED lines=10> */
.L_x_826:
[----:B------:R-:W-:Y:S02]  /*20cc0*/  IMAD.MOV.U32 R19, RZ, RZ, R20 ;  /* 0x000000ffff137224 */ /* 0x000fe400078e0014 */
[----:B------:R-:W-:-:S07]  /*20cd0*/  IMAD.MOV.U32 R16, RZ, RZ, R23 ;  /* 0x000000ffff107224 */ /* 0x000fce00078e0017 */
[----:B------:R-:W-:Y:S05]  /*20ce0*/  WARPSYNC.COLLECTIVE R22, `(.L_x_827) ;  /* 0x0000000016087348 */ /* 0x000fea0003c00000 */
[----:B------:R0:W1:Y:S02]  /*20cf0*/  SHFL.DOWN P2, R23, R19, R18, R17 ;  /* 0x0800001213177389 */ /* 0x0000640000040011 */
[----:B01----:R-:W-:Y:S05]  /*20d00*/  ENDCOLLECTIVE ;  /* 0x000000000000791b */ /* 0x003fea0003800000 */
.L_x_827:
        /* <DEDUP_REMOVED lines=10> */
.L_x_828:
[----:B------:R-:W-:Y:S02]  /*20db0*/  IMAD.MOV.U32 R19, RZ, RZ, R38 ;  /* 0x000000ffff137224 */ /* 0x000fe400078e0026 */
[----:B------:R-:W-:-:S07]  /*20dc0*/  IMAD.MOV.U32 R16, RZ, RZ, R23 ;  /* 0x000000ffff107224 */ /* 0x000fce00078e0017 */
[----:B------:R-:W-:Y:S05]  /*20dd0*/  WARPSYNC.COLLECTIVE R22, `(.L_x_829) ;  /* 0x0000000016087348 */ /* 0x000fea0003c00000 */
[----:B------:R0:W1:Y:S02]  /*20de0*/  SHFL.DOWN P2, R23, R19, R18, R17 ;  /* 0x0800001213177389 */ /* 0x0000640000040011 */
[----:B01----:R-:W-:Y:S05]  /*20df0*/  ENDCOLLECTIVE ;  /* 0x000000000000791b */ /* 0x003fea0003800000 */
.L_x_829:
        /* <DEDUP_REMOVED lines=10> */
.L_x_830:
[----:B------:R-:W-:Y:S02]  /*20ea0*/  IMAD.MOV.U32 R19, RZ, RZ, R26 ;  /* 0x000000ffff137224 */ /* 0x000fe400078e001a */
[----:B------:R-:W-:-:S07]  /*20eb0*/  IMAD.MOV.U32 R16, RZ, RZ, R23 ;  /* 0x000000ffff107224 */ /* 0x000fce00078e0017 */
[----:B------:R-:W-:Y:S05]  /*20ec0*/  WARPSYNC.COLLECTIVE R22, `(.L_x_831) ;  /* 0x0000000016087348 */ /* 0x000fea0003c00000 */
[----:B------:R0:W1:Y:S02]  /*20ed0*/  SHFL.DOWN P2, R23, R19, R18, R17 ;  /* 0x0800001213177389 */ /* 0x0000640000040011 */
[----:B01----:R-:W-:Y:S05]  /*20ee0*/  ENDCOLLECTIVE ;  /* 0x000000000000791b */ /* 0x003fea0003800000 */
.L_x_831:
        /* <DEDUP_REMOVED lines=11> */
.L_x_832:
[----:B------:R-:W-:Y:S02]  /*20fa0*/  IMAD.MOV.U32 R19, RZ, RZ, R20 ;  /* 0x000000ffff137224 */ /* 0x000fe400078e0014 */
[----:B------:R-:W-:-:S07]  /*20fb0*/  IMAD.MOV.U32 R16, RZ, RZ, R23 ;  /* 0x000000ffff107224 */ /* 0x000fce00078e0017 */
[----:B------:R-:W-:Y:S05]  /*20fc0*/  WARPSYNC.COLLECTIVE R22, `(.L_x_833) ;  /* 0x0000000016087348 */ /* 0x000fea0003c00000 */
[----:B------:R0:W1:Y:S02]  /*20fd0*/  SHFL.DOWN P2, R23, R19, R18, R17 ;  /* 0x0800001213177389 */ /* 0x0000640000040011 */
[----:B01----:R-:W-:Y:S05]  /*20fe0*/  ENDCOLLECTIVE ;  /* 0x000000000000791b */ /* 0x003fea0003800000 */
.L_x_833:
        /* <DEDUP_REMOVED lines=8> */
.L_x_834:
[----:B------:R-:W-:Y:S02]  /*21070*/  IMAD.MOV.U32 R41, RZ, RZ, R16 ;  /* 0x000000ffff297224 */ /* 0x000fe400078e0010 */
[----:B------:R-:W-:-:S07]  /*21080*/  IMAD.MOV.U32 R23, RZ, RZ, R38 ;  /* 0x000000ffff177224 */ /* 0x000fce00078e0026 */
[----:B------:R-:W-:Y:S05]  /*21090*/  WARPSYNC.COLLECTIVE R22, `(.L_x_835) ;  /* 0x0000000016087348 */ /* 0x000fea0003c00000 */
[----:B------:R0:W1:Y:S02]  /*210a0*/  SHFL.IDX P2, R38, R41, R40, R39 ;  /* 0x0000002829267389 */ /* 0x0000640000040027 */
[----:B01----:R-:W-:Y:S05]  /*210b0*/  ENDCOLLECTIVE ;  /* 0x000000000000791b */ /* 0x003fea0003800000 */
.L_x_835:
[----:B------:R-:W-:Y:S05]  /*210c0*/  BRA `(.L_x_836) ;  /* 0xfffffea000887947 */ /* 0x000fea000383ffff */
.L_x_510:
[----:B------:R-:W-:Y:S01]  /*210d0*/  BSSY B2, `(.L_x_837) ;  /* 0x0000005000027945 */ /* 0x000fe20003800000 */
[----:B------:R-:W-:-:S07]  /*210e0*/  IMAD.MOV.U32 R22, RZ, RZ, -0x1 ;  /* 0xffffffffff167424 */ /* 0x000fce00078e00ff */
[----:B0-----:R-:W-:Y:S05]  /*210f0*/  WARPSYNC.COLLECTIVE R22, `(.L_x_838) ;  /* 0x0000000016087348 */ /* 0x001fea0003c00000 */
[----:B------:R-:W-:Y:S01]  /*21100*/  NOP ;  /* 0x0000000000007918 */ /* 0x000fe20000000000 */
[----:B0-----:R-:W-:Y:S05]  /*21110*/  ENDCOLLECTIVE ;  /* 0x000000000000791b */ /* 0x001fea0003800000 */
.L_x_838:
[----:B------:R-:W-:Y:S05]  /*21120*/  BSYNC B2 ;  /* 0x0000000000027941 */ /* 0x000fea0003800000 */
.L_x_837:
        /* <DEDUP_REMOVED lines=22> */
.L_x_839:
[----:B------:R-:W0:Y:S01]  /*21290*/  LDS.S8 R20, [R12+0x880] ;  /* 0x000880000c147984 */ /* 0x000e220000000200 */
[----:B------:R-:W-:Y:S02]  /*212a0*/  IMAD.MOV.U32 R17, RZ, RZ, 0x1f ;  /* 0x0000001fff117424 */ /* 0x000fe400078e00ff */
[----:B0-----:R-:W-:-:S04]  /*212b0*/  IMAD.WIDE R20, R19, R20, RZ ;  /* 0x0000001413147225 */ /* 0x001fc800078e02ff */
[----:B------:R-:W-:-:S07]  /*212c0*/  IMAD.MOV.U32 R19, RZ, RZ, R20 ;  /* 0x000000ffff137224 */ /* 0x000fce00078e0014 */
[----:B------:R-:W-:Y:S05]  /*212d0*/  WARPSYNC.COLLECTIVE R22, `(.L_x_840) ;  /* 0x0000000016087348 */ /* 0x000fea0003c00000 */
[----:B------:R0:W1:Y:S02]  /*212e0*/  SHFL.DOWN P2, R23, R19, R18, R17 ;  /* 0x0800001213177389 */ /* 0x0000640000040011 */
[----:B01----:R-:W-:Y:S05]  /*212f0*/  ENDCOLLECTIVE ;  /* 0x000000000000791b */ /* 0x003fea0003800000 */
.L_x_840:
[----:B------:R-:W-:Y:S02]  /*21300*/  IMAD.MOV.U32 R19, RZ, RZ, R21 ;  /* 0x000000ffff137224 */ /* 0x000fe400078e0015 */
[----:B------:R-:W-:-:S07]  /*21310*/  IMAD.MOV.U32 R39, RZ, RZ, R23 ;  /* 0x000000ffff277224 */ /* 0x000fce00078e0017 */
[----:B------:R-:W-:Y:S05]  /*21320*/  WARPSYNC.COLLECTIVE R22, `(.L_x_841) ;  /* 0x0000000016087348 */ /* 0x000fea0003c00000 */
[----:B------:R0:W1:Y:S02]  /*21330*/  SHFL.DOWN P2, R23, R19, R18, R17 ;  /* 0x0800001213177389 */ /* 0x0000640000040011 */
[----:B01----:R-:W-:Y:S05]  /*21340*/  ENDCOLLECTIVE ;  /* 0x000000000000791b */ /* 0x003fea0003800000 */
.L_x_841:
        /* <DEDUP_REMOVED lines=10> */
.L_x_842:
[----:B------:R-:W-:Y:S02]  /*213f0*/  IMAD.MOV.U32 R19, RZ, RZ, R40 ;  /* 0x000000ffff137224 */ /* 0x000fe400078e0028 */
[----:B------:R-:W-:-:S07]  /*21400*/  IMAD.MOV.U32 R16, RZ, RZ, R23 ;  /* 0x000000ffff107224 */ /* 0x000fce00078e0017 */
[----:B------:R-:W-:Y:S05]  /*21410*/  WARPSYNC.COLLECTIVE R22, `(.L_x_843) ;  /* 0x0000000016087348 */ /* 0x000fea0003c00000 */
[----:B------:R0:W1:Y:S02]  /*21420*/  SHFL.DOWN P2, R23, R19, R18, R17 ;  /* 0x0800001213177389 */ /* 0x0000640000040011 */
[----:B01----:R-:W-:Y:S05]  /*21430*/  ENDCOLLECTIVE ;  /* 0x000000000000791b */ /* 0x003fea0003800000 */
.L_x_843:
        /* <DEDUP_REMOVED lines=11> */
.L_x_844:
[----:B------:R-:W-:Y:S02]  /*214f0*/  IMAD.MOV.U32 R19, RZ, RZ, R38 ;  /* 0x000000ffff137224 */ /* 0x000fe400078e0026 */
[----:B------:R-:W-:-:S07]  /*21500*/  IMAD.MOV.U32 R16, RZ, RZ, R23 ;  /* 0x000000ffff107224 */ /* 0x000fce00078e0017 */
[----:B------:R-:W-:Y:S05]  /*21510*/  WARPSYNC.COLLECTIVE R22, `(.L_x_845) ;  /* 0x0000000016087348 */ /* 0x000fea0003c00000 */
[----:B------:R0:W1:Y:S02]  /*21520*/  SHFL.DOWN P2, R23, R19, R18, R17 ;  /* 0x0800001213177389 */ /* 0x0000640000040011 */
[----:B01----:R-:W-:Y:S05]  /*21530*/  ENDCOLLECTIVE ;  /* 0x000000000000791b */ /* 0x003fea0003800000 */
.L_x_845:
        /* <DEDUP_REMOVED lines=10> */
.L_x_846:
[----:B------:R-:W-:Y:S02]  /*215e0*/  IMAD.MOV.U32 R19, RZ, RZ, R26 ;  /* 0x000000ffff137224 */ /* 0x000fe400078e001a */
[----:B------:R-:W-:-:S07]  /*215f0*/  IMAD.MOV.U32 R16, RZ, RZ, R23 ;  /* 0x000000ffff107224 */ /* 0x000fce00078e0017 */
[----:B------:R-:W-:Y:S05]  /*21600*/  WARPSYNC.COLLECTIVE R22, `(.L_x_847) ;  /* 0x0000000016087348 */ /* 0x000fea0003c00000 */
[----:B------:R0:W1:Y:S02]  /*21610*/  SHFL.DOWN P2, R23, R19, R18, R17 ;  /* 0x0800001213177389 */ /* 0x0000640000040011 */
[----:B01----:R-:W-:Y:S05]  /*21620*/  ENDCOLLECTIVE ;  /* 0x000000000000791b */ /* 0x003fea0003800000 */
.L_x_847:
        /* <DEDUP_REMOVED lines=12> */
.L_x_848:
[----:B------:R-:W-:Y:S02]  /*216f0*/  IMAD.MOV.U32 R19, RZ, RZ, R20 ;  /* 0x000000ffff137224 */ /* 0x000fe400078e0014 */
[----:B------:R-:W-:-:S07]  /*21700*/  IMAD.MOV.U32 R16, RZ, RZ, R23 ;  /* 0x000000ffff107224 */ /* 0x000fce00078e0017 */
[----:B------:R-:W-:Y:S05]  /*21710*/  WARPSYNC.COLLECTIVE R22, `(.L_x_849) ;  /* 0x0000000016087348 */ /* 0x000fea0003c00000 */
[----:B------:R0:W1:Y:S02]  /*21720*/  SHFL.DOWN P2, R23, R19, R18, R17 ;  /* 0x0800001213177389 */ /* 0x0000640000040011 */
[----:B01----:R-:W-:Y:S05]  /*21730*/  ENDCOLLECTIVE ;  /* 0x000000000000791b */ /* 0x003fea0003800000 */
.L_x_849:
        /* <DEDUP_REMOVED lines=8> */
.L_x_850:
[----:B------:R-:W-:Y:S02]  /*217c0*/  IMAD.MOV.U32 R41, RZ, RZ, R23 ;  /* 0x000000ffff297224 */ /* 0x000fe400078e0017 */
[----:B------:R-:W-:-:S07]  /*217d0*/  IMAD.MOV.U32 R16, RZ, RZ, R38 ;  /* 0x000000ffff107224 */ /* 0x000fce00078e0026 */
[----:B------:R-:W-:Y:S05]  /*217e0*/  WARPSYNC.COLLECTIVE R22, `(.L_x_851) ;  /* 0x0000000016087348 */ /* 0x000fea0003c00000 */
[----:B------:R0:W1:Y:S02]  /*217f0*/  SHFL.IDX P2, R38, R41, R40, R39 ;  /* 0x0000002829267389 */ /* 0x0000640000040027 */
[----:B01----:R-:W-:Y:S05]  /*21800*/  ENDCOLLECTIVE ;  /* 0x000000000000791b */ /* 0x003fea0003800000 */
.L_x_851:
[----:B------:R-:W-:Y:S05]  /*21810*/  BRA `(.L_x_852) ;  /* 0xfffffea000e47947 */ /* 0x000fea000383ffff */
.L_x_513:
[----:B------:R-:W-:Y:S01]  /*21820*/  BSSY B2, `(.L_x_853) ;  /* 0x0000005000027945 */ /* 0x000fe20003800000 */
[----:B------:R-:W-:-:S07]  /*21830*/  IMAD.MOV.U32 R22, RZ, RZ, -0x1 ;  /* 0xffffffffff167424 */ /* 0x000fce00078e00ff */
[----:B------:R-:W-:Y:S05]  /*21840*/  WARPSYNC.COLLECTIVE R22, `(.L_x_854) ;  /* 0x0000000016087348 */ /* 0x000fea0003c00000 */
[----:B------:R-:W-:Y:S01]  /*21850*/  NOP ;  /* 0x0000000000007918 */ /* 0x000fe20000000000 */
[----:B------:R-:W-:Y:S05]  /*21860*/  ENDCOLLECTIVE ;  /* 0x000000000000791b */ /* 0x000fea0003800000 */
.L_x_854:
[----:B------:R-:W-:Y:S05]  /*21870*/  BSYNC B2 ;  /* 0x0000000000027941 */ /* 0x000fea0003800000 */
.L_x_853:
[----:B------:R-:W-:Y:S05]  /*21880*/  BRA `(.L_x_855) ;  /* 0xfffffea800947947 */ /* 0x000fea000383ffff */
.L_x_521:
        /* <DEDUP_REMOVED lines=8> */
.L_x_857:
[----:B------:R-:W-:Y:S05]  /*21910*/  BSYNC B3 ;  /* 0x0000000000037941 */ /* 0x000fea0003800000 */
.L_x_856:
        /* <DEDUP_REMOVED lines=9> */
.L_x_858:
        /* <DEDUP_REMOVED lines=10> */
.L_x_859:
[----:B------:R-:W-:Y:S02]  /*21a50*/  IMAD.MOV.U32 R19, RZ, RZ, R20 ;  /* 0x000000ffff137224 */ /* 0x000fe400078e0014 */
[----:B------:R-:W-:-:S07]  /*21a60*/  IMAD.MOV.U32 R16, RZ, RZ, R23 ;  /* 0x000000ffff107224 */ /* 0x000fce00078e0017 */
[----:B------:R-:W-:Y:S05]  /*21a70*/  WARPSYNC.COLLECTIVE R22, `(.L_x_860) ;  /* 0x0000000016087348 */ /* 0x000fea0003c00000 */
[----:B------:R0:W1:Y:S02]  /*21a80*/  SHFL.DOWN P2, R23, R19, R18, R17 ;  /* 0x0800001213177389 */ /* 0x0000640000040011 */
[----:B01----:R-:W-:Y:S05]  /*21a90*/  ENDCOLLECTIVE ;  /* 0x000000000000791b */ /* 0x003fea0003800000 */
.L_x_860:
        /* <DEDUP_REMOVED lines=10> */
.L_x_861:
[----:B------:R-:W-:Y:S02]  /*21b40*/  IMAD.MOV.U32 R19, RZ, RZ, R38 ;  /* 0x000000ffff137224 */ /* 0x000fe400078e0026 */
[----:B------:R-:W-:-:S07]  /*21b50*/  IMAD.MOV.U32 R16, RZ, RZ, R23 ;  /* 0x000000ffff107224 */ /* 0x000fce00078e0017 */
[----:B------:R-:W-:Y:S05]  /*21b60*/  WARPSYNC.COLLECTIVE R22, `(.L_x_862) ;  /* 0x0000000016087348 */ /* 0x000fea0003c00000 */
[----:B------:R0:W1:Y:S02]  /*21b70*/  SHFL.DOWN P2, R23, R19, R18, R17 ;  /* 0x0800001213177389 */ /* 0x0000640000040011 */
[----:B01----:R-:W-:Y:S05]  /*21b80*/  ENDCOLLECTIVE ;  /* 0x000000000000791b */ /* 0x003fea0003800000 */
.L_x_862:
        /* <DEDUP_REMOVED lines=10> */
.L_x_863:
[----:B------:R-:W-:Y:S02]  /*21c30*/  IMAD.MOV.U32 R19, RZ, RZ, R26 ;  /* 0x000000ffff137224 */ /* 0x000fe400078e001a */
[----:B------:R-:W-:-:S07]  /*21c40*/  IMAD.MOV.U32 R16, RZ, RZ, R23 ;  /* 0x000000ffff107224 */ /* 0x000fce00078e0017 */
[----:B------:R-:W-:Y:S05]  /*21c50*/  WARPSYNC.COLLECTIVE R22, `(.L_x_864) ;  /* 0x0000000016087348 */ /* 0x000fea0003c00000 */
[----:B------:R0:W1:Y:S02]  /*21c60*/  SHFL.DOWN P2, R23, R19, R18, R17 ;  /* 0x0800001213177389 */ /* 0x0000640000040011 */
[----:B01----:R-:W-:Y:S05]  /*21c70*/  ENDCOLLECTIVE ;  /* 0x000000000000791b */ /* 0x003fea0003800000 */
.L_x_864:
[----:B------:R-:W-:Y:S01]  /*21c80*/  IADD3 R21, P1, PT, R16, R39, RZ ;  /* 0x0000002710157210 */ /* 0x000fe20007f3e0ff */
[----:B------:R-:W-:Y:S02]  /*21c90*/  IMAD.MOV.U32 R39, RZ, RZ, 0x1f ;  /* 0x0000001fff277424 */ /* 0x000fe400078e00ff */
[----:B------:R-:W-:Y:S01]  /*21ca0*/  IMAD.MOV.U32 R18, RZ, RZ, 0x10 ;  /* 0x00000010ff127424 */ /* 0x000fe200078e00ff */
[----:B------:R-:W-:Y:S01]  /*21cb0*/  PLOP3.LUT P0, PT, P2, PT, PT, 0x80, 0x8 ;  /* 0x000000000008781c */ /* 0x000fe2000170f070 */
[----:B------:R-:W-:-:S03]  /*21cc0*/  IMAD.X R20, R23, 0x1, R26, P1 ;  /* 0x0000000117147824 */ /* 0x000fc600008e061a */
[----:B------:R-:W-:Y:S02]  /*21cd0*/  SEL R21, R21, R16, P0 ;  /* 0x0000001015157207 */ /* 0x000fe40000000000 */
[----:B------:R-:W-:-:S03]  /*21ce0*/  SEL R20, R20, R23, P0 ;  /* 0x0000001714147207 */ /* 0x000fc60000000000 */
[----:B------:R-:W-:-:S07]  /*21cf0*/  IMAD.MOV.U32 R19, RZ, RZ, R21 ;  /* 0x000000ffff137224 */ /* 0x000fce00078e0015 */
[----:B------:R-:W-:Y:S05]  /*21d00*/  WARPSYNC.COLLECTIVE R22, `(.L_x_865) ;  /* 0x0000000016087348 */ /* 0x000fea0003c00000 */
[----:B------:R0:W1:Y:S02]  /*21d10*/  SHFL.DOWN P2, R23, R19, R18, R17 ;  /* 0x0800001213177389 */ /* 0x0000640000040011 */
[----:B01----:R-:W-:Y:S05]  /*21d20*/  ENDCOLLECTIVE ;  /* 0x000000000000791b */ /* 0x003fea0003800000 */
.L_x_865:
[----:B------:R-:W-:Y:S02]  /*21d30*/  IMAD.MOV.U32 R19, RZ, RZ, R20 ;  /* 0x000000ffff137224 */ /* 0x000fe400078e0014 */
[----:B------:R-:W-:-:S07]  /*21d40*/  IMAD.MOV.U32 R16, RZ, RZ, R23 ;  /* 0x000000ffff107224 */ /* 0x000fce00078e0017 */
[----:B------:R-:W-:Y:S05]  /*21d50*/  WARPSYNC.COLLECTIVE R22, `(.L_x_866) ;  /* 0x0000000016087348 */ /* 0x000fea0003c00000 */
[----:B------:R0:W1:Y:S02]  /*21d60*/  SHFL.DOWN P2, R23, R19, R18, R17 ;  /* 0x0800001213177389 */ /* 0x0000640000040011 */
[----:B01----:R-:W-:Y:S05]  /*21d70*/  ENDCOLLECTIVE ;  /* 0x000000000000791b */ /* 0x003fea0003800000 */
.L_x_866:
        /* <DEDUP_REMOVED lines=8> */
.L_x_867:
[----:B------:R-:W-:Y:S02]  /*21e00*/  IMAD.MOV.U32 R41, RZ, RZ, R16 ;  /* 0x000000ffff297224 */ /* 0x000fe400078e0010 */
[----:B------:R-:W-:-:S07]  /*21e10*/  IMAD.MOV.U32 R23, RZ, RZ, R38 ;  /* 0x000000ffff177224 */ /* 0x000fce00078e0026 */
[----:B------:R-:W-:Y:S05]  /*21e20*/  WARPSYNC.COLLECTIVE R22, `(.L_x_868) ;  /* 0x0000000016087348 */ /* 0x000fea0003c00000 */
[----:B------:R0:W1:Y:S02]  /*21e30*/  SHFL.IDX P2, R38, R41, R40, R39 ;  /* 0x0000002829267389 */ /* 0x0000640000040027 */
[----:B01----:R-:W-:Y:S05]  /*21e40*/  ENDCOLLECTIVE ;  /* 0x000000000000791b */ /* 0x003fea0003800000 */
.L_x_868:
[----:B------:R-:W-:Y:S05]  /*21e50*/  BRA `(.L_x_869) ;  /* 0xfffffea800507947 */ /* 0x000fea000383ffff */
.L_x_524:
        /* <DEDUP_REMOVED lines=10> */
.L_x_871:
[----:B------:R-:W-:Y:S05]  /*21f00*/  BSYNC B3 ;  /* 0x0000000000037941 */ /* 0x000fea0003800000 */
.L_x_870:
[----:B------:R-:W0:Y:S01]  /*21f10*/  LDS.S8 R20, [R12+0x880] ;  /* 0x000880000c147984 */ /* 0x000e220000000200 */
[----:B------:R-:W-:Y:S01]  /*21f20*/  LOP3.LUT R16, R16, R17, RZ, 0x3c, !PT ;  /* 0x0000001110107212 */ /* 0x000fe200078e3cff */
[----:B------:R-:W-:Y:S02]  /*21f30*/  IMAD.MOV.U32 R18, RZ, RZ, 0x1 ;  /* 0x00000001ff127424 */ /* 0x000fe400078e00ff */
[----:B------:R-:W-:Y:S02]  /*21f40*/  IMAD.MOV.U32 R22, RZ, RZ, -0x1 ;  /* 0xffffffffff167424 */ /* 0x000fe400078e00ff */
[----:B------:R-:W-:Y:S02]  /*21f50*/  IMAD R16, R16, -0x3d4d51cb, RZ ;  /* 0xc2b2ae3510107824 */ /* 0x000fe400078e02ff */
[----:B------:R-:W-:-:S03]  /*21f60*/  IMAD.MOV.U32 R40, RZ, RZ, RZ ;  /* 0x000000ffff287224 */ /* 0x000fc600078e00ff */
        /* <DEDUP_REMOVED lines=13> */
.L_x_872:
[----:B------:R-:W-:Y:S02]  /*22040*/  IMAD.MOV.U32 R19, RZ, RZ, R21 ;  /* 0x000000ffff137224 */ /* 0x000fe400078e0015 */
[----:B------:R-:W-:-:S07]  /*22050*/  IMAD.MOV.U32 R39, RZ, RZ, R23 ;  /* 0x000000ffff277224 */ /* 0x000fce00078e0017 */
[----:B------:R-:W-:Y:S05]  /*22060*/  WARPSYNC.COLLECTIVE R22, `(.L_x_873) ;  /* 0x0000000016087348 */ /* 0x000fea0003c00000 */
[----:B------:R0:W1:Y:S02]  /*22070*/  SHFL.DOWN P2, R23, R19, R18, R17 ;  /* 0x0800001213177389 */ /* 0x0000640000040011 */
[----:B01----:R-:W-:Y:S05]  /*22080*/  ENDCOLLECTIVE ;  /* 0x000000000000791b */ /* 0x003fea0003800000 */
.L_x_873:
        /* <DEDUP_REMOVED lines=10> */
.L_x_874:
[----:B------:R-:W-:Y:S02]  /*22130*/  IMAD.MOV.U32 R19, RZ, RZ, R38 ;  /* 0x000000ffff137224 */ /* 0x000fe400078e0026 */
[----:B------:R-:W-:-:S07]  /*22140*/  IMAD.MOV.U32 R16, RZ, RZ, R23 ;  /* 0x000000ffff107224 */ /* 0x000fce00078e0017 */
[----:B------:R-:W-:Y:S05]  /*22150*/  WARPSYNC.COLLECTIVE R22, `(.L_x_875) ;  /* 0x0000000016087348 */ /* 0x000fea0003c00000 */
[----:B------:R0:W1:Y:S02]  /*22160*/  SHFL.DOWN P2, R23, R19, R18, R17 ;  /* 0x0800001213177389 */ /* 0x0000640000040011 */
[----:B01----:R-:W-:Y:S05]  /*22170*/  ENDCOLLECTIVE ;  /* 0x000000000000791b */ /* 0x003fea0003800000 */
.L_x_875:
        /* <DEDUP_REMOVED lines=10> */
.L_x_876:
[----:B------:R-:W-:Y:S02]  /*22220*/  IMAD.MOV.U32 R19, RZ, RZ, R26 ;  /* 0x000000ffff137224 */ /* 0x000fe400078e001a */
[----:B------:R-:W-:-:S07]  /*22230*/  IMAD.MOV.U32 R16, RZ, RZ, R23 ;  /* 0x000000ffff107224 */ /* 0x000fce00078e0017 */
[----:B------:R-:W-:Y:S05]  /*22240*/  WARPSYNC.COLLECTIVE R22, `(.L_x_877) ;  /* 0x0000000016087348 */ /* 0x000fea0003c00000 */
[----:B------:R0:W1:Y:S02]  /*22250*/  SHFL.DOWN P2, R23, R19, R18, R17 ;  /* 0x0800001213177389 */ /* 0x0000640000040011 */
[----:B01----:R-:W-:Y:S05]  /*22260*/  ENDCOLLECTIVE ;  /* 0x000000000000791b */ /* 0x003fea0003800000 */
.L_x_877:
        /* <DEDUP_REMOVED lines=10> */
.L_x_878:
[----:B------:R-:W-:Y:S02]  /*22310*/  IMAD.MOV.U32 R19, RZ, RZ, R24 ;  /* 0x000000ffff137224 */ /* 0x000fe400078e0018 */
[----:B------:R-:W-:-:S07]  /*22320*/  IMAD.MOV.U32 R16, RZ, RZ, R23 ;  /* 0x000000ffff107224 */ /* 0x000fce00078e0017 */
[----:B------:R-:W-:Y:S05]  /*22330*/  WARPSYNC.COLLECTIVE R22, `(.L_x_879) ;  /* 0x0000000016087348 */ /* 0x000fea0003c00000 */
[----:B------:R0:W1:Y:S02]  /*22340*/  SHFL.DOWN P2, R23, R19, R18, R17 ;  /* 0x0800001213177389 */ /* 0x0000640000040011 */
[----:B01----:R-:W-:Y:S05]  /*22350*/  ENDCOLLECTIVE ;  /* 0x000000000000791b */ /* 0x003fea0003800000 */
.L_x_879:
[----:B------:R-:W-:Y:S01]  /*22360*/  IADD3 R21, P1, PT, R16, R39, RZ ;  /* 0x0000002710157210 */ /* 0x000fe20007f3e0ff */
[----:B------:R-:W-:Y:S02]  /*22370*/  IMAD.MOV.U32 R39, RZ, RZ, 0x1f ;  /* 0x0000001fff277424 */ /* 0x000fe400078e00ff */
[----:B------:R-:W-:Y:S01]  /*22380*/  IMAD.MOV.U32 R18, RZ, RZ, 0x10 ;  /* 0x00000010ff127424 */ /* 0x000fe200078e00ff */
[----:B------:R-:W-:Y:S01]  /*22390*/  PLOP3.LUT P0, PT, P2, PT, PT, 0x80, 0x8 ;  /* 0x000000000008781c */ /* 0x000fe2000170f070 */
[----:B------:R-:W-:Y:S02]  /*223a0*/  IMAD.X R20, R23, 0x1, R24, P1 ;  /* 0x0000000117147824 */ /* 0x000fe400008e0618 */
[----:B------:R-:W-:Y:S01]  /*223b0*/  VIADD R24, R11, 0xf ;  /* 0x0000000f0b187836 */ /* 0x000fe20000000000 */
[----:B------:R-:W-:Y:S02]  /*223c0*/  SEL R21, R21, R16, P0 ;  /* 0x0000001015157207 */ /* 0x000fe40000000000 */
[----:B------:R-:W-:-:S03]  /*223d0*/  SEL R20, R20, R23, P0 ;  /* 0x0000001714147207 */ /* 0x000fc60000000000 */
[----:B------:R-:W-:-:S07]  /*223e0*/  IMAD.MOV.U32 R19, RZ, RZ, R21 ;  /* 0x000000ffff137224 */ /* 0x000fce00078e0015 */
[----:B------:R-:W-:Y:S05]  /*223f0*/  WARPSYNC.COLLECTIVE R22, `(.L_x_880) ;  /* 0x0000000016087348 */ /* 0x000fea0003c00000 */
[----:B------:R0:W1:Y:S02]  /*22400*/  SHFL.DOWN P2, R23, R19, R18, R17 ;  /* 0x0800001213177389 */ /* 0x0000640000040011 */
[----:B01----:R-:W-:Y:S05]  /*22410*/  ENDCOLLECTIVE ;  /* 0x000000000000791b */ /* 0x003fea0003800000 */
.L_x_880:
[----:B------:R-:W-:Y:S02]  /*22420*/  IMAD.MOV.U32 R19, RZ, RZ, R20 ;  /* 0x000000ffff137224 */ /* 0x000fe400078e0014 */
[----:B------:R-:W-:-:S07]  /*22430*/  IMAD.MOV.U32 R16, RZ, RZ, R23 ;  /* 0x000000ffff107224 */ /* 0x000fce00078e0017 */
[----:B------:R-:W-:Y:S05]  /*22440*/  WARPSYNC.COLLECTIVE R22, `(.L_x_881) ;  /* 0x0000000016087348 */ /* 0x000fea0003c00000 */
[----:B------:R0:W1:Y:S02]  /*22450*/  SHFL.DOWN P2, R23, R19, R18, R17 ;  /* 0x0800001213177389 */ /* 0x0000640000040011 */
[----:B01----:R-:W-:Y:S05]  /*22460*/  ENDCOLLECTIVE ;  /* 0x000000000000791b */ /* 0x003fea0003800000 */
.L_x_881:
        /* <DEDUP_REMOVED lines=8> */
.L_x_882:
[----:B------:R-:W-:Y:S02]  /*224f0*/  IMAD.MOV.U32 R41, RZ, RZ, R23 ;  /* 0x000000ffff297224 */ /* 0x000fe400078e0017 */
[----:B------:R-:W-:-:S07]  /*22500*/  IMAD.MOV.U32 R16, RZ, RZ, R38 ;  /* 0x000000ffff107224 */ /* 0x000fce00078e0026 */
[----:B------:R-:W-:Y:S05]  /*22510*/  WARPSYNC.COLLECTIVE R22, `(.L_x_883) ;  /* 0x0000000016087348 */ /* 0x000fea0003c00000 */
[----:B------:R0:W1:Y:S02]  /*22520*/  SHFL.IDX P2, R38, R41, R40, R39 ;  /* 0x0000002829267389 */ /* 0x0000640000040027 */
[----:B01----:R-:W-:Y:S05]  /*22530*/  ENDCOLLECTIVE ;  /* 0x000000000000791b */ /* 0x003fea0003800000 */
.L_x_883:
[----:B------:R-:W-:Y:S05]  /*22540*/  BRA `(.L_x_884) ;  /* 0xfffffea800b47947 */ /* 0x000fea000383ffff */
.L_x_527:
[----:B------:R-:W-:Y:S01]  /*22550*/  BSSY B3, `(.L_x_885) ;  /* 0x0000005000037945 */ /* 0x000fe20003800000 */
[----:B------:R-:W-:-:S07]  /*22560*/  IMAD.MOV.U32 R22, RZ, RZ, -0x1 ;  /* 0xffffffffff167424 */ /* 0x000fce00078e00ff */
[----:B------:R-:W-:Y:S05]  /*22570*/  WARPSYNC.COLLECTIVE R22, `(.L_x_886) ;  /* 0x0000000016087348 */ /* 0x000fea0003c00000 */
[----:B------:R-:W-:Y:S01]  /*22580*/  NOP ;  /* 0x0000000000007918 */ /* 0x000fe20000000000 */
[----:B------:R-:W-:Y:S05]  /*22590*/  ENDCOLLECTIVE ;  /* 0x000000000000791b */ /* 0x000fea0003800000 */
.L_x_886:
[----:B------:R-:W-:Y:S05]  /*225a0*/  BSYNC B3 ;  /* 0x0000000000037941 */ /* 0x000fea0003800000 */
.L_x_885:
[----:B------:R-:W-:Y:S05]  /*225b0*/  BRA `(.L_x_887) ;  /* 0xfffffeb000647947 */ /* 0x000fea000383ffff */
.L_x_529:
[----:B------:R-:W-:Y:S01]  /*225c0*/  BSSY B2, `(.L_x_888) ;  /* 0x0000005000027945 */ /* 0x000fe20003800000 */
[----:B------:R-:W-:-:S07]  /*225d0*/  IMAD.MOV.U32 R22, RZ, RZ, -0x1 ;  /* 0xffffffffff167424 */ /* 0x000fce00078e00ff */
[----:B01----:R-:W-:Y:S05]  /*225e0*/  WARPSYNC.COLLECTIVE R22, `(.L_x_889) ;  /* 0x0000000016087348 */ /* 0x003fea0003c00000 */
[----:B------:R-:W-:Y:S01]  /*225f0*/  NOP ;  /* 0x0000000000007918 */ /* 0x000fe20000000000 */
[----:B01----:R-:W-:Y:S05]  /*22600*/  ENDCOLLECTIVE ;  /* 0x000000000000791b */ /* 0x003fea0003800000 */
.L_x_889:
[----:B------:R-:W-:Y:S05]  /*22610*/  BSYNC B2 ;  /* 0x0000000000027941 */ /* 0x000fea0003800000 */
.L_x_888:
[----:B------:R-:W-:Y:S05]  /*22620*/  BRA `(.L_x_890) ;  /* 0xfffffeb400307947 */ /* 0x000fea000383ffff */
.L_x_536:
[----:B------:R-:W-:Y:S01]  /*22630*/  BSSY B2, `(.L_x_891) ;  /* 0x0000005000027945 */ /* 0x000fe20003800000 */
[----:B------:R-:W-:-:S07]  /*22640*/  IMAD.MOV.U32 R22, RZ, RZ, -0x1 ;  /* 0xffffffffff167424 */ /* 0x000fce00078e00ff */
[----:B------:R-:W-:Y:S05]  /*22650*/  WARPSYNC.COLLECTIVE R22, `(.L_x_892) ;  /* 0x0000000016087348 */ /* 0x000fea0003c00000 */
[----:B------:R-:W-:Y:S01]  /*22660*/  NOP ;  /* 0x0000000000007918 */ /* 0x000fe20000000000 */
[----:B------:R-:W-:Y:S05]  /*22670*/  ENDCOLLECTIVE ;  /* 0x000000000000791b */ /* 0x000fea0003800000 */
.L_x_892:
[----:B------:R-:W-:Y:S05]  /*22680*/  BSYNC B2 ;  /* 0x0000000000027941 */ /* 0x000fea0003800000 */
.L_x_891:
[----:B------:R-:W-:Y:S05]  /*22690*/  BRA `(.L_x_893) ;  /* 0xfffffebc003c7947 */ /* 0x000fea000383ffff */
.L_x_539:
[----:B------:R-:W-:Y:S01]  /*226a0*/  BSSY B2, `(.L_x_894) ;  /* 0x0000006000027945 */ /* 0x000fe20003800000 */
[----:B------:R-:W-:Y:S02]  /*226b0*/  @!P0 IMAD R16, R6, 0x4, R37 ;  /* 0x0000000406108824 */ /* 0x000fe400078e0225 */
[----:B------:R-:W-:-:S07]  /*226c0*/  IMAD.MOV.U32 R22, RZ, RZ, -0x1 ;  /* 0xffffffffff167424 */ /* 0x000fce00078e00ff */
[----:B0-----:R-:W-:Y:S05]  /*226d0*/  WARPSYNC.COLLECTIVE R22, `(.L_x_895) ;  /* 0x0000000016087348 */ /* 0x001fea0003c00000 */
[----:B------:R-:W-:Y:S01]  /*226e0*/  NOP ;  /* 0x0000000000007918 */ /* 0x000fe20000000000 */
[----:B0-----:R-:W-:Y:S05]  /*226f0*/  ENDCOLLECTIVE ;  /* 0x000000000000791b */ /* 0x001fea0003800000 */
.L_x_895:
[----:B------:R-:W-:Y:S05]  /*22700*/  BSYNC B2 ;  /* 0x0000000000027941 */ /* 0x000fea0003800000 */
.L_x_894:
[----:B------:R-:W-:Y:S01]  /*22710*/  IMAD.MOV.U32 R22, RZ, RZ, -0x1 ;  /* 0xffffffffff167424 */ /* 0x000fe200078e00ff */
[----:B------:R0:W-:Y:S06]  /*22720*/  @!P0 STS [R16], RZ ;  /* 0x000000ff10008388 */ /* 0x0001ec0000000800 */
[----:B0-----:R-:W-:Y:S05]  /*22730*/  WARPSYNC.COLLECTIVE R22, `(.L_x_896) ;  /* 0x0000000016087348 */ /* 0x001fea0003c00000 */
[----:B------:R-:W-:Y:S01]  /*22740*/  NOP ;  /* 0x0000000000007918 */ /* 0x000fe20000000000 */
[----:B0-----:R-:W-:Y:S05]  /*22750*/  ENDCOLLECTIVE ;  /* 0x000000000000791b */ /* 0x001fea0003800000 */
.L_x_896:
[----:B------:R-:W-:Y:S05]  /*22760*/  BRA `(.L_x_897) ;  /* 0xfffffebc00747947 */ /* 0x000fea000383ffff */
.L_x_542:
[----:B------:R-:W-:Y:S01]  /*22770*/  BSSY B2, `(.L_x_898) ;  /* 0x0000005000027945 */ /* 0x000fe20003800000 */
[----:B------:R-:W-:-:S07]  /*22780*/  IMAD.MOV.U32 R22, RZ, RZ, -0x1 ;  /* 0xffffffffff167424 */ /* 0x000fce00078e00ff */
[----:B-1----:R-:W-:Y:S05]  /*22790*/  WARPSYNC.COLLECTIVE R22, `(.L_x_899) ;  /* 0x0000000016087348 */ /* 0x002fea0003c00000 */
[----:B------:R-:W-:Y:S01]  /*227a0*/  NOP ;  /* 0x0000000000007918 */ /* 0x000fe20000000000 */
[----:B-1----:R-:W-:Y:S05]  /*227b0*/  ENDCOLLECTIVE ;  /* 0x000000000000791b */ /* 0x002fea0003800000 */
.L_x_899:
[----:B------:R-:W-:Y:S05]  /*227c0*/  BSYNC B2 ;  /* 0x0000000000027941 */ /* 0x000fea0003800000 */
.L_x_898:
[----:B------:R-:W-:Y:S05]  /*227d0*/  BRA `(.L_x_900) ;  /* 0xfffffebc00a07947 */ /* 0x000fea000383ffff */
.L_x_545:
[----:B------:R-:W-:Y:S01]  /*227e0*/  BSSY B2, `(.L_x_901) ;  /* 0x0000005000027945 */ /* 0x000fe20003800000 */
[----:B------:R-:W-:-:S07]  /*227f0*/  IMAD.MOV.U32 R22, RZ, RZ, -0x1 ;  /* 0xffffffffff167424 */ /* 0x000fce00078e00ff */
[----:B0-----:R-:W-:Y:S05]  /*22800*/  WARPSYNC.COLLECTIVE R22, `(.L_x_902) ;  /* 0x0000000016087348 */ /* 0x001fea0003c00000 */
[----:B------:R-:W-:Y:S01]  /*22810*/  NOP ;  /* 0x0000000000007918 */ /* 0x000fe20000000000 */
[----:B0-----:R-:W-:Y:S05]  /*22820*/  ENDCOLLECTIVE ;  /* 0x000000000000791b */ /* 0x001fea0003800000 */
.L_x_902:
[----:B------:R-:W-:Y:S05]  /*22830*/  BSYNC B2 ;  /* 0x0000000000027941 */ /* 0x000fea0003800000 */
.L_x_901:
[----:B------:R-:W-:Y:S05]  /*22840*/  BRA `(.L_x_903) ;  /* 0xfffffec0002c7947 */ /* 0x000fea000383ffff */
.L_x_548:
[----:B------:R-:W-:Y:S01]  /*22850*/  BSSY B2, `(.L_x_904) ;  /* 0x0000005000027945 */ /* 0x000fe20003800000 */
[----:B0-----:R-:W-:-:S07]  /*22860*/  IMAD.MOV.U32 R22, RZ, RZ, -0x1 ;  /* 0xffffffffff167424 */ /* 0x001fce00078e00ff */
[----:B------:R-:W-:Y:S05]  /*22870*/  WARPSYNC.COLLECTIVE R22, `(.L_x_905) ;  /* 0x0000000016087348 */ /* 0x000fea0003c00000 */
[----:B------:R-:W-:Y:S01]  /*22880*/  NOP ;  /* 0x0000000000007918 */ /* 0x000fe20000000000 */
[----:B------:R-:W-:Y:S05]  /*22890*/  ENDCOLLECTIVE ;  /* 0x000000000000791b */ /* 0x000fea0003800000 */
.L_x_905:
[----:B------:R-:W-:Y:S05]  /*228a0*/  BSYNC B2 ;  /* 0x0000000000027941 */ /* 0x000fea0003800000 */
.L_x_904:
[----:B------:R-:W-:Y:S05]  /*228b0*/  BRA `(.L_x_906) ;  /* 0xfffffec000787947 */ /* 0x000fea000383ffff */
.L_x_559:
[----:B------:R-:W-:Y:S01]  /*228c0*/  BSSY B2, `(.L_x_907) ;  /* 0x0000006000027945 */ /* 0x000fe20003800000 */
[----:B------:R-:W-:Y:S02]  /*228d0*/  @!P0 IMAD R16, R6, 0x4, R37 ;  /* 0x0000000406108824 */ /* 0x000fe400078e0225 */
[----:B------:R-:W-:-:S07]  /*228e0*/  IMAD.MOV.U32 R22, RZ, RZ, -0x1 ;  /* 0xffffffffff167424 */ /* 0x000fce00078e00ff */
[----:B0-----:R-:W-:Y:S05]  /*228f0*/  WARPSYNC.COLLECTIVE R22, `(.L_x_908) ;  /* 0x0000000016087348 */ /* 0x001fea0003c00000 */
[----:B------:R-:W-:Y:S01]  /*22900*/  NOP ;  /* 0x0000000000007918 */ /* 0x000fe20000000000 */
[----:B0-----:R-:W-:Y:S05]  /*22910*/  ENDCOLLECTIVE ;  /* 0x000000000000791b */ /* 0x001fea0003800000 */
.L_x_908:
[----:B------:R-:W-:Y:S05]  /*22920*/  BSYNC B2 ;  /* 0x0000000000027941 */ /* 0x000fea0003800000 */
.L_x_907:
[----:B------:R-:W-:Y:S01]  /*22930*/  IMAD.MOV.U32 R22, RZ, RZ, -0x1 ;  /* 0xffffffffff167424 */ /* 0x000fe200078e00ff */
[----:B------:R0:W-:Y:S06]  /*22940*/  @!P0 STS [R16], RZ ;  /* 0x000000ff10008388 */ /* 0x0001ec0000000800 */
[----:B0-----:R-:W-:Y:S05]  /*22950*/  WARPSYNC.COLLECTIVE R22, `(.L_x_909) ;  /* 0x0000000016087348 */ /* 0x001fea0003c00000 */
[----:B------:R-:W-:Y:S01]  /*22960*/  NOP ;  /* 0x0000000000007918 */ /* 0x000fe20000000000 */
[----:B0-----:R-:W-:Y:S05]  /*22970*/  ENDCOLLECTIVE ;  /* 0x000000000000791b */ /* 0x001fea0003800000 */
.L_x_909:
[----:B------:R-:W-:Y:S05]  /*22980*/  BRA `(.L_x_910) ;  /* 0xfffffed400607947 */ /* 0x000fea000383ffff */
.L_x_562:
[----:B------:R-:W-:Y:S01]  /*22990*/  BSSY B2, `(.L_x_911) ;  /* 0x0000005000027945 */ /* 0x000fe20003800000 */
[----:B-1----:R-:W-:-:S07]  /*229a0*/  IMAD.MOV.U32 R22, RZ, RZ, -0x1 ;  /* 0xffffffffff167424 */ /* 0x002fce00078e00ff */
[----:B------:R-:W-:Y:S05]  /*229b0*/  WARPSYNC.COLLECTIVE R22, `(.L_x_912) ;  /* 0x0000000016087348 */ /* 0x000fea0003c00000 */
[----:B------:R-:W-:Y:S01]  /*229c0*/  NOP ;  /* 0x0000000000007918 */ /* 0x000fe20000000000 */
[----:B------:R-:W-:Y:S05]  /*229d0*/  ENDCOLLECTIVE ;  /* 0x000000000000791b */ /* 0x000fea0003800000 */
.L_x_912:
[----:B------:R-:W-:Y:S05]  /*229e0*/  BSYNC B2 ;  /* 0x0000000000027941 */ /* 0x000fea0003800000 */
.L_x_911:
[----:B------:R-:W-:Y:S05]  /*229f0*/  BRA `(.L_x_913) ;  /* 0xfffffed400887947 */ /* 0x000fea000383ffff */
.L_x_565:
[----:B------:R-:W-:Y:S01]  /*22a00*/  BSSY B2, `(.L_x_914) ;  /* 0x0000005000027945 */ /* 0x000fe20003800000 */
[----:B------:R-:W-:-:S07]  /*22a10*/  IMAD.MOV.U32 R22, RZ, RZ, -0x1 ;  /* 0xffffffffff167424 */ /* 0x000fce00078e00ff */
[----:B0-----:R-:W-:Y:S05]  /*22a20*/  WARPSYNC.COLLECTIVE R22, `(.L_x_915) ;  /* 0x0000000016087348 */ /* 0x001fea0003c00000 */
[----:B------:R-:W-:Y:S01]  /*22a30*/  NOP ;  /* 0x0000000000007918 */ /* 0x000fe20000000000 */
[----:B0-----:R-:W-:Y:S05]  /*22a40*/  ENDCOLLECTIVE ;  /* 0x000000000000791b */ /* 0x001fea0003800000 */
.L_x_915:
[----:B------:R-:W-:Y:S05]  /*22a50*/  BSYNC B2 ;  /* 0x0000000000027941 */ /* 0x000fea0003800000 */
.L_x_914:
[----:B------:R-:W-:Y:S05]  /*22a60*/  BRA `(.L_x_916) ;  /* 0xfffffed8004c7947 */ /* 0x000fea000383ffff */
.L_x_568:
        /* <DEDUP_REMOVED lines=8> */
.L_x_918:
[----:B------:R-:W-:Y:S05]  /*22af0*/  BSYNC B2 ;  /* 0x0000000000027941 */ /* 0x000fea0003800000 */
.L_x_917:
        /* <DEDUP_REMOVED lines=9> */
.L_x_919:
        /* <DEDUP_REMOVED lines=10> */
.L_x_920:
[----:B------:R-:W-:Y:S02]  /*22c30*/  IMAD.MOV.U32 R19, RZ, RZ, R24 ;  /* 0x000000ffff137224 */ /* 0x000fe400078e0018 */
[----:B------:R-:W-:-:S07]  /*22c40*/  IMAD.MOV.U32 R16, RZ, RZ, R23 ;  /* 0x000000ffff107224 */ /* 0x000fce00078e0017 */
[----:B------:R-:W-:Y:S05]  /*22c50*/  WARPSYNC.COLLECTIVE R22, `(.L_x_921) ;  /* 0x0000000016087348 */ /* 0x000fea0003c00000 */
[----:B------:R0:W1:Y:S02]  /*22c60*/  SHFL.DOWN P2, R23, R19, R18, R17 ;  /* 0x0800001213177389 */ /* 0x0000640000040011 */
[----:B01----:R-:W-:Y:S05]  /*22c70*/  ENDCOLLECTIVE ;  /* 0x000000000000791b */ /* 0x003fea0003800000 */
.L_x_921:
        /* <DEDUP_REMOVED lines=10> */
.L_x_922:
[----:B------:R-:W-:Y:S02]  /*22d20*/  IMAD.MOV.U32 R19, RZ, RZ, R34 ;  /* 0x000000ffff137224 */ /* 0x000fe400078e0022 */
[----:B------:R-:W-:-:S07]  /*22d30*/  IMAD.MOV.U32 R16, RZ, RZ, R23 ;  /* 0x000000ffff107224 */ /* 0x000fce00078e0017 */
[----:B------:R-:W-:Y:S05]  /*22d40*/  WARPSYNC.COLLECTIVE R22, `(.L_x_923) ;  /* 0x0000000016087348 */ /* 0x000fea0003c00000 */
[----:B------:R0:W1:Y:S02]  /*22d50*/  SHFL.DOWN P2, R23, R19, R18, R17 ;  /* 0x0800001213177389 */ /* 0x0000640000040011 */
[----:B01----:R-:W-:Y:S05]  /*22d60*/  ENDCOLLECTIVE ;  /* 0x000000000000791b */ /* 0x003fea0003800000 */
.L_x_923:
        /* <DEDUP_REMOVED lines=11> */
.L_x_924:
[----:B------:R-:W-:Y:S02]  /*22e20*/  IMAD.MOV.U32 R19, RZ, RZ, R26 ;  /* 0x000000ffff137224 */ /* 0x000fe400078e001a */
[----:B------:R-:W-:-:S07]  /*22e30*/  IMAD.MOV.U32 R16, RZ, RZ, R23 ;  /* 0x000000ffff107224 */ /* 0x000fce00078e0017 */
[----:B------:R-:W-:Y:S05]  /*22e40*/  WARPSYNC.COLLECTIVE R22, `(.L_x_925) ;  /* 0x0000000016087348 */ /* 0x000fea0003c00000 */
[----:B------:R0:W1:Y:S02]  /*22e50*/  SHFL.DOWN P2, R23, R19, R18, R17 ;  /* 0x0800001213177389 */ /* 0x0000640000040011 */
[----:B01----:R-:W-:Y:S05]  /*22e60*/  ENDCOLLECTIVE ;  /* 0x000000000000791b */ /* 0x003fea0003800000 */
.L_x_925:
        /* <DEDUP_REMOVED lines=10> */
.L_x_926:
[----:B------:R-:W-:Y:S02]  /*22f10*/  IMAD.MOV.U32 R19, RZ, RZ, R24 ;  /* 0x000000ffff137224 */ /* 0x000fe400078e0018 */
[----:B------:R-:W-:-:S07]  /*22f20*/  IMAD.MOV.U32 R16, RZ, RZ, R23 ;  /* 0x000000ffff107224 */ /* 0x000fce00078e0017 */
[----:B------:R-:W-:Y:S05]  /*22f30*/  WARPSYNC.COLLECTIVE R22, `(.L_x_927) ;  /* 0x0000000016087348 */ /* 0x000fea0003c00000 */
[----:B------:R0:W1:Y:S02]  /*22f40*/  SHFL.DOWN P2, R23, R19, R18, R17 ;  /* 0x0800001213177389 */ /* 0x0000640000040011 */
[----:B01----:R-:W-:Y:S05]  /*22f50*/  ENDCOLLECTIVE ;  /* 0x000000000000791b */ /* 0x003fea0003800000 */
.L_x_927:
        /* <DEDUP_REMOVED lines=8> */
.L_x_928:
[----:B------:R-:W-:Y:S02]  /*22fe0*/  IMAD.MOV.U32 R41, RZ, RZ, R23 ;  /* 0x000000ffff297224 */ /* 0x000fe400078e0017 */
[----:B------:R-:W-:-:S07]  /*22ff0*/  IMAD.MOV.U32 R16, RZ, RZ, R38 ;  /* 0x000000ffff107224 */ /* 0x000fce00078e0026 */
[----:B------:R-:W-:Y:S05]  /*23000*/  WARPSYNC.COLLECTIVE R22, `(.L_x_929) ;  /* 0x0000000016087348 */ /* 0x000fea0003c00000 */
[----:B------:R0:W1:Y:S02]  /*23010*/  SHFL.IDX P2, R38, R41, R40, R39 ;  /* 0x0000002829267389 */ /* 0x0000640000040027 */
[----:B01----:R-:W-:Y:S05]  /*23020*/  ENDCOLLECTIVE ;  /* 0x000000000000791b */ /* 0x003fea0003800000 */
.L_x_929:
[----:B------:R-:W-:Y:S05]  /*23030*/  BRA `(.L_x_930) ;  /* 0xfffffed400b47947 */ /* 0x000fea000383ffff */
.L_x_571:
[----:B------:R-:W-:Y:S01]  /*23040*/  BSSY B2, `(.L_x_931) ;  /* 0x0000005000027945 */ /* 0x000fe20003800000 */
[----:B------:R-:W-:-:S07]  /*23050*/  IMAD.MOV.U32 R22, RZ, RZ, -0x1 ;  /* 0xffffffffff167424 */ /* 0x000fce00078e00ff */
[----:B01----:R-:W-:Y:S05]  /*23060*/  WARPSYNC.COLLECTIVE R22, `(.L_x_932) ;  /* 0x0000000016087348 */ /* 0x003fea0003c00000 */
[----:B------:R-:W-:Y:S01]  /*23070*/  NOP ;  /* 0x0000000000007918 */ /* 0x000fe20000000000 */
[----:B01----:R-:W-:Y:S05]  /*23080*/  ENDCOLLECTIVE ;  /* 0x000000000000791b */ /* 0x003fea0003800000 */
.L_x_932:
[----:B------:R-:W-:Y:S05]  /*23090*/  BSYNC B2 ;  /* 0x0000000000027941 */ /* 0x000fea0003800000 */
.L_x_931:
[----:B------:R-:W-:Y:S05]  /*230a0*/  BRA `(.L_x_933) ;  /* 0xfffffed400e07947 */ /* 0x000fea000383ffff */
.L_x_574:
        /* <DEDUP_REMOVED lines=8> */
.L_x_935:
[----:B------:R-:W-:Y:S05]  /*23130*/  BSYNC B2 ;  /* 0x0000000000027941 */ /* 0x000fea0003800000 */
.L_x_934:
        /* <DEDUP_REMOVED lines=9> */
.L_x_936:
        /* <DEDUP_REMOVED lines=10> */
.L_x_937:
[----:B------:R-:W-:Y:S02]  /*23270*/  IMAD.MOV.U32 R19, RZ, RZ, R24 ;  /* 0x000000ffff137224 */ /* 0x000fe400078e0018 */
[----:B------:R-:W-:-:S07]  /*23280*/  IMAD.MOV.U32 R16, RZ, RZ, R23 ;  /* 0x000000ffff107224 */ /* 0x000fce00078e0017 */
[----:B------:R-:W-:Y:S05]  /*23290*/  WARPSYNC.COLLECTIVE R22, `(.L_x_938) ;  /* 0x0000000016087348 */ /* 0x000fea0003c00000 */
[----:B------:R0:W1:Y:S02]  /*232a0*/  SHFL.DOWN P2, R23, R19, R18, R17 ;  /* 0x0800001213177389 */ /* 0x0000640000040011 */
[----:B01----:R-:W-:Y:S05]  /*232b0*/  ENDCOLLECTIVE ;  /* 0x000000000000791b */ /* 0x003fea0003800000 */
.L_x_938:
        /* <DEDUP_REMOVED lines=10> */
.L_x_939:
[----:B------:R-:W-:Y:S02]  /*23360*/  IMAD.MOV.U32 R19, RZ, RZ, R34 ;  /* 0x000000ffff137224 */ /* 0x000fe400078e0022 */
[----:B------:R-:W-:-:S07]  /*23370*/  IMAD.MOV.U32 R16, RZ, RZ, R23 ;  /* 0x000000ffff107224 */ /* 0x000fce00078e0017 */
[----:B------:R-:W-:Y:S05]  /*23380*/  WARPSYNC.COLLECTIVE R22, `(.L_x_940) ;  /* 0x0000000016087348 */ /* 0x000fea0003c00000 */
[----:B------:R0:W1:Y:S02]  /*23390*/  SHFL.DOWN P2, R23, R19, R18, R17 ;  /* 0x0800001213177389 */ /* 0x0000640000040011 */
[----:B01----:R-:W-:Y:S05]  /*233a0*/  ENDCOLLECTIVE ;  /* 0x000000000000791b */ /* 0x003fea0003800000 */
.L_x_940:
        /* <DEDUP_REMOVED lines=11> */
.L_x_941:
[----:B------:R-:W-:Y:S02]  /*23460*/  IMAD.MOV.U32 R19, RZ, RZ, R26 ;  /* 0x000000ffff137224 */ /* 0x000fe400078e001a */
[----:B------:R-:W-:-:S07]  /*23470*/  IMAD.MOV.U32 R16, RZ, RZ, R23 ;  /* 0x000000ffff107224 */ /* 0x000fce00078e0017 */
[----:B------:R-:W-:Y:S05]  /*23480*/  WARPSYNC.COLLECTIVE R22, `(.L_x_942) ;  /* 0x0000000016087348 */ /* 0x000fea0003c00000 */
[----:B------:R0:W1:Y:S02]  /*23490*/  SHFL.DOWN P2, R23, R19, R18, R17 ;  /* 0x0800001213177389 */ /* 0x0000640000040011 */
[----:B01----:R-:W-:Y:S05]  /*234a0*/  ENDCOLLECTIVE ;  /* 0x000000000000791b */ /* 0x003fea0003800000 */
.L_x_942:
        /* <DEDUP_REMOVED lines=10> */
.L_x_943:
[----:B------:R-:W-:Y:S02]  /*23550*/  IMAD.MOV.U32 R19, RZ, RZ, R24 ;  /* 0x000000ffff137224 */ /* 0x000fe400078e0018 */
[----:B------:R-:W-:-:S07]  /*23560*/  IMAD.MOV.U32 R16, RZ, RZ, R23 ;  /* 0x000000ffff107224 */ /* 0x000fce00078e0017 */
[----:B------:R-:W-:Y:S05]  /*23570*/  WARPSYNC.COLLECTIVE R22, `(.L_x_944) ;  /* 0x0000000016087348 */ /* 0x000fea0003c00000 */
[----:B------:R0:W1:Y:S02]  /*23580*/  SHFL.DOWN P2, R23, R19, R18, R17 ;  /* 0x0800001213177389 */ /* 0x0000640000040011 */
[----:B01----:R-:W-:Y:S05]  /*23590*/  ENDCOLLECTIVE ;  /* 0x000000000000791b */ /* 0x003fea0003800000 */
.L_x_944:
        /* <DEDUP_REMOVED lines=8> */
.L_x_945:
[----:B------:R-:W-:Y:S02]  /*23620*/  IMAD.MOV.U32 R41, RZ, RZ, R23 ;  /* 0x000000ffff297224 */ /* 0x000fe400078e0017 */
[----:B------:R-:W-:-:S07]  /*23630*/  IMAD.MOV.U32 R16, RZ, RZ, R38 ;  /* 0x000000ffff107224 */ /* 0x000fce00078e0026 */
[----:B------:R-:W-:Y:S05]  /*23640*/  WARPSYNC.COLLECTIVE R22, `(.L_x_946) ;  /* 0x0000000016087348 */ /* 0x000fea0003c00000 */
[----:B------:R0:W1:Y:S02]  /*23650*/  SHFL.IDX P2, R38, R41, R40, R39 ;  /* 0x0000002829267389 */ /* 0x0000640000040027 */
[----:B01----:R-:W-:Y:S05]  /*23660*/  ENDCOLLECTIVE ;  /* 0x000000000000791b */ /* 0x003fea0003800000 */
.L_x_946:
[----:B------:R-:W-:Y:S05]  /*23670*/  BRA `(.L_x_947) ;  /* 0xfffffed400487947 */ /* 0x000fea000383ffff */
.L_x_577:
[----:B------:R-:W-:Y:S01]  /*23680*/  BSSY B2, `(.L_x_948) ;  /* 0x0000005000027945 */ /* 0x000fe20003800000 */
[----:B------:R-:W-:-:S07]  /*23690*/  IMAD.MOV.U32 R22, RZ, RZ, -0x1 ;  /* 0xffffffffff167424 */ /* 0x000fce00078e00ff */
[----:B01----:R-:W-:Y:S05]  /*236a0*/  WARPSYNC.COLLECTIVE R22, `(.L_x_949) ;  /* 0x0000000016087348 */ /* 0x003fea0003c00000 */
[----:B------:R-:W-:Y:S01]  /*236b0*/  NOP ;  /* 0x0000000000007918 */ /* 0x000fe20000000000 */
[----:B01----:R-:W-:Y:S05]  /*236c0*/  ENDCOLLECTIVE ;  /* 0x000000000000791b */ /* 0x003fea0003800000 */
.L_x_949:
[----:B------:R-:W-:Y:S05]  /*236d0*/  BSYNC B2 ;  /* 0x0000000000027941 */ /* 0x000fea0003800000 */
.L_x_948:
[----:B------:R-:W-:Y:S05]  /*236e0*/  BRA `(.L_x_950) ;  /* 0xfffffed400747947 */ /* 0x000fea000383ffff */
.L_x_580:
[----:B------:R-:W-:Y:S01]  /*236f0*/  BSSY B2, `(.L_x_951) ;  /* 0x0000005000027945 */ /* 0x000fe20003800000 */
[----:B------:R-:W-:-:S07]  /*23700*/  IMAD.MOV.U32 R22, RZ, RZ, -0x1 ;  /* 0xffffffffff167424 */ /* 0x000fce00078e00ff */
[----:B0-2---:R-:W-:Y:S05]  /*23710*/  WARPSYNC.COLLECTIVE R22, `(.L_x_952) ;  /* 0x0000000016087348 */ /* 0x005fea0003c00000 */
[----:B------:R-:W-:Y:S01]  /*23720*/  NOP ;  /* 0x0000000000007918 */ /* 0x000fe20000000000 */
[----:B0-2---:R-:W-:Y:S05]  /*23730*/  ENDCOLLECTIVE ;  /* 0x000000000000791b */ /* 0x005fea0003800000 */
.L_x_952:
[----:B------:R-:W-:Y:S05]  /*23740*/  BSYNC B2 ;  /* 0x0000000000027941 */ /* 0x000fea0003800000 */
.L_x_951:
[----:B------:R-:W-:Y:S05]  /*23750*/  BRA `(.L_x_953) ;  /* 0xfffffed400987947 */ /* 0x000fea000383ffff */
.L_x_583:
        /* <DEDUP_REMOVED lines=8> */
.L_x_955:
[----:B------:R-:W-:Y:S05]  /*237e0*/  BSYNC B2 ;  /* 0x0000000000027941 */ /* 0x000fea0003800000 */
.L_x_954:
        /* <DEDUP_REMOVED lines=9> */
.L_x_956:
        /* <DEDUP_REMOVED lines=10> */
.L_x_957:
[----:B------:R-:W-:Y:S02]  /*23920*/  IMAD.MOV.U32 R19, RZ, RZ, R24 ;  /* 0x000000ffff137224 */ /* 0x000fe400078e0018 */
[----:B------:R-:W-:-:S07]  /*23930*/  IMAD.MOV.U32 R16, RZ, RZ, R23 ;  /* 0x000000ffff107224 */ /* 0x000fce00078e0017 */
[----:B------:R-:W-:Y:S05]  /*23940*/  WARPSYNC.COLLECTIVE R22, `(.L_x_958) ;  /* 0x0000000016087348 */ /* 0x000fea0003c00000 */
[----:B------:R0:W1:Y:S02]  /*23950*/  SHFL.DOWN P2, R23, R19, R18, R17 ;  /* 0x0800001213177389 */ /* 0x0000640000040011 */
[----:B01----:R-:W-:Y:S05]  /*23960*/  ENDCOLLECTIVE ;  /* 0x000000000000791b */ /* 0x003fea0003800000 */
.L_x_958:
        /* <DEDUP_REMOVED lines=10> */
.L_x_959:
[----:B------:R-:W-:Y:S02]  /*23a10*/  IMAD.MOV.U32 R19, RZ, RZ, R34 ;  /* 0x000000ffff137224 */ /* 0x000fe400078e0022 */
[----:B------:R-:W-:-:S07]  /*23a20*/  IMAD.MOV.U32 R16, RZ, RZ, R23 ;  /* 0x000000ffff107224 */ /* 0x000fce00078e0017 */
[----:B------:R-:W-:Y:S05]  /*23a30*/  WARPSYNC.COLLECTIVE R22, `(.L_x_960) ;  /* 0x0000000016087348 */ /* 0x000fea0003c00000 */
[----:B------:R0:W1:Y:S02]  /*23a40*/  SHFL.DOWN P2, R23, R19, R18, R17 ;  /* 0x0800001213177389 */ /* 0x0000640000040011 */
[----:B01----:R-:W-:Y:S05]  /*23a50*/  ENDCOLLECTIVE ;  /* 0x000000000000791b */ /* 0x003fea0003800000 */
.L_x_960:
        /* <DEDUP_REMOVED lines=11> */
.L_x_961:
[----:B------:R-:W-:Y:S02]  /*23b10*/  IMAD.MOV.U32 R19, RZ, RZ, R26 ;  /* 0x000000ffff137224 */ /* 0x000fe400078e001a */
[----:B------:R-:W-:-:S07]  /*23b20*/  IMAD.MOV.U32 R16, RZ, RZ, R23 ;  /* 0x000000ffff107224 */ /* 0x000fce00078e0017 */
[----:B------:R-:W-:Y:S05]  /*23b30*/  WARPSYNC.COLLECTIVE R22, `(.L_x_962) ;  /* 0x0000000016087348 */ /* 0x000fea0003c00000 */
[----:B------:R0:W1:Y:S02]  /*23b40*/  SHFL.DOWN P2, R23, R19, R18, R17 ;  /* 0x0800001213177389 */ /* 0x0000640000040011 */
[----:B01----:R-:W-:Y:S05]  /*23b50*/  ENDCOLLECTIVE ;  /* 0x000000000000791b */ /* 0x003fea0003800000 */
.L_x_962:
        /* <DEDUP_REMOVED lines=10> */
.L_x_963:
[----:B------:R-:W-:Y:S02]  /*23c00*/  IMAD.MOV.U32 R19, RZ, RZ, R24 ;  /* 0x000000ffff137224 */ /* 0x000fe400078e0018 */
[----:B------:R-:W-:-:S07]  /*23c10*/  IMAD.MOV.U32 R16, RZ, RZ, R23 ;  /* 0x000000ffff107224 */ /* 0x000fce00078e0017 */
[----:B------:R-:W-:Y:S05]  /*23c20*/  WARPSYNC.COLLECTIVE R22, `(.L_x_964) ;  /* 0x0000000016087348 */ /* 0x000fea0003c00000 */
[----:B------:R0:W1:Y:S02]  /*23c30*/  SHFL.DOWN P2, R23, R19, R18, R17 ;  /* 0x0800001213177389 */ /* 0x0000640000040011 */
[----:B01----:R-:W-:Y:S05]  /*23c40*/  ENDCOLLECTIVE ;  /* 0x000000000000791b */ /* 0x003fea0003800000 */
.L_x_964:
        /* <DEDUP_REMOVED lines=8> */
.L_x_965:
[----:B------:R-:W-:Y:S02]  /*23cd0*/  IMAD.MOV.U32 R41, RZ, RZ, R23 ;  /* 0x000000ffff297224 */ /* 0x000fe400078e0017 */
[----:B------:R-:W-:-:S07]  /*23ce0*/  IMAD.MOV.U32 R16, RZ, RZ, R38 ;  /* 0x000000ffff107224 */ /* 0x000fce00078e0026 */
[----:B------:R-:W-:Y:S05]  /*23cf0*/  WARPSYNC.COLLECTIVE R22, `(.L_x_966) ;  /* 0x0000000016087348 */ /* 0x000fea0003c00000 */
[----:B------:R0:W1:Y:S02]  /*23d00*/  SHFL.IDX P2, R38, R41, R40, R39 ;  /* 0x0000002829267389 */ /* 0x0000640000040027 */
[----:B01----:R-:W-:Y:S05]  /*23d10*/  ENDCOLLECTIVE ;  /* 0x000000000000791b */ /* 0x003fea0003800000 */
.L_x_966:
[----:B------:R-:W-:Y:S05]  /*23d20*/  BRA `(.L_x_967) ;  /* 0xfffffed400247947 */ /* 0x000fea000383ffff */
.L_x_588:
[----:B------:R-:W-:Y:S01]  /*23d30*/  BSSY B2, `(.L_x_968) ;  /* 0x0000005000027945 */ /* 0x000fe20003800000 */
[----:B------:R-:W-:-:S07]  /*23d40*/  IMAD.MOV.U32 R22, RZ, RZ, -0x1 ;  /* 0xffffffffff167424 */ /* 0x000fce00078e00ff */
[----:B------:R-:W-:Y:S05]  /*23d50*/  WARPSYNC.COLLECTIVE R22, `(.L_x_969) ;  /* 0x0000000016087348 */ /* 0x000fea0003c00000 */
[----:B------:R-:W-:Y:S01]  /*23d60*/  NOP ;  /* 0x0000000000007918 */ /* 0x000fe20000000000 */
[----:B------:R-:W-:Y:S05]  /*23d70*/  ENDCOLLECTIVE ;  /* 0x000000000000791b */ /* 0x000fea0003800000 */
.L_x_969:
[----:B------:R-:W-:Y:S05]  /*23d80*/  BSYNC B2 ;  /* 0x0000000000027941 */ /* 0x000fea0003800000 */
.L_x_968:
[----:B------:R-:W-:Y:S05]  /*23d90*/  BRA `(.L_x_970) ;  /* 0xfffffed8007c7947 */ /* 0x000fea000383ffff */
.L_x_591:
[----:B------:R-:W-:Y:S01]  /*23da0*/  BSSY B2, `(.L_x_971) ;  /* 0x0000005000027945 */ /* 0x000fe20003800000 */
[----:B------:R-:W-:-:S07]  /*23db0*/  IMAD.MOV.U32 R22, RZ, RZ, -0x1 ;  /* 0xffffffffff167424 */ /* 0x000fce00078e00ff */
[----:B------:R-:W-:Y:S05]  /*23dc0*/  WARPSYNC.COLLECTIVE R22, `(.L_x_972) ;  /* 0x0000000016087348 */ /* 0x000fea0003c00000 */
[----:B------:R-:W-:Y:S01]  /*23dd0*/  NOP ;  /* 0x0000000000007918 */ /* 0x000fe20000000000 */
[----:B------:R-:W-:Y:S05]  /*23de0*/  ENDCOLLECTIVE ;  /* 0x000000000000791b */ /* 0x000fea0003800000 */
.L_x_972:
[----:B------:R-:W-:Y:S05]  /*23df0*/  BSYNC B2 ;  /* 0x0000000000027941 */ /* 0x000fea0003800000 */
.L_x_971:
[----:B------:R-:W-:Y:S05]  /*23e00*/  BRA `(.L_x_973) ;  /* 0xfffffed800bc7947 */ /* 0x000fea000383ffff */
.L_x_594:
        /* <DEDUP_REMOVED lines=8> */
.L_x_975:
[----:B------:R-:W-:Y:S05]  /*23e90*/  BSYNC B2 ;  /* 0x0000000000027941 */ /* 0x000fea0003800000 */
.L_x_974:
        /* <DEDUP_REMOVED lines=9> */
.L_x_976:
        /* <DEDUP_REMOVED lines=11> */
.L_x_977:
[----:B------:R-:W-:Y:S02]  /*23fe0*/  IMAD.MOV.U32 R19, RZ, RZ, R26 ;  /* 0x000000ffff137224 */ /* 0x000fe400078e001a */
[----:B------:R-:W-:-:S07]  /*23ff0*/  IMAD.MOV.U32 R13, RZ, RZ, R23 ;  /* 0x000000ffff0d7224 */ /* 0x000fce00078e0017 */
[----:B------:R-:W-:Y:S05]  /*24000*/  WARPSYNC.COLLECTIVE R22, `(.L_x_978) ;  /* 0x0000000016087348 */ /* 0x000fea0003c00000 */
[----:B------:R0:W1:Y:S02]  /*24010*/  SHFL.DOWN P2, R23, R19, R18, R17 ;  /* 0x0800001213177389 */ /* 0x0000640000040011 */
[----:B01----:R-:W-:Y:S05]  /*24020*/  ENDCOLLECTIVE ;  /* 0x000000000000791b */ /* 0x003fea0003800000 */
.L_x_978:
        /* <DEDUP_REMOVED lines=10> */
.L_x_979:
[----:B------:R-:W-:Y:S02]  /*240d0*/  IMAD.MOV.U32 R19, RZ, RZ, R36 ;  /* 0x000000ffff137224 */ /* 0x000fe400078e0024 */
[----:B------:R-:W-:-:S07]  /*240e0*/  IMAD.MOV.U32 R13, RZ, RZ, R23 ;  /* 0x000000ffff0d7224 */ /* 0x000fce00078e0017 */
[----:B------:R-:W-:Y:S05]  /*240f0*/  WARPSYNC.COLLECTIVE R22, `(.L_x_980) ;  /* 0x0000000016087348 */ /* 0x000fea0003c00000 */
[----:B------:R0:W1:Y:S02]  /*24100*/  SHFL.DOWN P2, R23, R19, R18, R17 ;  /* 0x0800001213177389 */ /* 0x0000640000040011 */
[----:B01----:R-:W-:Y:S05]  /*24110*/  ENDCOLLECTIVE ;  /* 0x000000000000791b */ /* 0x003fea0003800000 */
.L_x_980:
        /* <DEDUP_REMOVED lines=10> */
.L_x_981:
[----:B------:R-:W-:Y:S02]  /*241c0*/  IMAD.MOV.U32 R19, RZ, RZ, R34 ;  /* 0x000000ffff137224 */ /* 0x000fe400078e0022 */
[----:B------:R-:W-:-:S07]  /*241d0*/  IMAD.MOV.U32 R13, RZ, RZ, R23 ;  /* 0x000000ffff0d7224 */ /* 0x000fce00078e0017 */
[----:B------:R-:W-:Y:S05]  /*241e0*/  WARPSYNC.COLLECTIVE R22, `(.L_x_982) ;  /* 0x0000000016087348 */ /* 0x000fea0003c00000 */
[----:B------:R0:W1:Y:S02]  /*241f0*/  SHFL.DOWN P2, R23, R19, R18, R17 ;  /* 0x0800001213177389 */ /* 0x0000640000040011 */
[----:B01----:R-:W-:Y:S05]  /*24200*/  ENDCOLLECTIVE ;  /* 0x000000000000791b */ /* 0x003fea0003800000 */
.L_x_982:
        /* <DEDUP_REMOVED lines=10> */
.L_x_983:
[----:B------:R-:W-:Y:S02]  /*242b0*/  IMAD.MOV.U32 R19, RZ, RZ, R26 ;  /* 0x000000ffff137224 */ /* 0x000fe400078e001a */
[----:B------:R-:W-:-:S07]  /*242c0*/  IMAD.MOV.U32 R13, RZ, RZ, R23 ;  /* 0x000000ffff0d7224 */ /* 0x000fce00078e0017 */
[----:B------:R-:W-:Y:S05]  /*242d0*/  WARPSYNC.COLLECTIVE R22, `(.L_x_984) ;  /* 0x0000000016087348 */ /* 0x000fea0003c00000 */
[----:B------:R0:W1:Y:S02]  /*242e0*/  SHFL.DOWN P2, R23, R19, R18, R17 ;  /* 0x0800001213177389 */ /* 0x0000640000040011 */
[----:B01----:R-:W-:Y:S05]  /*242f0*/  ENDCOLLECTIVE ;  /* 0x000000000000791b */ /* 0x003fea0003800000 */
.L_x_984:
        /* <DEDUP_REMOVED lines=8> */
.L_x_985:
[----:B------:R-:W-:Y:S02]  /*24380*/  IMAD.MOV.U32 R41, RZ, RZ, R23 ;  /* 0x000000ffff297224 */ /* 0x000fe400078e0017 */
[----:B------:R-:W-:-:S07]  /*24390*/  IMAD.MOV.U32 R13, RZ, RZ, R38 ;  /* 0x000000ffff0d7224 */ /* 0x000fce00078e0026 */
[----:B------:R-:W-:Y:S05]  /*243a0*/  WARPSYNC.COLLECTIVE R22, `(.L_x_986) ;  /* 0x0000000016087348 */ /* 0x000fea0003c00000 */
[----:B------:R0:W1:Y:S02]  /*243b0*/  SHFL.IDX P2, R38, R41, R40, R39 ;  /* 0x0000002829267389 */ /* 0x0000640000040027 */
[----:B01----:R-:W-:Y:S05]  /*243c0*/  ENDCOLLECTIVE ;  /* 0x000000000000791b */ /* 0x003fea0003800000 */
.L_x_986:
[----:B------:R-:W-:Y:S05]  /*243d0*/  BRA `(.L_x_987) ;  /* 0xfffffed800107947 */ /* 0x000fea000383ffff */
.L_x_600:
[----:B------:R0:W5:Y:S01]  /*243e0*/  LDG.E.U8.CONSTANT R23, desc[UR8][R32.64+0x6a500] ;  /* 0x06a5000820177981 */ /* 0x000162000c1e9100 */
[----:B------:R-:W-:Y:S01]  /*243f0*/  BSSY B2, `(.L_x_988) ;  /* 0x0000006000027945 */ /* 0x000fe20003800000 */
[----:B------:R-:W-:Y:S02]  /*24400*/  IMAD.IADD R0, R1, 0x1, R0 ;  /* 0x0000000101007824 */ /* 0x000fe400078e0200 */
[----:B------:R-:W-:-:S07]  /*24410*/  IMAD.MOV.U32 R22, RZ, RZ, -0x1 ;  /* 0xffffffffff167424 */ /* 0x000fce00078e00ff */
[----:B0----5:R-:W-:Y:S05]  /*24420*/  WARPSYNC.COLLECTIVE R22, `(.L_x_989) ;  /* 0x0000000016087348 */ /* 0x021fea0003c00000 */
[----:B------:R-:W-:Y:S01]  /*24430*/  NOP ;  /* 0x0000000000007918 */ /* 0x000fe20000000000 */
[----:B0----5:R-:W-:Y:S05]  /*24440*/  ENDCOLLECTIVE ;  /* 0x000000000000791b */ /* 0x021fea0003800000 */
.L_x_989:
[----:B------:R-:W-:Y:S05]  /*24450*/  BSYNC B2 ;  /* 0x0000000000027941 */ /* 0x000fea0003800000 */
.L_x_988:
[----:B------:R-:W2:Y:S04]  /*24460*/  LDL R13, [R0+0x20] ;  /* 0x00002000000d7983 */ /* 0x000ea80000100800 */
[----:B------:R-:W3:Y:S04]  /*24470*/  LDG.E.U8.CONSTANT R16, desc[UR8][R32.64+0x6a520] ;  /* 0x06a5200820107981 */ /* 0x000ee8000c1e9100 */
[----:B------:R-:W4:Y:S04]  /*24480*/  LDG.E.U8.CONSTANT R17, desc[UR8][R32.64+0x6a540] ;  /* 0x06a5400820117981 */ /* 0x000f28000c1e9100 */
[----:B------:R0:W5:Y:S01]  /*24490*/  LDG.E.U8.CONSTANT R24, desc[UR8][R32.64+0x6a560] ;  /* 0x06a5600820187981 */ /* 0x000162000c1e9100 */
[----:B------:R-:W-:-:S02]  /*244a0*/  VIADD R18, R10, 0x19 ;  /* 0x000000190a127836 */ /* 0x000fc40000000000 */
[C---:B------:R-:W-:Y:S02]  /*244b0*/  VIADD R22, R10.reuse, 0xc6ef3739 ;  /* 0xc6ef37390a167836 */ /* 0x040fe40000000000 */
[C---:B------:R-:W-:Y:S01]  /*244c0*/  VIADD R26, R10.reuse, 0x8dde6e59 ;  /* 0x8dde6e590a1a7836 */ /* 0x040fe20000000000 */
[----:B------:R-:W-:Y:S01]  /*244d0*/  SHF.R.U32.HI R19, RZ, 0x10, R18 ;  /* 0x00000010ff137819 */ /* 0x000fe20000011612 */
[----:B------:R-:W-:Y:S01]  /*244e0*/  VIADD R10, R10, 0x54cda579 ;  /* 0x54cda5790a0a7836 */ /* 0x000fe20000000000 */
[----:B------:R-:W-:Y:S02]  /*244f0*/  SHF.R.U32.HI R27, RZ, 0x10, R22 ;  /* 0x00000010ff1b7819 */ /* 0x000fe40000011616 */
[----:B------:R-:W-:Y:S02]  /*24500*/  LOP3.LUT R19, R19, R18, RZ, 0x3c, !PT ;  /* 0x0000001213137212 */ /* 0x000fe400078e3cff */
[----:B------:R-:W-:Y:S02]  /*24510*/  LOP3.LUT R27, R27, R22, RZ, 0x3c, !PT ;  /* 0x000000161b1b7212 */ /* 0x000fe400078e3cff */
[----:B------:R-:W-:Y:S01]  /*24520*/  SHF.R.U32.HI R31, RZ, 0x10, R10 ;  /* 0x00000010ff1f7819 */ /* 0x000fe2000001160a */
[----:B------:R-:W-:-:S02]  /*24530*/  IMAD R19, R19, -0x7a143595, RZ ;  /* 0x85ebca6b13137824 */ /* 0x000fc400078e02ff */
[----:B------:R-:W-:Y:S01]  /*24540*/  IMAD R27, R27, -0x7a143595, RZ ;  /* 0x85ebca6b1b1b7824 */ /* 0x000fe200078e02ff */
[----:B------:R-:W-:Y:S02]  /*24550*/  LOP3.LUT R31, R31, R10, RZ, 0x3c, !PT ;  /* 0x0000000a1f1f7212 */ /* 0x000fe400078e3cff */
[----:B------:R-:W-:Y:S02]  /*24560*/  SHF.R.U32.HI R18, RZ, 0xd, R19 ;  /* 0x0000000dff127819 */ /* 0x000fe40000011613 */
[----:B------:R-:W-:Y:S01]  /*24570*/  SHF.R.U32.HI R10, RZ, 0xd, R27 ;  /* 0x0000000dff0a7819 */ /* 0x000fe2000001161b */
[----:B------:R-:W-:Y:S01]  /*24580*/  IMAD R31, R31, -0x7a143595, RZ ;  /* 0x85ebca6b1f1f7824 */ /* 0x000fe200078e02ff */
[----:B------:R-:W-:Y:S02]  /*24590*/  LOP3.LUT R18, R18, R19, RZ, 0x3c, !PT ;  /* 0x0000001312127212 */ /* 0x000fe400078e3cff */
[----:B------:R-:W-:Y:S02]  /*245a0*/  SHF.R.U32.HI R19, RZ, 0x10, R26 ;  /* 0x00000010ff137819 */ /* 0x000fe4000001161a */
[----:B------:R-:W-:Y:S01]  /*245b0*/  LOP3.LUT R10, R10, R27, RZ, 0x3c, !PT ;  /* 0x0000001b0a0a7212 */ /* 0x000fe200078e3cff */
[----:B------:R-:W-:Y:S01]  /*245c0*/  IMAD R18, R18, -0x3d4d51cb, RZ ;  /* 0xc2b2ae3512127824 */ /* 0x000fe200078e02ff */
[----:B------:R-:W-:-:S03]  /*245d0*/  LOP3.LUT R19, R19, R26, RZ, 0x3c, !PT ;  /* 0x0000001a13137212 */ /* 0x000fc600078e3cff */
[----:B------:R-:W-:Y:S02]  /*245e0*/  IMAD R10, R10, -0x3d4d51cb, RZ ;  /* 0xc2b2ae350a0a7824 */ /* 0x000fe400078e02ff */
[----:B------:R-:W-:Y:S01]  /*245f0*/  IMAD R22, R19, -0x7a143595, RZ ;  /* 0x85ebca6b13167824 */ /* 0x000fe200078e02ff */
[----:B------:R-:W-:-:S04]  /*24600*/  SHF.R.U32.HI R19, RZ, 0x10, R18 ;  /* 0x00000010ff137819 */ /* 0x000fc80000011612 */
[----:B------:R-:W-:Y:S02]  /*24610*/  SHF.R.U32.HI R27, RZ, 0xd, R22 ;  /* 0x0000000dff1b7819 */ /* 0x000fe40000011616 */
[----:B------:R-:W-:Y:S02]  /*24620*/  LOP3.LUT R19, R19, R18, RZ, 0x3c, !PT ;  /* 0x0000001213137212 */ /* 0x000fe400078e3cff */
[----:B------:R-:W-:Y:S02]  /*24630*/  SHF.R.U32.HI R18, RZ, 0xd, R31 ;  /* 0x0000000dff127819 */ /* 0x000fe4000001161f */
[----:B------:R-:W-:Y:S02]  /*24640*/  LOP3.LUT R22, R27, R22, RZ, 0x3c, !PT ;  /* 0x000000161b167212 */ /* 0x000fe400078e3cff */
[----:B------:R-:W-:Y:S02]  /*24650*/  LOP3.LUT R26, R19, 0x1, RZ, 0xc0, !PT ;  /* 0x00000001131a7812 */ /* 0x000fe400078ec0ff */
[----:B------:R-:W-:Y:S01]  /*24660*/  SHF.R.U32.HI R27, RZ, 0x10, R10 ;  /* 0x00000010ff1b7819 */ /* 0x000fe2000001160a */
[----:B------:R-:W-:Y:S01]  /*24670*/  IMAD R22, R22, -0x3d4d51cb, RZ ;  /* 0xc2b2ae3516167824 */ /* 0x000fe200078e02ff */
[----:B------:R-:W-:-:S02]  /*24680*/  LOP3.LUT R18, R18, R31, RZ, 0x3c, !PT ;  /* 0x0000001f12127212 */ /* 0x000fc400078e3cff */
[----:B------:R-:W-:Y:S02]  /*24690*/  ISETP.NE.U32.AND P0, PT, R26, 0x1, PT ;  /* 0x000000011a00780c */ /* 0x000fe40003f05070 */
[----:B------:R-:W-:Y:S01]  /*246a0*/  LOP3.LUT R27, R27, R10, RZ, 0x3c, !PT ;  /* 0x0000000a1b1b7212 */ /* 0x000fe200078e3cff */
[----:B------:R-:W-:Y:S01]  /*246b0*/  IMAD R18, R18, -0x3d4d51cb, RZ ;  /* 0xc2b2ae3512127824 */ /* 0x000fe200078e02ff */
[----:B------:R-:W-:Y:S02]  /*246c0*/  SHF.R.U32.HI R19, RZ, 0x1, R19 ;  /* 0x00000001ff137819 */ /* 0x000fe40000011613 */
[----:B------:R-:W-:Y:S02]  /*246d0*/  SHF.R.U32.HI R31, RZ, 0x10, R22 ;  /* 0x00000010ff1f7819 */ /* 0x000fe40000011616 */
[----:B------:R-:W-:Y:S02]  /*246e0*/  LOP3.LUT R10, R27, 0x1, RZ, 0xc0, !PT ;  /* 0x000000011b0a7812 */ /* 0x000fe400078ec0ff */
[----:B0-----:R-:W-:-:S02]  /*246f0*/  SHF.R.U32.HI R33, RZ, 0x10, R18 ;  /* 0x00000010ff217819 */ /* 0x001fc40000011612 */
[----:B------:R-:W-:Y:S02]  /*24700*/  LOP3.LUT R19, R19, 0x1f, RZ, 0xc0, !PT ;  /* 0x0000001f13137812 */ /* 0x000fe400078ec0ff */
[----:B------:R-:W-:Y:S02]  /*24710*/  LOP3.LUT R31, R31, R22, RZ, 0x3c, !PT ;  /* 0x000000161f1f7212 */ /* 0x000fe400078e3cff */
[----:B------:R-:W-:Y:S01]  /*24720*/  ISETP.NE.U32.AND P1, PT, R10, 0x1, PT ;  /* 0x000000010a00780c */ /* 0x000fe20003f25070 */
[----:B------:R-:W-:Y:S01]  /*24730*/  @P0 IMAD.MOV R19, RZ, RZ, -R19 ;  /* 0x000000ffff130224 */ /* 0x000fe200078e0a13 */
[----:B------:R-:W-:Y:S01]  /*24740*/  LOP3.LUT R33, R33, R18, RZ, 0x3c, !PT ;  /* 0x0000001221217212 */ /* 0x000fe200078e3cff */
[----:B------:R-:W0:Y:S01]  /*24750*/  LDS.U8 R10, [R12] ;  /* 0x000000000c0a7984 */ /* 0x000e220000000000 */
[----:B------:R-:W-:Y:S02]  /*24760*/  LOP3.LUT R18, R31, 0x1, RZ, 0xc0, !PT ;  /* 0x000000011f127812 */ /* 0x000fe400078ec0ff */
[----:B------:R-:W-:-:S02]  /*24770*/  SHF.R.U32.HI R27, RZ, 0x1, R27 ;  /* 0x00000001ff1b7819 */ /* 0x000fc4000001161b */
[----:B------:R-:W-:Y:S02]  /*24780*/  ISETP.NE.U32.AND P0, PT, R18, 0x1, PT ;  /* 0x000000011200780c */ /* 0x000fe40003f05070 */
[----:B------:R-:W-:Y:S02]  /*24790*/  LOP3.LUT R22, R27, 0x1f, RZ, 0xc0, !PT ;  /* 0x0000001f1b167812 */ /* 0x000fe400078ec0ff */
[----:B------:R-:W-:Y:S02]  /*247a0*/  SHF.R.S32.HI R18, RZ, 0x1f, R19 ;  /* 0x0000001fff127819 */ /* 0x000fe40000011413 */
[----:B------:R-:W-:Y:S01]  /*247b0*/  LOP3.LUT R26, R33, 0x1, RZ, 0xc0, !PT ;  /* 0x00000001211a7812 */ /* 0x000fe200078ec0ff */
[----:B------:R-:W-:Y:S01]  /*247c0*/  @P1 IMAD.MOV R22, RZ, RZ, -R22 ;  /* 0x000000ffff161224 */ /* 0x000fe200078e0a16 */
[----:B------:R-:W-:Y:S01]  /*247d0*/  SHF.R.U32.HI R31, RZ, 0x1, R31 ;  /* 0x00000001ff1f7819 */ /* 0x000fe2000001161f */
[----:B------:R-:W-:Y:S01]  /*247e0*/  IMAD R18, R18, R7, RZ ;  /* 0x0000000712127224 */ /* 0x000fe200078e02ff */
[----:B------:R-:W-:-:S02]  /*247f0*/  ISETP.NE.U32.AND P2, PT, R26, 0x1, PT ;  /* 0x000000011a00780c */ /* 0x000fc40003f45070 */
[----:B------:R-:W-:Y:S01]  /*24800*/  SHF.R.S32.HI R26, RZ, 0x1f, R22 ;  /* 0x0000001fff1a7819 */ /* 0x000fe20000011416 */
[C---:B------:R-:W-:Y:S01]  /*24810*/  IMAD R27, R19.reuse, R8, R18 ;  /* 0x00000008131b7224 */ /* 0x040fe200078e0212 */
[----:B------:R-:W-:Y:S01]  /*24820*/  SHF.R.U32.HI R33, RZ, 0x1, R33 ;  /* 0x00000001ff217819 */ /* 0x000fe20000011621 */
[-C--:B------:R-:W-:Y:S01]  /*24830*/  IMAD.WIDE.U32 R18, R19, R7.reuse, RZ ;  /* 0x0000000713127225 */ /* 0x080fe200078e00ff */
[----:B------:R-:W-:Y:S02]  /*24840*/  LOP3.LUT R30, R31, 0x1f, RZ, 0xc0, !PT ;  /* 0x0000001f1f1e7812 */ /* 0x000fe400078ec0ff */
[----:B------:R-:W-:Y:S01]  /*24850*/  LOP3.LUT R34, R33, 0x1f, RZ, 0xc0, !PT ;  /* 0x0000001f21227812 */ /* 0x000fe200078ec0ff */
[----:B------:R-:W-:Y:S01]  /*24860*/  IMAD R31, R26, R7, RZ ;  /* 0x000000071a1f7224 */ /* 0x000fe200078e02ff */
[----:B------:R-:W-:Y:S01]  /*24870*/  PRMT R26, R23, 0x8880, RZ ;  /* 0x00008880171a7816 */ /* 0x000fe200000000ff */
[----:B------:R-:W-:Y:S02]  /*24880*/  IMAD.IADD R19, R19, 0x1, R27 ;  /* 0x0000000113137824 */ /* 0x000fe400078e021b */
[----:B------:R-:W-:-:S02]  /*24890*/  @P0 IMAD.MOV R30, RZ, RZ, -R30 ;  /* 0x000000ffff1e0224 */ /* 0x000fc400078e0a1e */
[----:B------:R-:W-:Y:S01]  /*248a0*/  IMAD R27, R22, R8, R31 ;  /* 0x00000008161b7224 */ /* 0x000fe200078e021f */
[--C-:B------:R-:W-:Y:S01]  /*248b0*/  SHF.R.S64 R31, R18, 0x4, R19.reuse ;  /* 0x00000004121f7819 */ /* 0x100fe20000001013 */
[----:B------:R-:W-:Y:S01]  /*248c0*/  @P2 IMAD.MOV R34, RZ, RZ, -R34 ;  /* 0x000000ffff222224 */ /* 0x000fe200078e0a22 */
[----:B------:R-:W-:Y:S01]  /*248d0*/  SHF.R.S32.HI R32, RZ, 0x1f, R30 ;  /* 0x0000001fff207819 */ /* 0x000fe2000001141e */
[----:B------:R-:W-:Y:S01]  /*248e0*/  IMAD.MOV.U32 R18, RZ, RZ, R26 ;  /* 0x000000ffff127224 */ /* 0x000fe200078e001a */
[----:B------:R-:W-:Y:S01]  /*248f0*/  SHF.R.S32.HI R19, RZ, 0x4, R19 ;  /* 0x00000004ff137819 */ /* 0x000fe20000011413 */
[----:B------:R-:W-:Y:S01]  /*24900*/  IMAD.WIDE.U32 R22, R22, R7, RZ ;  /* 0x0000000716167225 */ /* 0x000fe200078e00ff */
[----:B------:R-:W-:Y:S02]  /*24910*/  SHF.R.S32.HI R36, RZ, 0x1f, R34 ;  /* 0x0000001fff247819 */ /* 0x000fe40000011422 */
[----:B------:R-:W-:Y:S01]  /*24920*/  IADD3 R31, P0, PT, R18, R31, RZ ;  /* 0x0000001f121f7210 */ /* 0x000fe20007f1e0ff */
[----:B------:R-:W-:-:S02]  /*24930*/  IMAD.IADD R27, R23, 0x1, R27 ;  /* 0x00000001171b7824 */ /* 0x000fc400078e021b */
[----:B------:R-:W-:Y:S01]  /*24940*/  IMAD R23, R32, R7, RZ ;  /* 0x0000000720177224 */ /* 0x000fe200078e02ff */
[----:B------:R-:W-:Y:S01]  /*24950*/  LEA.HI.X.SX32 R32, R18, R19, 0x1, P0 ;  /* 0x0000001312207211 */ /* 0x000fe200000f0eff */
[-C--:B------:R-:W-:Y:S01]  /*24960*/  IMAD R19, R36, R7.reuse, RZ ;  /* 0x0000000724137224 */ /* 0x080fe200078e02ff */
[----:B------:R-:W-:Y:S01]  /*24970*/  SHF.R.S64 R26, R22, 0x4, R27 ;  /* 0x00000004161a7819 */ /* 0x000fe2000000101b */
[-C--:B------:R-:W-:Y:S01]  /*24980*/  IMAD R33, R30, R8.reuse, R23 ;  /* 0x000000081e217224 */ /* 0x080fe200078e0217 */
[----:B------:R-:W-:Y:S01]  /*24990*/  ISETP.GT.U32.AND P0, PT, R31, -0x7f, PT ;  /* 0xffffff811f00780c */ /* 0x000fe20003f04070 */
[C---:B------:R-:W-:Y:S02]  /*249a0*/  IMAD R37, R34.reuse, R8, R19 ;  /* 0x0000000822257224 */ /* 0x040fe400078e0213 */
[-C--:B------:R-:W-:Y:S01]  /*249b0*/  IMAD.WIDE.U32 R18, R34, R7.reuse, RZ ;  /* 0x0000000722127225 */ /* 0x080fe200078e00ff */
[----:B0-----:R-:W-:Y:S02]  /*249c0*/  PRMT R34, R10, 0x8880, RZ ;  /* 0x000088800a227816 */ /* 0x001fe400000000ff */
[----:B------:R-:W-:Y:S01]  /*249d0*/  ISETP.GT.AND.EX P0, PT, R32, -0x1, PT, P0 ;  /* 0xffffffff2000780c */ /* 0x000fe20003f04300 */
[----:B------:R-:W-:-:S03]  /*249e0*/  IMAD.WIDE.U32 R22, R30, R7, RZ ;  /* 0x000000071e167225 */ /* 0x000fc600078e00ff */
[----:B------:R-:W-:Y:S01]  /*249f0*/  SEL R31, R31, 0xffffff81, P0 ;  /* 0xffffff811f1f7807 */ /* 0x000fe20000000000 */
[----:B------:R-:W-:Y:S01]  /*24a00*/  IMAD.IADD R37, R19, 0x1, R37 ;  /* 0x0000000113257824 */ /* 0x000fe200078e0225 */
[----:B------:R-:W-:Y:S01]  /*24a10*/  SEL R32, R32, 0xffffffff, P0 ;  /* 0xffffffff20207807 */ /* 0x000fe20000000000 */
[----:B------:R-:W-:Y:S01]  /*24a20*/  IMAD.MOV.U32 R19, RZ, RZ, R34 ;  /* 0x000000ffff137224 */ /* 0x000fe200078e0022 */
[----:B------:R-:W-:Y:S01]  /*24a30*/  ISETP.LT.U32.AND P0, PT, R31, 0x7f, PT ;  /* 0x0000007f1f00780c */ /* 0x000fe20003f01070 */
[----:B------:R-:W-:Y:S01]  /*24a40*/  IMAD.IADD R33, R23, 0x1, R33 ;  /* 0x0000000117217824 */ /* 0x000fe200078e0221 */
[----:B------:R-:W-:Y:S02]  /*24a50*/  SHF.R.S64 R39, R18, 0x4, R37 ;  /* 0x0000000412277819 */ /* 0x000fe40000001025 */
[----:B------:R-:W-:Y:S02]  /*24a60*/  SHF.R.S32.HI R18, RZ, 0x4, R27 ;  /* 0x00000004ff127819 */ /* 0x000fe4000001141b */
[----:B------:R-:W-:-:S02]  /*24a70*/  SHF.R.S64 R22, R22, 0x4, R33 ;  /* 0x0000000416167819 */ /* 0x000fc40000001021 */
[----:B------:R-:W-:Y:S02]  /*24a80*/  ISETP.LT.AND.EX P0, PT, R32, RZ, PT, P0 ;  /* 0x000000ff2000720c */ /* 0x000fe40003f01300 */
[----:B------:R-:W-:Y:S02]  /*24a90*/  SHF.R.S32.HI R37, RZ, 0x4, R37 ;  /* 0x00000004ff257819 */ /* 0x000fe40000011425 */
[----:B------:R-:W-:Y:S02]  /*24aa0*/  SEL R31, R31, 0x7f, P0 ;  /* 0x0000007f1f1f7807 */ /* 0x000fe40000000000 */
[----:B--2---:R-:W-:-:S05]  /*24ab0*/  SGXT R30, R13, 0x8 ;  /* 0x000000080d1e781a */ /* 0x004fca0000000200 */
[----:B------:R-:W-:Y:S01]  /*24ac0*/  IMAD.IADD R30, R30, 0x1, -R19 ;  /* 0x000000011e1e7824 */ /* 0x000fe200078e0a13 */
[----:B---3--:R-:W-:Y:S02]  /*24ad0*/  PRMT R19, R16, 0x8880, RZ ;  /* 0x0000888010137816 */ /* 0x008fe400000000ff */
[----:B----4-:R-:W-:Y:S01]  /*24ae0*/  PRMT R23, R17, 0x8880, RZ ;  /* 0x0000888011177816 */ /* 0x010fe200000000ff */
[----:B------:R-:W0:Y:S01]  /*24af0*/  LDS.U8 R16, [R12+0x40] ;  /* 0x000040000c107984 */ /* 0x000e220000000000 */
[----:B------:R-:W-:Y:S01]  /*24b00*/  IADD3 R26, P1, PT, R19, R26, RZ ;  /* 0x0000001a131a7210 */ /* 0x000fe20007f3e0ff */
[----:B------:R-:W-:Y:S01]  /*24b10*/  IMAD R30, R30, R31, RZ ;  /* 0x0000001f1e1e7224 */ /* 0x000fe200078e02ff */
[----:B------:R-:W-:Y:S01]  /*24b20*/  IADD3 R27, P2, PT, R23, R22, RZ ;  /* 0x00000016171b7210 */ /* 0x000fe20007f5e0ff */
[----:B------:R-:W1:Y:S01]  /*24b30*/  LDS.U8 R17, [R12+0x20] ;  /* 0x000020000c117984 */ /* 0x000e620000000000 */
[----:B------:R-:W-:Y:S02]  /*24b40*/  LEA.HI.X.SX32 R22, R19, R18, 0x1, P1 ;  /* 0x0000001213167211 */ /* 0x000fe400008f0eff */
[----:B-----5:R-:W-:Y:S01]  /*24b50*/  PRMT R32, R24, 0x8880, RZ ;  /* 0x0000888018207816 */ /* 0x020fe200000000ff */
[----:B------:R-:W2:Y:S01]  /*24b60*/  LDS.U8 R19, [R12+0x60] ;  /* 0x000060000c137984 */ /* 0x000ea20000000000 */
[----:B------:R-:W-:-:S02]  /*24b70*/  SHF.R.S32.HI R24, RZ, 0x4, R33 ;  /* 0x00000004ff187819 */ /* 0x000fc40000011421 */
[----:B------:R-:W-:Y:S02]  /*24b80*/  ISETP.GT.U32.AND P0, PT, R26, -0x7f, PT ;  /* 0xffffff811a00780c */ /* 0x000fe40003f04070 */
[----:B------:R-:W-:Y:S02]  /*24b90*/  LEA.HI.X.SX32 R24, R23, R24, 0x1, P2 ;  /* 0x0000001817187211 */ /* 0x000fe400010f0eff */
[----:B------:R-:W-:Y:S02]  /*24ba0*/  ISETP.GT.U32.AND P1, PT, R27, -0x7f, PT ;  /* 0xffffff811b00780c */ /* 0x000fe40003f24070 */
[----:B------:R-:W-:Y:S02]  /*24bb0*/  ISETP.GT.AND.EX P0, PT, R22, -0x1, PT, P0 ;  /* 0xffffffff1600780c */ /* 0x000fe40003f04300 */
[----:B------:R-:W-:Y:S02]  /*24bc0*/  IADD3 R39, P3, PT, R32, R39, RZ ;  /* 0x0000002720277210 */ /* 0x000fe40007f7e0ff */
[----:B------:R-:W-:-:S02]  /*24bd0*/  ISETP.GT.AND.EX P1, PT, R24, -0x1, PT, P1 ;  /* 0xffffffff1800780c */ /* 0x000fc40003f24310 */
[----:B------:R-:W-:Y:S02]  /*24be0*/  SEL R26, R26, 0xffffff81, P0 ;  /* 0xffffff811a1a7807 */ /* 0x000fe40000000000 */
[----:B------:R-:W-:Y:S02]  /*24bf0*/  LEA.HI.X.SX32 R37, R32, R37, 0x1, P3 ;  /* 0x0000002520257211 */ /* 0x000fe400018f0eff */
[----:B------:R-:W-:Y:S02]  /*24c00*/  ISETP.GT.U32.AND P2, PT, R39, -0x7f, PT ;  /* 0xffffff812700780c */ /* 0x000fe40003f44070 */
[----:B------:R-:W-:Y:S02]  /*24c10*/  SEL R32, R27, 0xffffff81, P1 ;  /* 0xffffff811b207807 */ /* 0x000fe40000800000 */
[----:B------:R-:W-:Y:S02]  /*24c20*/  SEL R24, R24, 0xffffffff, P1 ;  /* 0xffffffff18187807 */ /* 0x000fe40000800000 */
[----:B------:R-:W-:-:S02]  /*24c30*/  SHF.R.S32.HI R23, RZ, 0x7, R30 ;  /* 0x00000007ff177819 */ /* 0x000fc4000001141e */
[----:B------:R-:W-:Y:S02]  /*24c40*/  PRMT R18, R10, 0x8880, RZ ;  /* 0x000088800a127816 */ /* 0x000fe400000000ff */
[----:B------:R-:W-:Y:S02]  /*24c50*/  SEL R22, R22, 0xffffffff, P0 ;  /* 0xffffffff16167807 */ /* 0x000fe40000000000 */
[----:B------:R-:W-:Y:S02]  /*24c60*/  ISETP.LT.U32.AND P1, PT, R26, 0x7f, PT ;  /* 0x0000007f1a00780c */ /* 0x000fe40003f21070 */
[----:B------:R-:W-:Y:S02]  /*24c70*/  ISETP.GT.AND.EX P2, PT, R37, -0x1, PT, P2 ;  /* 0xffffffff2500780c */ /* 0x000fe40003f44320 */
[----:B------:R-:W-:Y:S02]  /*24c80*/  SHF.R.S32.HI R27, RZ, 0x1f, R23 ;  /* 0x0000001fff1b7819 */ /* 0x000fe40000011417 */
[----:B------:R-:W-:-:S02]  /*24c90*/  IADD3 R23, P3, PT, R23, R18, RZ ;  /* 0x0000001217177210 */ /* 0x000fc40007f7e0ff */
[----:B------:R-:W-:Y:S02]  /*24ca0*/  ISETP.LT.AND.EX P1, PT, R22, RZ, PT, P1 ;  /* 0x000000ff1600720c */ /* 0x000fe40003f21310 */
[----:B------:R-:W-:Y:S02]  /*24cb0*/  SEL R39, R39, 0xffffff81, P2 ;  /* 0xffffff8127277807 */ /* 0x000fe40001000000 */
[----:B------:R-:W-:Y:S02]  /*24cc0*/  SEL R37, R37, 0xffffffff, P2 ;  /* 0xffffffff25257807 */ /* 0x000fe40001000000 */
[----:B------:R-:W-:Y:S02]  /*24cd0*/  SHF.R.S32.HI R22, RZ, 0x10, R13 ;  /* 0x00000010ff167819 */ /* 0x000fe4000001140d */
[----:B------:R-:W-:Y:S02]  /*24ce0*/  ISETP.LT.U32.AND P2, PT, R32, 0x7f, PT ;  /* 0x0000007f2000780c */ /* 0x000fe40003f41070 */
[----:B------:R-:W-:-:S02]  /*24cf0*/  LEA.HI.X.SX32 R27, R18, R27, 0x1, P3 ;  /* 0x0000001b121b7211 */ /* 0x000fc400018f0eff */
[----:B------:R-:W-:Y:S02]  /*24d00*/  SHF.R.S32.HI R18, RZ, 0x8, R13 ;  /* 0x00000008ff127819 */ /* 0x000fe4000001140d */
[----:B0-----:R-:W-:Y:S02]  /*24d10*/  PRMT R33, R16, 0x8880, RZ ;  /* 0x0000888010217816 */ /* 0x001fe400000000ff */
[----:B------:R-:W-:Y:S02]  /*24d20*/  SGXT R22, R22, 0x8 ;  /* 0x000000081616781a */ /* 0x000fe40000000200 */
[----:B------:R-:W-:Y:S02]  /*24d30*/  ISETP.LT.AND.EX P2, PT, R24, RZ, PT, P2 ;  /* 0x000000ff1800720c */ /* 0x000fe40003f41320 */
[----:B------:R-:W-:Y:S01]  /*24d40*/  ISETP.GT.U32.AND P3, PT, R23, -0x7f, PT ;  /* 0xffffff811700780c */ /* 0x000fe20003f64070 */
[----:B------:R-:W-:Y:S01]  /*24d50*/  IMAD.IADD R22, R22, 0x1, -R33 ;  /* 0x0000000116167824 */ /* 0x000fe200078e0a21 */
[----:B------:R-:W-:-:S02]  /*24d60*/  ISETP.LT.U32.AND P0, PT, R39, 0x7f, PT ;  /* 0x0000007f2700780c */ /* 0x000fc40003f01070 */
[----:B------:R-:W-:Y:S02]  /*24d70*/  SHF.R.S32.HI R24, RZ, 0x18, R13 ;  /* 0x00000018ff187819 */ /* 0x000fe4000001140d */
[----:B-1----:R-:W-:Y:S02]  /*24d80*/  PRMT R31, R17, 0x8880, RZ ;  /* 0x00008880111f7816 */ /* 0x002fe400000000ff */
[----:B------:R-:W-:Y:S02]  /*24d90*/  SGXT R18, R18, 0x8 ;  /* 0x000000081212781a */ /* 0x000fe40000000200 */
[----:B------:R-:W-:Y:S02]  /*24da0*/  ISETP.GT.AND.EX P3, PT, R27, -0x1, PT, P3 ;  /* 0xffffffff1b00780c */ /* 0x000fe40003f64330 */
[----:B------:R-:W-:Y:S01]  /*24db0*/  ISETP.LT.AND.EX P0, PT, R37, RZ, PT, P0 ;  /* 0x000000ff2500720c */ /* 0x000fe20003f01300 */
[----:B------:R-:W-:Y:S01]  /*24dc0*/  IMAD.IADD R18, R18, 0x1, -R31 ;  /* 0x0000000112127824 */ /* 0x000fe200078e0a1f */
[----:B--2---:R-:W-:-:S02]  /*24dd0*/  PRMT R33, R19, 0x8880, RZ ;  /* 0x0000888013217816 */ /* 0x004fc400000000ff */
[----:B------:R-:W-:Y:S02]  /*24de0*/  SGXT R24, R24, 0x8 ;  /* 0x000000081818781a */ /* 0x000fe40000000200 */
[----:B------:R-:W-:Y:S02]  /*24df0*/  SEL R13, R23, 0xffffff81, P3 ;  /* 0xffffff81170d7807 */ /* 0x000fe40001800000 */
[----:B------:R-:W-:Y:S01]  /*24e00*/  SEL R23, R26, 0x7f, P1 ;  /* 0x0000007f1a177807 */ /* 0x000fe20000800000 */
[----:B------:R-:W-:Y:S01]  /*24e10*/  IMAD.IADD R24, R24, 0x1, -R33 ;  /* 0x0000000118187824 */ /* 0x000fe200078e0a21 */
[----:B------:R-:W-:Y:S02]  /*24e20*/  SEL R31, R32, 0x7f, P2 ;  /* 0x0000007f201f7807 */ /* 0x000fe40001000000 */
[----:B------:R-:W-:Y:S01]  /*24e30*/  SEL R39, R39, 0x7f, P0 ;  /* 0x0000007f27277807 */ /* 0x000fe20000000000 */
[----:B------:R-:W-:Y:S01]  /*24e40*/  IMAD R23, R18, R23, RZ ;  /* 0x0000001712177224 */ /* 0x000fe200078e02ff */
[----:B------:R-:W-:Y:S01]  /*24e50*/  SEL R27, R27, 0xffffffff, P3 ;  /* 0xffffffff1b1b7807 */ /* 0x000fe20001800000 */
[----:B------:R-:W-:Y:S01]  /*24e60*/  IMAD R31, R22, R31, RZ ;  /* 0x0000001f161f7224 */ /* 0x000fe200078e02ff */
[----:B------:R-:W-:Y:S01]  /*24e70*/  ISETP.LT.U32.AND P3, PT, R13, 0x7f, PT ;  /* 0x0000007f0d00780c */ /* 0x000fe20003f61070 */
[----:B------:R-:W-:Y:S01]  /*24e80*/  IMAD R39, R24, R39, RZ ;  /* 0x0000002718277224 */ /* 0x000fe200078e02ff */
[----:B------:R-:W-:-:S02]  /*24e90*/  SHF.R.S32.HI R23, RZ, 0x7, R23 ;  /* 0x00000007ff177819 */ /* 0x000fc40000011417 */
[----:B------:R-:W-:Y:S02]  /*24ea0*/  SHF.R.S32.HI R31, RZ, 0x7, R31 ;  /* 0x00000007ff1f7819 */ /* 0x000fe4000001141f */
[----:B------:R-:W-:Y:S02]  /*24eb0*/  SHF.R.S32.HI R39, RZ, 0x7, R39 ;  /* 0x00000007ff277819 */ /* 0x000fe40000011427 */
[----:B------:R-:W-:Y:S02]  /*24ec0*/  PRMT R18, R17, 0x8880, RZ ;  /* 0x0000888011127816 */ /* 0x000fe400000000ff */
[----:B------:R-:W-:Y:S02]  /*24ed0*/  PRMT R22, R16, 0x8880, RZ ;  /* 0x0000888010167816 */ /* 0x000fe400000000ff */
[----:B------:R-:W-:Y:S02]  /*24ee0*/  PRMT R24, R19, 0x8880, RZ ;  /* 0x0000888013187816 */ /* 0x000fe400000000ff */
[----:B------:R-:W-:-:S02]  /*24ef0*/  ISETP.LT.AND.EX P1, PT, R27, RZ, PT, P3 ;  /* 0x000000ff1b00720c */ /* 0x000fc40003f21330 */
[----:B------:R-:W-:Y:S02]  /*24f00*/  SHF.R.S32.HI R27, RZ, 0x1f, R23 ;  /* 0x0000001fff1b7819 */ /* 0x000fe40000011417 */
[----:B------:R-:W-:Y:S02]  /*24f10*/  SHF.R.S32.HI R33, RZ, 0x1f, R31 ;  /* 0x0000001fff217819 */ /* 0x000fe4000001141f */
[----:B------:R-:W-:Y:S02]  /*24f20*/  SHF.R.S32.HI R37, RZ, 0x1f, R39 ;  /* 0x0000001fff257819 */ /* 0x000fe40000011427 */
[----:B------:R-:W-:Y:S02]  /*24f30*/  IADD3 R23, P0, PT, R23, R18, RZ ;  /* 0x0000001217177210 */ /* 0x000fe40007f1e0ff */
[----:B------:R-:W-:Y:S02]  /*24f40*/  IADD3 R31, P2, PT, R31, R22, RZ ;  /* 0x000000161f1f7210 */ /* 0x000fe40007f5e0ff */
[----:B------:R-:W-:-:S02]  /*24f50*/  IADD3 R39, P3, PT, R39, R24, RZ ;  /* 0x0000001827277210 */ /* 0x000fc40007f7e0ff */
[----:B------:R-:W-:Y:S02]  /*24f60*/  LEA.HI.X.SX32 R27, R18, R27, 0x1, P0 ;  /* 0x0000001b121b7211 */ /* 0x000fe400000f0eff */
[----:B------:R-:W-:Y:S01]  /*24f70*/  LEA.HI.X.SX32 R33, R22, R33, 0x1, P2 ;  /* 0x0000002116217211 */ /* 0x000fe200010f0eff */
[----:B------:R-:W-:Y:S01]  /*24f80*/  IMAD.MOV.U32 R22, RZ, RZ, -0x1 ;  /* 0xffffffffff167424 */ /* 0x000fe200078e00ff */
[----:B------:R-:W-:Y:S02]  /*24f90*/  LEA.HI.X.SX32 R37, R24, R37, 0x1, P3 ;  /* 0x0000002518257211 */ /* 0x000fe400018f0eff */
[----:B------:R-:W-:Y:S02]  /*24fa0*/  ISETP.GT.U32.AND P0, PT, R23, -0x7f, PT ;  /* 0xffffff811700780c */ /* 0x000fe40003f04070 */
[----:B------:R-:W-:Y:S02]  /*24fb0*/  ISETP.GT.U32.AND P2, PT, R31, -0x7f, PT ;  /* 0xffffff811f00780c */ /* 0x000fe40003f44070 */
[----:B------:R-:W-:-:S02]  /*24fc0*/  ISETP.GT.U32.AND P3, PT, R39, -0x7f, PT ;  /* 0xffffff812700780c */ /* 0x000fc40003f64070 */
[----:B------:R-:W-:Y:S02]  /*24fd0*/  ISETP.GT.AND.EX P0, PT, R27, -0x1, PT, P0 ;  /* 0xffffffff1b00780c */ /* 0x000fe40003f04300 */
[----:B------:R-:W-:Y:S02]  /*24fe0*/  ISETP.GT.AND.EX P2, PT, R33, -0x1, PT, P2 ;  /* 0xffffffff2100780c */ /* 0x000fe40003f44320 */
[----:B------:R-:W-:Y:S02]  /*24ff0*/  ISETP.GT.AND.EX P3, PT, R37, -0x1, PT, P3 ;  /* 0xffffffff2500780c */ /* 0x000fe40003f64330 */
[----:B------:R-:W-:Y:S02]  /*25000*/  SEL R23, R23, 0xffffff81, P0 ;  /* 0xffffff8117177807 */ /* 0x000fe40000000000 */
[----:B------:R-:W-:Y:S02]  /*25010*/  SEL R31, R31, 0xffffff81, P2 ;  /* 0xffffff811f1f7807 */ /* 0x000fe40001000000 */
[----:B------:R-:W-:-:S02]  /*25020*/  SEL R39, R39, 0xffffff81, P3 ;  /* 0xffffff8127277807 */ /* 0x000fc40001800000 */
[----:B------:R-:W-:Y:S02]  /*25030*/  SEL R27, R27, 0xffffffff, P0 ;  /* 0xffffffff1b1b7807 */ /* 0x000fe40000000000 */
[----:B------:R-:W-:Y:S02]  /*25040*/  SEL R33, R33, 0xffffffff, P2 ;  /* 0xffffffff21217807 */ /* 0x000fe40001000000 */
[----:B------:R-:W-:Y:S02]  /*25050*/  SEL R37, R37, 0xffffffff, P3 ;  /* 0xffffffff25257807 */ /* 0x000fe40001800000 */
[----:B------:R-:W-:Y:S02]  /*25060*/  ISETP.LT.U32.AND P0, PT, R23, 0x7f, PT ;  /* 0x0000007f1700780c */ /* 0x000fe40003f01070 */
[----:B------:R-:W-:Y:S02]  /*25070*/  ISETP.LT.U32.AND P2, PT, R31, 0x7f, PT ;  /* 0x0000007f1f00780c */ /* 0x000fe40003f41070 */
[----:B------:R-:W-:-:S02]  /*25080*/  ISETP.LT.U32.AND P3, PT, R39, 0x7f, PT ;  /* 0x0000007f2700780c */ /* 0x000fc40003f61070 */
[----:B------:R-:W-:Y:S02]  /*25090*/  PRMT R17, R10, 0x3340, R17 ;  /* 0x000033400a117816 */ /* 0x000fe40000000011 */
[----:B------:R-:W-:Y:S02]  /*250a0*/  ISETP.LT.AND.EX P0, PT, R27, RZ, PT, P0 ;  /* 0x000000ff1b00720c */ /* 0x000fe40003f01300 */
[----:B------:R-:W-:Y:S02]  /*250b0*/  ISETP.LT.AND.EX P2, PT, R33, RZ, PT, P2 ;  /* 0x000000ff2100720c */ /* 0x000fe40003f41320 */
[----:B------:R-:W-:Y:S02]  /*250c0*/  PRMT R16, R16, 0x3340, R19 ;  /* 0x0000334010107816 */ /* 0x000fe40000000013 */
[----:B------:R-:W-:Y:S02]  /*250d0*/  ISETP.LT.AND.EX P3, PT, R37, RZ, PT, P3 ;  /* 0x000000ff2500720c */ /* 0x000fe40003f61330 */
[----:B------:R-:W-:-:S02]  /*250e0*/  SEL R13, R13, 0x7f, P1 ;  /* 0x0000007f0d0d7807 */ /* 0x000fc40000800000 */
[----:B------:R-:W-:Y:S02]  /*250f0*/  SEL R23, R23, 0x7f, P0 ;  /* 0x0000007f17177807 */ /* 0x000fe40000000000 */
[----:B------:R-:W-:Y:S01]  /*25100*/  SEL R31, R31, 0x7f, P2 ;  /* 0x0000007f1f1f7807 */ /* 0x000fe20001000000 */
[----:B------:R0:W-:Y:S01]  /*25110*/  STS.U8 [R12+0x100], R13 ;  /* 0x0001000d0c007388 */ /* 0x0001e20000000000 */
[----:B------:R-:W-:Y:S02]  /*25120*/  PRMT R17, R17, 0x5410, R16 ;  /* 0x0000541011117816 */ /* 0x000fe40000000010 */
[----:B------:R-:W-:Y:S01]  /*25130*/  SEL R39, R39, 0x7f, P3 ;  /* 0x0000007f27277807 */ /* 0x000fe20001800000 */
[----:B------:R0:W-:Y:S04]  /*25140*/  STS.U8 [R12+0x120], R23 ;  /* 0x000120170c007388 */ /* 0x0001e80000000000 */
[----:B------:R0:W-:Y:S04]  /*25150*/  STS.U8 [R12+0x140], R31 ;  /* 0x0001401f0c007388 */ /* 0x0001e80000000000 */
[----:B------:R0:W-:Y:S04]  /*25160*/  STL [R0+0x20], R17 ;  /* 0x0000201100007387 */ /* 0x0001e80000100800 */
[----:B------:R0:W-:Y:S02]  /*25170*/  STS.U8 [R12+0x160], R39 ;  /* 0x000160270c007388 */ /* 0x0001e40000000000 */
[----:B0-----:R-:W-:Y:S05]  /*25180*/  WARPSYNC.COLLECTIVE R22, `(.L_x_990) ;  /* 0x0000000016087348 */ /* 0x001fea0003c00000 */
[----:B------:R-:W-:Y:S01]  /*25190*/  NOP ;  /* 0x0000000000007918 */ /* 0x000fe20000000000 */
[----:B0-----:R-:W-:Y:S05]  /*251a0*/  ENDCOLLECTIVE ;  /* 0x000000000000791b */ /* 0x001fea0003800000 */
.L_x_990:
[----:B------:R-:W-:Y:S05]  /*251b0*/  BRA `(.L_x_991) ;  /* 0xfffffedc00147947 */ /* 0x000fea000383ffff */
.L_x_603:
        /* <DEDUP_REMOVED lines=8> */
.L_x_993:
[----:B------:R-:W-:Y:S05]  /*25240*/  BSYNC B2 ;  /* 0x0000000000027941 */ /* 0x000fea0003800000 */
.L_x_992:
        /* <DEDUP_REMOVED lines=9> */
.L_x_994:
        /* <DEDUP_REMOVED lines=11> */
.L_x_995:
[----:B------:R-:W-:Y:S02]  /*25390*/  IMAD.MOV.U32 R19, RZ, RZ, R16 ;  /* 0x000000ffff137224 */ /* 0x000fe400078e0010 */
[----:B------:R-:W-:-:S07]  /*253a0*/  IMAD.MOV.U32 R0, RZ, RZ, R23 ;  /* 0x000000ffff007224 */ /* 0x000fce00078e0017 */
[----:B------:R-:W-:Y:S05]  /*253b0*/  WARPSYNC.COLLECTIVE R22, `(.L_x_996) ;  /* 0x0000000016087348 */ /* 0x000fea0003c00000 */
[----:B------:R0:W1:Y:S02]  /*253c0*/  SHFL.DOWN P2, R23, R19, R18, R17 ;  /* 0x0800001213177389 */ /* 0x0000640000040011 */
[----:B01----:R-:W-:Y:S05]  /*253d0*/  ENDCOLLECTIVE ;  /* 0x000000000000791b */ /* 0x003fea0003800000 */
.L_x_996:
        /* <DEDUP_REMOVED lines=10> */
.L_x_997:
[----:B------:R-:W-:Y:S02]  /*25480*/  IMAD.MOV.U32 R19, RZ, RZ, R10 ;  /* 0x000000ffff137224 */ /* 0x000fe400078e000a */
[----:B------:R-:W-:-:S07]  /*25490*/  IMAD.MOV.U32 R0, RZ, RZ, R23 ;  /* 0x000000ffff007224 */ /* 0x000fce00078e0017 */
[----:B------:R-:W-:Y:S05]  /*254a0*/  WARPSYNC.COLLECTIVE R22, `(.L_x_998) ;  /* 0x0000000016087348 */ /* 0x000fea0003c00000 */
[----:B------:R0:W1:Y:S02]  /*254b0*/  SHFL.DOWN P2, R23, R19, R18, R17 ;  /* 0x0800001213177389 */ /* 0x0000640000040011 */
[----:B01----:R-:W-:Y:S05]  /*254c0*/  ENDCOLLECTIVE ;  /* 0x000000000000791b */ /* 0x003fea0003800000 */
.L_x_998:
        /* <DEDUP_REMOVED lines=10> */
.L_x_999:
[----:B------:R-:W-:Y:S02]  /*25570*/  IMAD.MOV.U32 R19, RZ, RZ, R24 ;  /* 0x000000ffff137224 */ /* 0x000fe400078e0018 */
[----:B------:R-:W-:-:S07]  /*25580*/  IMAD.MOV.U32 R0, RZ, RZ, R23 ;  /* 0x000000ffff007224 */ /* 0x000fce00078e0017 */
[----:B------:R-:W-:Y:S05]  /*25590*/  WARPSYNC.COLLECTIVE R22, `(.L_x_1000) ;  /* 0x0000000016087348 */ /* 0x000fea0003c00000 */
[----:B------:R0:W1:Y:S02]  /*255a0*/  SHFL.DOWN P2, R23, R19, R18, R17 ;  /* 0x0800001213177389 */ /* 0x0000640000040011 */
[----:B01----:R-:W-:Y:S05]  /*255b0*/  ENDCOLLECTIVE ;  /* 0x000000000000791b */ /* 0x003fea0003800000 */
.L_x_1000:
        /* <DEDUP_REMOVED lines=10> */
.L_x_1001:
[----:B------:R-:W-:Y:S02]  /*25660*/  IMAD.MOV.U32 R19, RZ, RZ, R16 ;  /* 0x000000ffff137224 */ /* 0x000fe400078e0010 */
[----:B------:R-:W-:-:S07]  /*25670*/  IMAD.MOV.U32 R0, RZ, RZ, R23 ;  /* 0x000000ffff007224 */ /* 0x000fce00078e0017 */
[----:B------:R-:W-:Y:S05]  /*25680*/  WARPSYNC.COLLECTIVE R22, `(.L_x_1002) ;  /* 0x0000000016087348 */ /* 0x000fea0003c00000 */
[----:B------:R0:W1:Y:S02]  /*25690*/  SHFL.DOWN P2, R23, R19, R18, R17 ;  /* 0x0800001213177389 */ /* 0x0000640000040011 */
[----:B01----:R-:W-:Y:S05]  /*256a0*/  ENDCOLLECTIVE ;  /* 0x000000000000791b */ /* 0x003fea0003800000 */
.L_x_1002:
        /* <DEDUP_REMOVED lines=8> */
.L_x_1003:
[----:B------:R-:W-:Y:S02]  /*25730*/  IMAD.MOV.U32 R41, RZ, RZ, R23 ;  /* 0x000000ffff297224 */ /* 0x000fe400078e0017 */
[----:B------:R-:W-:-:S07]  /*25740*/  IMAD.MOV.U32 R0, RZ, RZ, R38 ;  /* 0x000000ffff007224 */ /* 0x000fce00078e0026 */
[----:B------:R-:W-:Y:S05]  /*25750*/  WARPSYNC.COLLECTIVE R22, `(.L_x_1004) ;  /* 0x0000000016087348 */ /* 0x000fea0003c00000 */
[----:B------:R0:W1:Y:S02]  /*25760*/  SHFL.IDX P2, R38, R41, R40, R39 ;  /* 0x0000002829267389 */ /* 0x0000640000040027 */
[----:B01----:R-:W-:Y:S05]  /*25770*/  ENDCOLLECTIVE ;  /* 0x000000000000791b */ /* 0x003fea0003800000 */
.L_x_1004:
[----:B------:R-:W-:Y:S05]  /*25780*/  BRA `(.L_x_1005) ;  /* 0xfffffed800b07947 */ /* 0x000fea000383ffff */
.L_x_608:
[----:B------:R-:W-:Y:S01]  /*25790*/  BSSY B2, `(.L_x_1006) ;  /* 0x0000005000027945 */ /* 0x000fe20003800000 */
[----:B------:R-:W-:-:S07]  /*257a0*/  IMAD.MOV.U32 R22, RZ, RZ, -0x1 ;  /* 0xffffffffff167424 */ /* 0x000fce00078e00ff */
[----:B------:R-:W-:Y:S05]  /*257b0*/  WARPSYNC.COLLECTIVE R22, `(.L_x_1007) ;  /* 0x0000000016087348 */ /* 0x000fea0003c00000 */
[----:B------:R-:W-:Y:S01]  /*257c0*/  NOP ;  /* 0x0000000000007918 */ /* 0x000fe20000000000 */
[----:B------:R-:W-:Y:S05]  /*257d0*/  ENDCOLLECTIVE ;  /* 0x000000000000791b */ /* 0x000fea0003800000 */
.L_x_1007:
[----:B------:R-:W-:Y:S05]  /*257e0*/  BSYNC B2 ;  /* 0x0000000000027941 */ /* 0x000fea0003800000 */
.L_x_1006:
[----:B------:R-:W-:Y:S05]  /*257f0*/  BRA `(.L_x_1008) ;  /* 0xfffffee000087947 */ /* 0x000fea000383ffff */
.L_x_611:
[----:B------:R-:W-:Y:S01]  /*25800*/  BSSY B2, `(.L_x_1009) ;  /* 0x0000005000027945 */ /* 0x000fe20003800000 */
[----:B------:R-:W-:-:S07]  /*25810*/  IMAD.MOV.U32 R22, RZ, RZ, -0x1 ;  /* 0xffffffffff167424 */ /* 0x000fce00078e00ff */
[----:B0-----:R-:W-:Y:S05]  /*25820*/  WARPSYNC.COLLECTIVE R22, `(.L_x_1010) ;  /* 0x0000000016087348 */ /* 0x001fea0003c00000 */
[----:B------:R-:W-:Y:S01]  /*25830*/  NOP ;  /* 0x0000000000007918 */ /* 0x000fe20000000000 */
[----:B0-----:R-:W-:Y:S05]  /*25840*/  ENDCOLLECTIVE ;  /* 0x000000000000791b */ /* 0x001fea0003800000 */
.L_x_1010:
[----:B------:R-:W-:Y:S05]  /*25850*/  BSYNC B2 ;  /* 0x0000000000027941 */ /* 0x000fea0003800000 */
.L_x_1009:
[----:B------:R-:W-:Y:S05]  /*25860*/  BRA `(.L_x_1011) ;  /* 0xfffffee0002c7947 */ /* 0x000fea000383ffff */
.L_x_614:
        /* <DEDUP_REMOVED lines=8> */
.L_x_1013:
[----:B------:R-:W-:Y:S05]  /*258f0*/  BSYNC B2 ;  /* 0x0000000000027941 */ /* 0x000fea0003800000 */
.L_x_1012:
        /* <DEDUP_REMOVED lines=9> */
.L_x_1014:
        /* <DEDUP_REMOVED lines=11> */
.L_x_1015:
[----:B------:R-:W-:Y:S02]  /*25a40*/  IMAD.MOV.U32 R19, RZ, RZ, R16 ;  /* 0x000000ffff137224 */ /* 0x000fe400078e0010 */
[----:B------:R-:W-:-:S07]  /*25a50*/  IMAD.MOV.U32 R0, RZ, RZ, R23 ;  /* 0x000000ffff007224 */ /* 0x000fce00078e0017 */
[----:B------:R-:W-:Y:S05]  /*25a60*/  WARPSYNC.COLLECTIVE R22, `(.L_x_1016) ;  /* 0x0000000016087348 */ /* 0x000fea0003c00000 */
[----:B------:R0:W1:Y:S02]  /*25a70*/  SHFL.DOWN P2, R23, R19, R18, R17 ;  /* 0x0800001213177389 */ /* 0x0000640000040011 */
[----:B01----:R-:W-:Y:S05]  /*25a80*/  ENDCOLLECTIVE ;  /* 0x000000000000791b */ /* 0x003fea0003800000 */
.L_x_1016:
        /* <DEDUP_REMOVED lines=10> */
.L_x_1017:
[----:B------:R-:W-:Y:S02]  /*25b30*/  IMAD.MOV.U32 R19, RZ, RZ, R10 ;  /* 0x000000ffff137224 */ /* 0x000fe400078e000a */
[----:B------:R-:W-:-:S07]  /*25b40*/  IMAD.MOV.U32 R0, RZ, RZ, R23 ;  /* 0x000000ffff007224 */ /* 0x000fce00078e0017 */
[----:B------:R-:W-:Y:S05]  /*25b50*/  WARPSYNC.COLLECTIVE R22, `(.L_x_1018) ;  /* 0x0000000016087348 */ /* 0x000fea0003c00000 */
[----:B------:R0:W1:Y:S02]  /*25b60*/  SHFL.DOWN P2, R23, R19, R18, R17 ;  /* 0x0800001213177389 */ /* 0x0000640000040011 */
[----:B01----:R-:W-:Y:S05]  /*25b70*/  ENDCOLLECTIVE ;  /* 0x000000000000791b */ /* 0x003fea0003800000 */
.L_x_1018:
        /* <DEDUP_REMOVED lines=10> */
.L_x_1019:
[----:B------:R-:W-:Y:S02]  /*25c20*/  IMAD.MOV.U32 R19, RZ, RZ, R24 ;  /* 0x000000ffff137224 */ /* 0x000fe400078e0018 */
[----:B------:R-:W-:-:S07]  /*25c30*/  IMAD.MOV.U32 R0, RZ, RZ, R23 ;  /* 0x000000ffff007224 */ /* 0x000fce00078e0017 */
[----:B------:R-:W-:Y:S05]  /*25c40*/  WARPSYNC.COLLECTIVE R22, `(.L_x_1020) ;  /* 0x0000000016087348 */ /* 0x000fea0003c00000 */
[----:B------:R0:W1:Y:S02]  /*25c50*/  SHFL.DOWN P2, R23, R19, R18, R17 ;  /* 0x0800001213177389 */ /* 0x0000640000040011 */
[----:B01----:R-:W-:Y:S05]  /*25c60*/  ENDCOLLECTIVE ;  /* 0x000000000000791b */ /* 0x003fea0003800000 */
.L_x_1020:
        /* <DEDUP_REMOVED lines=10> */
.L_x_1021:
[----:B------:R-:W-:Y:S02]  /*25d10*/  IMAD.MOV.U32 R19, RZ, RZ, R16 ;  /* 0x000000ffff137224 */ /* 0x000fe400078e0010 */
[----:B------:R-:W-:-:S07]  /*25d20*/  IMAD.MOV.U32 R0, RZ, RZ, R23 ;  /* 0x000000ffff007224 */ /* 0x000fce00078e0017 */
[----:B------:R-:W-:Y:S05]  /*25d30*/  WARPSYNC.COLLECTIVE R22, `(.L_x_1022) ;  /* 0x0000000016087348 */ /* 0x000fea0003c00000 */
[----:B------:R0:W1:Y:S02]  /*25d40*/  SHFL.DOWN P2, R23, R19, R18, R17 ;  /* 0x0800001213177389 */ /* 0x0000640000040011 */
[----:B01----:R-:W-:Y:S05]  /*25d50*/  ENDCOLLECTIVE ;  /* 0x000000000000791b */ /* 0x003fea0003800000 */
.L_x_1022:
        /* <DEDUP_REMOVED lines=8> */
.L_x_1023:
[----:B------:R-:W-:Y:S02]  /*25de0*/  IMAD.MOV.U32 R41, RZ, RZ, R23 ;  /* 0x000000ffff297224 */ /* 0x000fe400078e0017 */
[----:B------:R-:W-:-:S07]  /*25df0*/  IMAD.MOV.U32 R0, RZ, RZ, R38 ;  /* 0x000000ffff007224 */ /* 0x000fce00078e0026 */
[----:B------:R-:W-:Y:S05]  /*25e00*/  WARPSYNC.COLLECTIVE R22, `(.L_x_1024) ;  /* 0x0000000016087348 */ /* 0x000fea0003c00000 */
[----:B------:R0:W1:Y:S02]  /*25e10*/  SHFL.IDX P2, R38, R41, R40, R39 ;  /* 0x0000002829267389 */ /* 0x0000640000040027 */
[----:B01----:R-:W-:Y:S05]  /*25e20*/  ENDCOLLECTIVE ;  /* 0x000000000000791b */ /* 0x003fea0003800000 */
.L_x_1024:
[----:B------:R-:W-:Y:S05]  /*25e30*/  BRA `(.L_x_1025) ;  /* 0xfffffedc00b87947 */ /* 0x000fea000383ffff */
.L_x_619:
[----:B------:R-:W-:Y:S01]  /*25e40*/  BSSY B2, `(.L_x_1026) ;  /* 0x0000005000027945 */ /* 0x000fe20003800000 */
[----:B------:R-:W-:-:S07]  /*25e50*/  IMAD.MOV.U32 R22, RZ, RZ, -0x1 ;  /* 0xffffffffff167424 */ /* 0x000fce00078e00ff */
[----:B------:R-:W-:Y:S05]  /*25e60*/  WARPSYNC.COLLECTIVE R22, `(.L_x_1027) ;  /* 0x0000000016087348 */ /* 0x000fea0003c00000 */
[----:B------:R-:W-:Y:S01]  /*25e70*/  NOP ;  /* 0x0000000000007918 */ /* 0x000fe20000000000 */
[----:B------:R-:W-:Y:S05]  /*25e80*/  ENDCOLLECTIVE ;  /* 0x000000000000791b */ /* 0x000fea0003800000 */
.L_x_1027:
[----:B------:R-:W-:Y:S05]  /*25e90*/  BSYNC B2 ;  /* 0x0000000000027941 */ /* 0x000fea0003800000 */
.L_x_1026:
[----:B------:R-:W-:Y:S05]  /*25ea0*/  BRA `(.L_x_1028) ;  /* 0xfffffee400107947 */ /* 0x000fea000383ffff */
.L_x_622:
[----:B------:R-:W-:Y:S01]  /*25eb0*/  BSSY B2, `(.L_x_1029) ;  /* 0x0000005000027945 */ /* 0x000fe20003800000 */
[----:B------:R-:W-:-:S07]  /*25ec0*/  IMAD.MOV.U32 R22, RZ, RZ, -0x1 ;  /* 0xffffffffff167424 */ /* 0x000fce00078e00ff */
[----:B------:R-:W-:Y:S05]  /*25ed0*/  WARPSYNC.COLLECTIVE R22, `(.L_x_1030) ;  /* 0x0000000016087348 */ /* 0x000fea0003c00000 */
[----:B------:R-:W-:Y:S01]  /*25ee0*/  NOP ;  /* 0x0000000000007918 */ /* 0x000fe20000000000 */
[----:B------:R-:W-:Y:S05]  /*25ef0*/  ENDCOLLECTIVE ;  /* 0x000000000000791b */ /* 0x000fea0003800000 */
.L_x_1030:
[----:B------:R-:W-:Y:S05]  /*25f00*/  BSYNC B2 ;  /* 0x0000000000027941 */ /* 0x000fea0003800000 */
.L_x_1029:
[----:B------:R-:W-:Y:S05]  /*25f10*/  BRA `(.L_x_1031) ;  /* 0xfffffee400507947 */ /* 0x000fea000383ffff */
.L_x_626:
        /* <DEDUP_REMOVED lines=8> */
.L_x_1033:
[----:B------:R-:W-:Y:S05]  /*25fa0*/  BSYNC B1 ;  /* 0x0000000000017941 */ /* 0x000fea0003800000 */
.L_x_1032:
        /* <DEDUP_REMOVED lines=9> */
.L_x_1034:
        /* <DEDUP_REMOVED lines=11> */
.L_x_1035:
[----:B------:R-:W-:Y:S02]  /*260f0*/  IMAD.MOV.U32 R19, RZ, RZ, R16 ;  /* 0x000000ffff137224 */ /* 0x000fe400078e0010 */
[----:B------:R-:W-:-:S07]  /*26100*/  IMAD.MOV.U32 R0, RZ, RZ, R23 ;  /* 0x000000ffff007224 */ /* 0x000fce00078e0017 */
[----:B------:R-:W-:Y:S05]  /*26110*/  WARPSYNC.COLLECTIVE R22, `(.L_x_1036) ;  /* 0x0000000016087348 */ /* 0x000fea0003c00000 */
[----:B------:R0:W1:Y:S02]  /*26120*/  SHFL.DOWN P2, R23, R19, R18, R17 ;  /* 0x0800001213177389 */ /* 0x0000640000040011 */
[----:B01----:R-:W-:Y:S05]  /*26130*/  ENDCOLLECTIVE ;  /* 0x000000000000791b */ /* 0x003fea0003800000 */
.L_x_1036:
        /* <DEDUP_REMOVED lines=10> */
.L_x_1037:
[----:B------:R-:W-:Y:S02]  /*261e0*/  IMAD.MOV.U32 R19, RZ, RZ, R10 ;  /* 0x000000ffff137224 */ /* 0x000fe400078e000a */
[----:B------:R-:W-:-:S07]  /*261f0*/  IMAD.MOV.U32 R0, RZ, RZ, R23 ;  /* 0x000000ffff007224 */ /* 0x000fce00078e0017 */
[----:B------:R-:W-:Y:S05]  /*26200*/  WARPSYNC.COLLECTIVE R22, `(.L_x_1038) ;  /* 0x0000000016087348 */ /* 0x000fea0003c00000 */
[----:B------:R0:W1:Y:S02]  /*26210*/  SHFL.DOWN P2, R23, R19, R18, R17 ;  /* 0x0800001213177389 */ /* 0x0000640000040011 */
[----:B01----:R-:W-:Y:S05]  /*26220*/  ENDCOLLECTIVE ;  /* 0x000000000000791b */ /* 0x003fea0003800000 */
.L_x_1038:
        /* <DEDUP_REMOVED lines=10> */
.L_x_1039:
[----:B------:R-:W-:Y:S02]  /*262d0*/  IMAD.MOV.U32 R19, RZ, RZ, R20 ;  /* 0x000000ffff137224 */ /* 0x000fe400078e0014 */
[----:B------:R-:W-:-:S07]  /*262e0*/  IMAD.MOV.U32 R0, RZ, RZ, R23 ;  /* 0x000000ffff007224 */ /* 0x000fce00078e0017 */
[----:B------:R-:W-:Y:S05]  /*262f0*/  WARPSYNC.COLLECTIVE R22, `(.L_x_1040) ;  /* 0x0000000016087348 */ /* 0x000fea0003c00000 */
[----:B------:R0:W1:Y:S02]  /*26300*/  SHFL.DOWN P2, R23, R19, R18, R17 ;  /* 0x0800001213177389 */ /* 0x0000640000040011 */
[----:B01----:R-:W-:Y:S05]  /*26310*/  ENDCOLLECTIVE ;  /* 0x000000000000791b */ /* 0x003fea0003800000 */
.L_x_1040:
        /* <DEDUP_REMOVED lines=10> */
.L_x_1041:
[----:B------:R-:W-:Y:S02]  /*263c0*/  IMAD.MOV.U32 R19, RZ, RZ, R16 ;  /* 0x000000ffff137224 */ /* 0x000fe400078e0010 */
[----:B------:R-:W-:-:S07]  /*263d0*/  IMAD.MOV.U32 R0, RZ, RZ, R23 ;  /* 0x000000ffff007224 */ /* 0x000fce00078e0017 */
[----:B------:R-:W-:Y:S05]  /*263e0*/  WARPSYNC.COLLECTIVE R22, `(.L_x_1042) ;  /* 0x0000000016087348 */ /* 0x000fea0003c00000 */
[----:B------:R0:W1:Y:S02]  /*263f0*/  SHFL.DOWN P2, R23, R19, R18, R17 ;  /* 0x0800001213177389 */ /* 0x0000640000040011 */
[----:B01----:R-:W-:Y:S05]  /*26400*/  ENDCOLLECTIVE ;  /* 0x000000000000791b */ /* 0x003fea0003800000 */
.L_x_1042:
        /* <DEDUP_REMOVED lines=8> */
.L_x_1043:
[----:B------:R-:W-:Y:S02]  /*26490*/  IMAD.MOV.U32 R41, RZ, RZ, R23 ;  /* 0x000000ffff297224 */ /* 0x000fe400078e0017 */
[----:B------:R-:W-:-:S07]  /*264a0*/  IMAD.MOV.U32 R0, RZ, RZ, R38 ;  /* 0x000000ffff007224 */ /* 0x000fce00078e0026 */
[----:B------:R-:W-:Y:S05]  /*264b0*/  WARPSYNC.COLLECTIVE R22, `(.L_x_1044) ;  /* 0x0000000016087348 */ /* 0x000fea0003c00000 */
[----:B------:R0:W1:Y:S02]  /*264c0*/  SHFL.IDX P2, R38, R41, R40, R39 ;  /* 0x0000002829267389 */ /* 0x0000640000040027 */
[----:B01----:R-:W-:Y:S05]  /*264d0*/  ENDCOLLECTIVE ;  /* 0x000000000000791b */ /* 0x003fea0003800000 */
.L_x_1044:
[----:B------:R-:W-:Y:S05]  /*264e0*/  BRA `(.L_x_1045) ;  /* 0xfffffee000b87947 */ /* 0x000fea000383ffff */
.L_x_632:
[----:B------:R-:W-:Y:S01]  /*264f0*/  BSSY B1, `(.L_x_1046) ;  /* 0x0000005000017945 */ /* 0x000fe20003800000 */
[----:B------:R-:W-:-:S07]  /*26500*/  IMAD.MOV.U32 R22, RZ, RZ, -0x1 ;  /* 0xffffffffff167424 */ /* 0x000fce00078e00ff */
[----:B0-----:R-:W-:Y:S05]  /*26510*/  WARPSYNC.COLLECTIVE R22, `(.L_x_1047) ;  /* 0x0000000016087348 */ /* 0x001fea0003c00000 */
[----:B------:R-:W-:Y:S01]  /*26520*/  NOP ;  /* 0x0000000000007918 */ /* 0x000fe20000000000 */
[----:B0-----:R-:W-:Y:S05]  /*26530*/  ENDCOLLECTIVE ;  /* 0x000000000000791b */ /* 0x001fea0003800000 */
.L_x_1047:
[----:B------:R-:W-:Y:S05]  /*26540*/  BSYNC B1 ;  /* 0x0000000000017941 */ /* 0x000fea0003800000 */
.L_x_1046:
[----:B------:R-:W-:Y:S05]  /*26550*/  BRA `(.L_x_1048) ;  /* 0xfffffee400c47947 */ /* 0x000fea000383ffff */
.L_x_635:
        /* <DEDUP_REMOVED lines=8> */
.L_x_1050:
[----:B------:R-:W-:Y:S05]  /*265e0*/  BSYNC B1 ;  /* 0x0000000000017941 */ /* 0x000fea0003800000 */
.L_x_1049:
        /* <DEDUP_REMOVED lines=9> */
.L_x_1051:
        /* <DEDUP_REMOVED lines=11> */
.L_x_1052:
[----:B------:R-:W-:Y:S02]  /*26730*/  IMAD.MOV.U32 R19, RZ, RZ, R16 ;  /* 0x000000ffff137224 */ /* 0x000fe400078e0010 */
[----:B------:R-:W-:-:S07]  /*26740*/  IMAD.MOV.U32 R0, RZ, RZ, R23 ;  /* 0x000000ffff007224 */ /* 0x000fce00078e0017 */
[----:B------:R-:W-:Y:S05]  /*26750*/  WARPSYNC.COLLECTIVE R22, `(.L_x_1053) ;  /* 0x0000000016087348 */ /* 0x000fea0003c00000 */
[----:B------:R0:W1:Y:S02]  /*26760*/  SHFL.DOWN P2, R23, R19, R18, R17 ;  /* 0x0800001213177389 */ /* 0x0000640000040011 */
[----:B01----:R-:W-:Y:S05]  /*26770*/  ENDCOLLECTIVE ;  /* 0x000000000000791b */ /* 0x003fea0003800000 */
.L_x_1053:
        /* <DEDUP_REMOVED lines=10> */
.L_x_1054:
[----:B------:R-:W-:Y:S02]  /*26820*/  IMAD.MOV.U32 R19, RZ, RZ, R10 ;  /* 0x000000ffff137224 */ /* 0x000fe400078e000a */
[----:B------:R-:W-:-:S07]  /*26830*/  IMAD.MOV.U32 R0, RZ, RZ, R23 ;  /* 0x000000ffff007224 */ /* 0x000fce00078e0017 */
[----:B------:R-:W-:Y:S05]  /*26840*/  WARPSYNC.COLLECTIVE R22, `(.L_x_1055) ;  /* 0x0000000016087348 */ /* 0x000fea0003c00000 */
[----:B------:R0:W1:Y:S02]  /*26850*/  SHFL.DOWN P2, R23, R19, R18, R17 ;  /* 0x0800001213177389 */ /* 0x0000640000040011 */
[----:B01----:R-:W-:Y:S05]  /*26860*/  ENDCOLLECTIVE ;  /* 0x000000000000791b */ /* 0x003fea0003800000 */
.L_x_1055:
        /* <DEDUP_REMOVED lines=10> */
.L_x_1056:
[----:B------:R-:W-:Y:S02]  /*26910*/  IMAD.MOV.U32 R19, RZ, RZ, R20 ;  /* 0x000000ffff137224 */ /* 0x000fe400078e0014 */
[----:B------:R-:W-:-:S07]  /*26920*/  IMAD.MOV.U32 R0, RZ, RZ, R23 ;  /* 0x000000ffff007224 */ /* 0x000fce00078e0017 */
[----:B------:R-:W-:Y:S05]  /*26930*/  WARPSYNC.COLLECTIVE R22, `(.L_x_1057) ;  /* 0x0000000016087348 */ /* 0x000fea0003c00000 */
[----:B------:R0:W1:Y:S02]  /*26940*/  SHFL.DOWN P2, R23, R19, R18, R17 ;  /* 0x0800001213177389 */ /* 0x0000640000040011 */
[----:B01----:R-:W-:Y:S05]  /*26950*/  ENDCOLLECTIVE ;  /* 0x000000000000791b */ /* 0x003fea0003800000 */
.L_x_1057:
        /* <DEDUP_REMOVED lines=10> */
.L_x_1058:
[----:B------:R-:W-:Y:S02]  /*26a00*/  IMAD.MOV.U32 R19, RZ, RZ, R16 ;  /* 0x000000ffff137224 */ /* 0x000fe400078e0010 */
[----:B------:R-:W-:-:S07]  /*26a10*/  IMAD.MOV.U32 R0, RZ, RZ, R23 ;  /* 0x000000ffff007224 */ /* 0x000fce00078e0017 */
[----:B------:R-:W-:Y:S05]  /*26a20*/  WARPSYNC.COLLECTIVE R22, `(.L_x_1059) ;  /* 0x0000000016087348 */ /* 0x000fea0003c00000 */
[----:B------:R0:W1:Y:S02]  /*26a30*/  SHFL.DOWN P2, R23, R19, R18, R17 ;  /* 0x0800001213177389 */ /* 0x0000640000040011 */
[----:B01----:R-:W-:Y:S05]  /*26a40*/  ENDCOLLECTIVE ;  /* 0x000000000000791b */ /* 0x003fea0003800000 */
.L_x_1059:
        /* <DEDUP_REMOVED lines=8> */
.L_x_1060:
[----:B------:R-:W-:Y:S02]  /*26ad0*/  IMAD.MOV.U32 R41, RZ, RZ, R23 ;  /* 0x000000ffff297224 */ /* 0x000fe400078e0017 */
[----:B------:R-:W-:-:S07]  /*26ae0*/  IMAD.MOV.U32 R0, RZ, RZ, R38 ;  /* 0x000000ffff007224 */ /* 0x000fce00078e0026 */
[----:B------:R-:W-:Y:S05]  /*26af0*/  WARPSYNC.COLLECTIVE R22, `(.L_x_1061) ;  /* 0x0000000016087348 */ /* 0x000fea0003c00000 */
[----:B------:R0:W1:Y:S02]  /*26b00*/  SHFL.IDX P2, R38, R41, R40, R39 ;  /* 0x0000002829267389 */ /* 0x0000640000040027 */
[----:B01----:R-:W-:Y:S05]  /*26b10*/  ENDCOLLECTIVE ;  /* 0x000000000000791b */ /* 0x003fea0003800000 */
.L_x_1061:
[----:B------:R-:W-:Y:S05]  /*26b20*/  BRA `(.L_x_1062) ;  /* 0xfffffee4004c7947 */ /* 0x000fea000383ffff */
.L_x_638:
[----:B------:R-:W-:Y:S01]  /*26b30*/  BSSY B1, `(.L_x_1063) ;  /* 0x0000005000017945 */ /* 0x000fe20003800000 */
[----:B------:R-:W-:-:S07]  /*26b40*/  IMAD.MOV.U32 R22, RZ, RZ, -0x1 ;  /* 0xffffffffff167424 */ /* 0x000fce00078e00ff */
[----:B0-----:R-:W-:Y:S05]  /*26b50*/  WARPSYNC.COLLECTIVE R22, `(.L_x_1064) ;  /* 0x0000000016087348 */ /* 0x001fea0003c00000 */
[----:B------:R-:W-:Y:S01]  /*26b60*/  NOP ;  /* 0x0000000000007918 */ /* 0x000fe20000000000 */
[----:B0-----:R-:W-:Y:S05]  /*26b70*/  ENDCOLLECTIVE ;  /* 0x000000000000791b */ /* 0x001fea0003800000 */
.L_x_1064:
[----:B------:R-:W-:Y:S05]  /*26b80*/  BSYNC B1 ;  /* 0x0000000000017941 */ /* 0x000fea0003800000 */
.L_x_1063:
[----:B------:R-:W-:Y:S05]  /*26b90*/  BRA `(.L_x_1065) ;  /* 0xfffffee800947947 */ /* 0x000fea000383ffff */
.L_x_641:
[----:B------:R-:W-:Y:S01]  /*26ba0*/  BSSY B1, `(.L_x_1066) ;  /* 0x0000008000017945 */ /* 0x000fe20003800000 */
[----:B------:R-:W-:Y:S02]  /*26bb0*/  IMAD.MOV.U32 R19, RZ, RZ, R31 ;  /* 0x000000ffff137224 */ /* 0x000fe400078e001f */
[----:B------:R-:W-:Y:S02]  /*26bc0*/  IMAD.MOV.U32 R18, RZ, RZ, 0x1 ;  /* 0x00000001ff127424 */ /* 0x000fe400078e00ff */
[----:B------:R-:W-:Y:S02]  /*26bd0*/  IMAD.MOV.U32 R17, RZ, RZ, 0x1f ;  /* 0x0000001fff117424 */ /* 0x000fe400078e00ff */
[----:B------:R-:W-:-:S07]  /*26be0*/  IMAD.MOV.U32 R22, RZ, RZ, -0x1 ;  /* 0xffffffffff167424 */ /* 0x000fce00078e00ff */
[----:B-----5:R-:W-:Y:S05]  /*26bf0*/  WARPSYNC.COLLECTIVE R22, `(.L_x_1067) ;  /* 0x0000000016087348 */ /* 0x020fea0003c00000 */
[----:B------:R0:W1:Y:S02]  /*26c00*/  SHFL.DOWN P2, R23, R19, R18, R17 ;  /* 0x0800001213177389 */ /* 0x0000640000040011 */
[----:B01---5:R-:W-:Y:S05]  /*26c10*/  ENDCOLLECTIVE ;  /* 0x000000000000791b */ /* 0x023fea0003800000 */
.L_x_1067:
[----:B------:R-:W-:Y:S05]  /*26c20*/  BSYNC B1 ;  /* 0x0000000000017941 */ /* 0x000fea0003800000 */
.L_x_1066:
[----:B------:R-:W-:Y:S02]  /*26c30*/  IMAD.MOV.U32 R19, RZ, RZ, R20 ;  /* 0x000000ffff137224 */ /* 0x000fe400078e0014 */
[----:B------:R-:W-:Y:S02]  /*26c40*/  IMAD.MOV.U32 R18, RZ, RZ, 0x1 ;  /* 0x00000001ff127424 */ /* 0x000fe400078e00ff */
[----:B------:R-:W-:Y:S02]  /*26c50*/  IMAD.MOV.U32 R17, RZ, RZ, 0x1f ;  /* 0x0000001fff117424 */ /* 0x000fe400078e00ff */
[----:B------:R-:W-:Y:S02]  /*26c60*/  IMAD.MOV.U32 R22, RZ, RZ, -0x1 ;  /* 0xffffffffff167424 */ /* 0x000fe400078e00ff */
[----:B------:R-:W-:Y:S02]  /*26c70*/  IMAD.MOV.U32 R0, RZ, RZ, R23 ;  /* 0x000000ffff007224 */ /* 0x000fe400078e0017 */
[----:B------:R-:W-:-:S07]  /*26c80*/  VIADD R10, R10, 0x3a6 ;  /* 0x000003a60a0a7836 */ /* 0x000fce0000000000 */
[----:B------:R-:W-:Y:S05]  /*26c90*/  WARPSYNC.COLLECTIVE R22, `(.L_x_1068) ;  /* 0x0000000016087348 */ /* 0x000fea0003c00000 */
[----:B------:R0:W1:Y:S02]  /*26ca0*/  SHFL.DOWN P2, R23, R19, R18, R17 ;  /* 0x0800001213177389 */ /* 0x0000640000040011 */
[----:B01----:R-:W-:Y:S05]  /*26cb0*/  ENDCOLLECTIVE ;  /* 0x000000000000791b */ /* 0x003fea0003800000 */
.L_x_1068:
[----:B------:R-:W-:Y:S01]  /*26cc0*/  IMAD.MOV.U32 R40, RZ, RZ, RZ ;  /* 0x000000ffff287224 */ /* 0x000fe200078e00ff */
[----:B------:R-:W-:Y:S01]  /*26cd0*/  IADD3 R27, P1, PT, R0, R31, RZ ;  /* 0x0000001f001b7210 */ /* 0x000fe20007f3e0ff */
[----:B------:R-:W-:Y:S01]  /*26ce0*/  IMAD.MOV.U32 R39, RZ, RZ, 0x1f ;  /* 0x0000001fff277424 */ /* 0x000fe200078e00ff */
[----:B------:R-:W-:-:S04]  /*26cf0*/  SHF.R.U32.HI R9, RZ, 0x10, R10 ;  /* 0x00000010ff097819 */ /* 0x000fc8000001160a */
[----:B------:R-:W-:Y:S02]  /*26d00*/  LOP3.LUT R9, R9, R10, RZ, 0x3c, !PT ;  /* 0x0000000a09097212 */ /* 0x000fe400078e3cff */
[----:B------:R0:W1:Y:S03]  /*26d10*/  LDS.S8 R10, [R12+0x880] ;  /* 0x000880000c0a7984 */ /* 0x0000660000000200 */
[----:B------:R-:W-:Y:S02]  /*26d20*/  IMAD R9, R9, -0x7a143595, RZ ;  /* 0x85ebca6b09097824 */ /* 0x000fe400078e02ff */
[----:B------:R-:W-:-:S03]  /*26d30*/  IMAD.MOV.U32 R18, RZ, RZ, 0x2 ;  /* 0x00000002ff127424 */ /* 0x000fc600078e00ff */
[----:B------:R-:W-:-:S04]  /*26d40*/  SHF.R.U32.HI R4, RZ, 0xd, R9 ;  /* 0x0000000dff047819 */ /* 0x000fc80000011609 */
[----:B------:R-:W-:Y:S02]  /*26d50*/  LOP3.LUT R4, R4, R9, RZ, 0x3c, !PT ;  /* 0x0000000904047212 */ /* 0x000fe400078e3cff */
[----:B------:R-:W-:Y:S01]  /*26d60*/  PLOP3.LUT P0, PT, P2, PT, PT, 0x80, 0x8 ;  /* 0x000000000008781c */ /* 0x000fe2000170f070 */
[----:B------:R-:W-:Y:S02]  /*26d70*/  IMAD.X R16, R23, 0x1, R20, P1 ;  /* 0x0000000117107824 */ /* 0x000fe400008e0614 */
[----:B------:R-:W-:Y:S01]  /*26d80*/  IMAD R4, R4, -0x3d4d51cb, RZ ;  /* 0xc2b2ae3504047824 */ /* 0x000fe200078e02ff */
[----:B------:R-:W-:Y:S02]  /*26d90*/  SEL R27, R27, R0, P0 ;  /* 0x000000001b1b7207 */ /* 0x000fe40000000000 */
[----:B------:R-:W-:Y:S02]  /*26da0*/  SEL R16, R16, R23, P0 ;  /* 0x0000001710107207 */ /* 0x000fe40000000000 */
[----:B------:R-:W-:Y:S01]  /*26db0*/  SHF.R.U32.HI R9, RZ, 0x10, R4 ;  /* 0x00000010ff097819 */ /* 0x000fe20000011604 */
[----:B------:R-:W-:-:S03]  /*26dc0*/  IMAD.MOV.U32 R19, RZ, RZ, R27 ;  /* 0x000000ffff137224 */ /* 0x000fc600078e001b */
[----:B0-----:R-:W-:-:S07]  /*26dd0*/  LOP3.LUT R9, R9, R4, RZ, 0x3c, !PT ;  /* 0x0000000409097212 */ /* 0x001fce00078e3cff */
[----:B-1----:R-:W-:Y:S05]  /*26de0*/  WARPSYNC.COLLECTIVE R22, `(.L_x_1069) ;  /* 0x0000000016087348 */ /* 0x002fea0003c00000 */
[----:B------:R0:W2:Y:S02]  /*26df0*/  SHFL.DOWN P2, R23, R19, R18, R17 ;  /* 0x0800001213177389 */ /* 0x0000a40000040011 */
[----:B012---:R-:W-:Y:S05]  /*26e00*/  ENDCOLLECTIVE ;  /* 0x000000000000791b */ /* 0x007fea0003800000 */
.L_x_1069:
[----:B------:R-:W-:Y:S02]  /*26e10*/  LOP3.LUT R4, R9, 0x1, RZ, 0xc0, !PT ;  /* 0x0000000109047812 */ /* 0x000fe400078ec0ff */
[----:B------:R-:W-:-:S04]  /*26e20*/  SHF.R.U32.HI R9, RZ, 0x1, R9 ;  /* 0x00000001ff097819 */ /* 0x000fc80000011609 */
[----:B------:R-:W-:Y:S01]  /*26e30*/  LOP3.LUT R9, R9, 0x1f, RZ, 0xc0, !PT ;  /* 0x0000001f09097812 */ /* 0x000fe200078ec0ff */
[----:B------:R-:W-:Y:S02]  /*26e40*/  IMAD.MOV.U32 R19, RZ, RZ, R16 ;  /* 0x000000ffff137224 */ /* 0x000fe400078e0010 */
[----:B------:R-:W-:-:S07]  /*26e50*/  IMAD.MOV.U32 R0, RZ, RZ, R23 ;  /* 0x000000ffff007224 */ /* 0x000fce00078e0017 */
[----:B------:R-:W-:Y:S05]  /*26e60*/  WARPSYNC.COLLECTIVE R22, `(.L_x_1070) ;  /* 0x0000000016087348 */ /* 0x000fea0003c00000 */
[----:B------:R0:W1:Y:S02]  /*26e70*/  SHFL.DOWN P2, R23, R19, R18, R17 ;  /* 0x0800001213177389 */ /* 0x0000640000040011 */
[----:B01----:R-:W-:Y:S05]  /*26e80*/  ENDCOLLECTIVE ;  /* 0x000000000000791b */ /* 0x003fea0003800000 */
.L_x_1070:
        /* <DEDUP_REMOVED lines=10> */
.L_x_1071:
[----:B------:R-:W-:Y:S02]  /*26f30*/  IMAD.MOV.U32 R19, RZ, RZ, R20 ;  /* 0x000000ffff137224 */ /* 0x000fe400078e0014 */
[----:B------:R-:W-:-:S07]  /*26f40*/  IMAD.MOV.U32 R0, RZ, RZ, R23 ;  /* 0x000000ffff007224 */ /* 0x000fce00078e0017 */
[----:B------:R-:W-:Y:S05]  /*26f50*/  WARPSYNC.COLLECTIVE R22, `(.L_x_1072) ;  /* 0x0000000016087348 */ /* 0x000fea0003c00000 */
[----:B------:R0:W1:Y:S02]  /*26f60*/  SHFL.DOWN P2, R23, R19, R18, R17 ;  /* 0x0800001213177389 */ /* 0x0000640000040011 */
[----:B01----:R-:W-:Y:S05]  /*26f70*/  ENDCOLLECTIVE ;  /* 0x000000000000791b */ /* 0x003fea0003800000 */
.L_x_1072:
        /* <DEDUP_REMOVED lines=10> */
.L_x_1073:
[----:B------:R-:W-:Y:S02]  /*27020*/  IMAD.MOV.U32 R19, RZ, RZ, R16 ;  /* 0x000000ffff137224 */ /* 0x000fe400078e0010 */
[----:B------:R-:W-:-:S07]  /*27030*/  IMAD.MOV.U32 R0, RZ, RZ, R23 ;  /* 0x000000ffff007224 */ /* 0x000fce00078e0017 */
[----:B------:R-:W-:Y:S05]  /*27040*/  WARPSYNC.COLLECTIVE R22, `(.L_x_1074) ;  /* 0x0000000016087348 */ /* 0x000fea0003c00000 */
[----:B------:R0:W1:Y:S02]  /*27050*/  SHFL.DOWN P2, R23, R19, R18, R17 ;  /* 0x0800001213177389 */ /* 0x0000640000040011 */
[----:B01----:R-:W-:Y:S05]  /*27060*/  ENDCOLLECTIVE ;  /* 0x000000000000791b */ /* 0x003fea0003800000 */
.L_x_1074:
        /* <DEDUP_REMOVED lines=10> */
.L_x_1075:
[----:B------:R-:W-:Y:S02]  /*27110*/  IMAD.MOV.U32 R19, RZ, RZ, R20 ;  /* 0x000000ffff137224 */ /* 0x000fe400078e0014 */
[----:B------:R-:W-:-:S07]  /*27120*/  IMAD.MOV.U32 R0, RZ, RZ, R23 ;  /* 0x000000ffff007224 */ /* 0x000fce00078e0017 */
[----:B------:R-:W-:Y:S05]  /*27130*/  WARPSYNC.COLLECTIVE R22, `(.L_x_1076) ;  /* 0x0000000016087348 */ /* 0x000fea0003c00000 */
[----:B------:R0:W1:Y:S02]  /*27140*/  SHFL.DOWN P2, R23, R19, R18, R17 ;  /* 0x0800001213177389 */ /* 0x0000640000040011 */
[----:B01----:R-:W-:Y:S05]  /*27150*/  ENDCOLLECTIVE ;  /* 0x000000000000791b */ /* 0x003fea0003800000 */
.L_x_1076:
[----:B------:R-:W-:Y:S01]  /*27160*/  IADD3 R21, P1, PT, R0, R21, RZ ;  /* 0x0000001500157210 */ /* 0x000fe20007f3e0ff */
[----:B------:R-:W-:Y:S01]  /*27170*/  IMAD.MOV.U32 R18, RZ, RZ, 0x1 ;  /* 0x00000001ff127424 */ /* 0x000fe200078e00ff */
[----:B------:R-:W-:-:S03]  /*27180*/  PLOP3.LUT P0, PT, P2, PT, PT, 0x80, 0x8 ;  /* 0x000000000008781c */ /* 0x000fc6000170f070 */
[----:B------:R-:W-:Y:S01]  /*27190*/  IMAD.X R20, R23, 0x1, R20, P1 ;  /* 0x0000000117147824 */ /* 0x000fe200008e0614 */
[----:B------:R-:W-:Y:S02]  /*271a0*/  ISETP.NE.U32.AND P2, PT, R4, 0x1, PT ;  /* 0x000000010400780c */ /* 0x000fe40003f45070 */
[----:B------:R-:W-:Y:S02]  /*271b0*/  SEL R36, R21, R0, P0 ;  /* 0x0000000015247207 */ /* 0x000fe40000000000 */
[----:B------:R-:W-:-:S03]  /*271c0*/  SEL R23, R20, R23, P0 ;  /* 0x0000001714177207 */ /* 0x000fc60000000000 */
[----:B------:R-:W-:-:S06]  /*271d0*/  IMAD.MOV.U32 R41, RZ, RZ, R36 ;  /* 0x000000ffff297224 */ /* 0x000fcc00078e0024 */
[----:B------:R-:W-:-:S07]  /*271e0*/  @P2 IMAD.MOV R9, RZ, RZ, -R9 ;  /* 0x000000ffff092224 */ /* 0x000fce00078e0a09 */
[----:B------:R-:W-:Y:S05]  /*271f0*/  WARPSYNC.COLLECTIVE R22, `(.L_x_1077) ;  /* 0x0000000016087348 */ /* 0x000fea0003c00000 */
[----:B------:R0:W1:Y:S02]  /*27200*/  SHFL.IDX P2, R38, R41, R40, R39 ;  /* 0x0000002829267389 */ /* 0x0000640000040027 */
[----:B01----:R-:W-:Y:S05]  /*27210*/  ENDCOLLECTIVE ;  /* 0x000000000000791b */ /* 0x003fea0003800000 */
.L_x_1077:
[----:B------:R-:W-:-:S04]  /*27220*/  IMAD.WIDE R10, R9, R10, RZ ;  /* 0x0000000a090a7225 */ /* 0x000fc800078e02ff */
[----:B------:R-:W-:Y:S02]  /*27230*/  IMAD.MOV.U32 R19, RZ, RZ, R10 ;  /* 0x000000ffff137224 */ /* 0x000fe400078e000a */
[----:B------:R-:W-:Y:S02]  /*27240*/  IMAD.MOV.U32 R41, RZ, RZ, R23 ;  /* 0x000000ffff297224 */ /* 0x000fe400078e0017 */
[----:B------:R-:W-:-:S07]  /*27250*/  IMAD.MOV.U32 R36, RZ, RZ, R38 ;  /* 0x000000ffff247224 */ /* 0x000fce00078e0026 */
[----:B------:R-:W-:Y:S05]  /*27260*/  WARPSYNC.COLLECTIVE R22, `(.L_x_1078) ;  /* 0x0000000016087348 */ /* 0x000fea0003c00000 */
[----:B------:R0:W1:Y:S02]  /*27270*/  SHFL.IDX P2, R38, R41, R40, R39 ;  /* 0x0000002829267389 */ /* 0x0000640000040027 */
[----:B01----:R-:W-:Y:S05]  /*27280*/  ENDCOLLECTIVE ;  /* 0x000000000000791b */ /* 0x003fea0003800000 */
.L_x_1078:
[----:B------:R-:W-:Y:S05]  /*27290*/  WARPSYNC.COLLECTIVE R22, `(.L_x_1079) ;  /* 0x0000000016087348 */ /* 0x000fea0003c00000 */
[----:B------:R0:W1:Y:S02]  /*272a0*/  SHFL.DOWN P2, R23, R19, R18, R17 ;  /* 0x0800001213177389 */ /* 0x0000640000040011 */
[----:B01----:R-:W-:Y:S05]  /*272b0*/  ENDCOLLECTIVE ;  /* 0x000000000000791b */ /* 0x003fea0003800000 */
.L_x_1079:
[----:B------:R-:W-:Y:S02]  /*272c0*/  IMAD.MOV.U32 R19, RZ, RZ, R11 ;  /* 0x000000ffff137224 */ /* 0x000fe400078e000b */
[----:B------:R-:W-:Y:S02]  /*272d0*/  IMAD.MOV.U32 R0, RZ, RZ, R38 ;  /* 0x000000ffff007224 */ /* 0x000fe400078e0026 */
[----:B------:R-:W-:-:S07]  /*272e0*/  IMAD.MOV.U32 R9, RZ, RZ, R23 ;  /* 0x000000ffff097224 */ /* 0x000fce00078e0017 */
[----:B------:R-:W-:Y:S05]  /*272f0*/  WARPSYNC.COLLECTIVE R22, `(.L_x_1080) ;  /* 0x0000000016087348 */ /* 0x000fea0003c00000 */
[----:B------:R0:W1:Y:S02]  /*27300*/  SHFL.DOWN P2, R23, R19, R18, R17 ;  /* 0x0800001213177389 */ /* 0x0000640000040011 */
[----:B01----:R-:W-:Y:S05]  /*27310*/  ENDCOLLECTIVE ;  /* 0x000000000000791b */ /* 0x003fea0003800000 */
.L_x_1080:
[----:B------:R-:W-:Y:S01]  /*27320*/  IADD3 R4, P0, PT, R10, R9, RZ ;  /* 0x000000090a047210 */ /* 0x000fe20007f1e0ff */
[----:B------:R-:W-:Y:S01]  /*27330*/  IMAD.MOV.U32 R18, RZ, RZ, 0x2 ;  /* 0x00000002ff127424 */ /* 0x000fe200078e00ff */
[----:B------:R-:W-:Y:S01]  /*27340*/  PLOP3.LUT P1, PT, P2, PT, PT, 0x80, 0x8 ;  /* 0x000000000008781c */ /* 0x000fe2000172f070 */
[----:B------:R-:W-:-:S03]  /*27350*/  IMAD.MOV.U32 R13, RZ, RZ, R23 ;  /* 0x000000ffff0d7224 */ /* 0x000fc600078e0017 */
[----:B------:R-:W-:Y:S01]  /*27360*/  SEL R21, R4, R9, P1 ;  /* 0x0000000904157207 */ /* 0x000fe20000800000 */
[----:B------:R-:W-:-:S04]  /*27370*/  IMAD.X R10, R11, 0x1, R13, P0 ;  /* 0x000000010b0a7824 */ /* 0x000fc800000e060d */
[----:B------:R-:W-:Y:S01]  /*27380*/  IMAD.MOV.U32 R19, RZ, RZ, R21 ;  /* 0x000000ffff137224 */ /* 0x000fe200078e0015 */
[----:B------:R-:W-:-:S07]  /*27390*/  SEL R10, R10, R13, P1 ;  /* 0x0000000d0a0a7207 */ /* 0x000fce0000800000 */
[----:B------:R-:W-:Y:S05]  /*273a0*/  WARPSYNC.COLLECTIVE R22, `(.L_x_1081) ;  /* 0x0000000016087348 */ /* 0x000fea0003c00000 */
[----:B------:R0:W1:Y:S02]  /*273b0*/  SHFL.DOWN P2, R23, R19, R18, R17 ;  /* 0x0800001213177389 */ /* 0x0000640000040011 */
[----:B01----:R-:W-:Y:S05]  /*273c0*/  ENDCOLLECTIVE ;  /* 0x000000000000791b */ /* 0x003fea0003800000 */
.L_x_1081:
[----:B------:R-:W-:Y:S02]  /*273d0*/  IMAD.MOV.U32 R19, RZ, RZ, R10 ;  /* 0x000000ffff137224 */ /* 0x000fe400078e000a */
[----:B------:R-:W-:-:S07]  /*273e0*/  IMAD.MOV.U32 R4, RZ, RZ, R23 ;  /* 0x000000ffff047224 */ /* 0x000fce00078e0017 */
[----:B------:R-:W-:Y:S05]  /*273f0*/  WARPSYNC.COLLECTIVE R22, `(.L_x_1082) ;  /* 0x0000000016087348 */ /* 0x000fea0003c00000 */
[----:B------:R0:W1:Y:S02]  /*27400*/  SHFL.DOWN P2, R23, R19, R18, R17 ;  /* 0x0800001213177389 */ /* 0x0000640000040011 */
[----:B01----:R-:W-:Y:S05]  /*27410*/  ENDCOLLECTIVE ;  /* 0x000000000000791b */ /* 0x003fea0003800000 */
.L_x_1082:
        /* <DEDUP_REMOVED lines=11> */
.L_x_1083:
[----:B------:R-:W-:Y:S02]  /*274d0*/  IMAD.MOV.U32 R19, RZ, RZ, R12 ;  /* 0x000000ffff137224 */ /* 0x000fe400078e000c */
[----:B------:R-:W-:-:S07]  /*274e0*/  IMAD.MOV.U32 R4, RZ, RZ, R23 ;  /* 0x000000ffff047224 */ /* 0x000fce00078e0017 */
[----:B------:R-:W-:Y:S05]  /*274f0*/  WARPSYNC.COLLECTIVE R22, `(.L_x_1084) ;  /* 0x0000000016087348 */ /* 0x000fea0003c00000 */
[----:B------:R0:W1:Y:S02]  /*27500*/  SHFL.DOWN P2, R23, R19, R18, R17 ;  /* 0x0800001213177389 */ /* 0x0000640000040011 */
[----:B01----:R-:W-:Y:S05]  /*27510*/  ENDCOLLECTIVE ;  /* 0x000000000000791b */ /* 0x003fea0003800000 */
.L_x_1084:
        /* <DEDUP_REMOVED lines=11> */
.L_x_1085:
[----:B------:R-:W-:Y:S02]  /*275d0*/  IMAD.MOV.U32 R19, RZ, RZ, R10 ;  /* 0x000000ffff137224 */ /* 0x000fe400078e000a */
[----:B------:R-:W-:-:S07]  /*275e0*/  IMAD.MOV.U32 R4, RZ, RZ, R23 ;  /* 0x000000ffff047224 */ /* 0x000fce00078e0017 */
[----:B------:R-:W-:Y:S05]  /*275f0*/  WARPSYNC.COLLECTIVE R22, `(.L_x_1086) ;  /* 0x0000000016087348 */ /* 0x000fea0003c00000 */
[----:B------:R0:W1:Y:S02]  /*27600*/  SHFL.DOWN P2, R23, R19, R18, R17 ;  /* 0x0800001213177389 */ /* 0x0000640000040011 */
[----:B01----:R-:W-:Y:S05]  /*27610*/  ENDCOLLECTIVE ;  /* 0x000000000000791b */ /* 0x003fea0003800000 */
.L_x_1086:
        /* <DEDUP_REMOVED lines=11> */
.L_x_1087:
[----:B------:R-:W-:Y:S02]  /*276d0*/  IMAD.MOV.U32 R19, RZ, RZ, R12 ;  /* 0x000000ffff137224 */ /* 0x000fe400078e000c */
[----:B------:R-:W-:-:S07]  /*276e0*/  IMAD.MOV.U32 R4, RZ, RZ, R23 ;  /* 0x000000ffff047224 */ /* 0x000fce00078e0017 */
[----:B------:R-:W-:Y:S05]  /*276f0*/  WARPSYNC.COLLECTIVE R22, `(.L_x_1088) ;  /* 0x0000000016087348 */ /* 0x000fea0003c00000 */
[----:B------:R0:W1:Y:S02]  /*27700*/  SHFL.DOWN P2, R23, R19, R18, R17 ;  /* 0x0800001213177389 */ /* 0x0000640000040011 */
[----:B01----:R-:W-:Y:S05]  /*27710*/  ENDCOLLECTIVE ;  /* 0x000000000000791b */ /* 0x003fea0003800000 */
.L_x_1088:
[----:B------:R-:W-:Y:S02]  /*27720*/  IADD3 R11, P0, PT, R4, R11, RZ ;  /* 0x0000000b040b7210 */ /* 0x000fe40007f1e0ff */
[----:B------:R-:W-:Y:S01]  /*27730*/  PLOP3.LUT P1, PT, P2, PT, PT, 0x80, 0x8 ;  /* 0x000000000008781c */ /* 0x000fe2000172f070 */
[----:B------:R-:W-:-:S03]  /*27740*/  IMAD.MOV.U32 R9, RZ, RZ, R23 ;  /* 0x000000ffff097224 */ /* 0x000fc600078e0017 */
[----:B------:R-:W-:Y:S01]  /*27750*/  SEL R41, R11, R4, P1 ;  /* 0x000000040b297207 */ /* 0x000fe20000800000 */
[----:B------:R-:W-:-:S08]  /*27760*/  IMAD.X R12, R9, 0x1, R12, P0 ;  /* 0x00000001090c7824 */ /* 0x000fd000000e060c */
[----:B------:R-:W-:Y:S05]  /*27770*/  WARPSYNC.COLLECTIVE R22, `(.L_x_1089) ;  /* 0x0000000016087348 */ /* 0x000fea0003c00000 */
[----:B------:R0:W1:Y:S02]  /*27780*/  SHFL.IDX P2, R38, R41, R40, R39 ;  /* 0x0000002829267389 */ /* 0x0000640000040027 */
[----:B01----:R-:W-:Y:S05]  /*27790*/  ENDCOLLECTIVE ;  /* 0x000000000000791b */ /* 0x003fea0003800000 */
.L_x_1089:
[----:B------:R-:W-:-:S05]  /*277a0*/  SEL R9, R12, R9, P1 ;  /* 0x000000090c097207 */ /* 0x000fca0000800000 */
[----:B------:R-:W-:Y:S02]  /*277b0*/  IMAD.MOV.U32 R41, RZ, RZ, R9 ;  /* 0x000000ffff297224 */ /* 0x000fe400078e0009 */
[----:B------:R-:W-:-:S07]  /*277c0*/  IMAD.MOV.U32 R37, RZ, RZ, R38 ;  /* 0x000000ffff257224 */ /* 0x000fce00078e0026 */
[----:B------:R-:W-:Y:S05]  /*277d0*/  WARPSYNC.COLLECTIVE R22, `(.L_x_1090) ;  /* 0x0000000016087348 */ /* 0x000fea0003c00000 */
[----:B------:R0:W1:Y:S02]  /*277e0*/  SHFL.IDX P2, R38, R41, R40, R39 ;  /* 0x0000002829267389 */ /* 0x0000640000040027 */
[----:B01----:R-:W-:Y:S05]  /*277f0*/  ENDCOLLECTIVE ;  /* 0x000000000000791b */ /* 0x003fea0003800000 */
.L_x_1090:
[----:B------:R-:W-:Y:S05]  /*27800*/  BRA `(.L_x_1091) ;  /* 0xfffffee400487947 */ /* 0x000fea000383ffff */
.L_x_646:
        /* <DEDUP_REMOVED lines=8> */
.L_x_1093:
[----:B------:R-:W-:Y:S05]  /*27890*/  BSYNC B1 ;  /* 0x0000000000017941 */ /* 0x000fea0003800000 */
.L_x_1092:
        /* <DEDUP_REMOVED lines=9> */
.L_x_1094:
        /* <DEDUP_REMOVED lines=11> */
.L_x_1095:
[----:B------:R-:W-:Y:S02]  /*279e0*/  IMAD.MOV.U32 R19, RZ, RZ, R10 ;  /* 0x000000ffff137224 */ /* 0x000fe400078e000a */
[----:B------:R-:W-:-:S07]  /*279f0*/  IMAD.MOV.U32 R3, RZ, RZ, R23 ;  /* 0x000000ffff037224 */ /* 0x000fce00078e0017 */
[----:B------:R-:W-:Y:S05]  /*27a00*/  WARPSYNC.COLLECTIVE R22, `(.L_x_1096) ;  /* 0x0000000016087348 */ /* 0x000fea0003c00000 */
[----:B------:R0:W1:Y:S02]  /*27a10*/  SHFL.DOWN P2, R23, R19, R18, R17 ;  /* 0x0800001213177389 */ /* 0x0000640000040011 */
[----:B01----:R-:W-:Y:S05]  /*27a20*/  ENDCOLLECTIVE ;  /* 0x000000000000791b */ /* 0x003fea0003800000 */
.L_x_1096:
        /* <DEDUP_REMOVED lines=10> */
.L_x_1097:
[----:B------:R-:W-:Y:S02]  /*27ad0*/  IMAD.MOV.U32 R19, RZ, RZ, R6 ;  /* 0x000000ffff137224 */ /* 0x000fe400078e0006 */
[----:B------:R-:W-:-:S07]  /*27ae0*/  IMAD.MOV.U32 R3, RZ, RZ, R23 ;  /* 0x000000ffff037224 */ /* 0x000fce00078e0017 */
[----:B------:R-:W-:Y:S05]  /*27af0*/  WARPSYNC.COLLECTIVE R22, `(.L_x_1098) ;  /* 0x0000000016087348 */ /* 0x000fea0003c00000 */
[----:B------:R0:W1:Y:S02]  /*27b00*/  SHFL.DOWN P2, R23, R19, R18, R17 ;  /* 0x0800001213177389 */ /* 0x0000640000040011 */
[----:B01----:R-:W-:Y:S05]  /*27b10*/  ENDCOLLECTIVE ;  /* 0x000000000000791b */ /* 0x003fea0003800000 */
.L_x_1098:
        /* <DEDUP_REMOVED lines=10> */
.L_x_1099:
[----:B------:R-:W-:Y:S02]  /*27bc0*/  IMAD.MOV.U32 R19, RZ, RZ, R20 ;  /* 0x000000ffff137224 */ /* 0x000fe400078e0014 */
[----:B------:R-:W-:-:S07]  /*27bd0*/  IMAD.MOV.U32 R3, RZ, RZ, R23 ;  /* 0x000000ffff037224 */ /* 0x000fce00078e0017 */
[----:B------:R-:W-:Y:S05]  /*27be0*/  WARPSYNC.COLLECTIVE R22, `(.L_x_1100) ;  /* 0x0000000016087348 */ /* 0x000fea0003c00000 */
[----:B------:R0:W1:Y:S02]  /*27bf0*/  SHFL.DOWN P2, R23, R19, R18, R17 ;  /* 0x0800001213177389 */ /* 0x0000640000040011 */
[----:B01----:R-:W-:Y:S05]  /*27c00*/  ENDCOLLECTIVE ;  /* 0x000000000000791b */ /* 0x003fea0003800000 */
.L_x_1100:
        /* <DEDUP_REMOVED lines=10> */
.L_x_1101:
[----:B------:R-:W-:Y:S02]  /*27cb0*/  IMAD.MOV.U32 R19, RZ, RZ, R10 ;  /* 0x000000ffff137224 */ /* 0x000fe400078e000a */
[----:B------:R-:W-:-:S07]  /*27cc0*/  IMAD.MOV.U32 R3, RZ, RZ, R23 ;  /* 0x000000ffff037224 */ /* 0x000fce00078e0017 */
[----:B------:R-:W-:Y:S05]  /*27cd0*/  WARPSYNC.COLLECTIVE R22, `(.L_x_1102) ;  /* 0x0000000016087348 */ /* 0x000fea0003c00000 */
[----:B------:R0:W1:Y:S02]  /*27ce0*/  SHFL.DOWN P2, R23, R19, R18, R17 ;  /* 0x0800001213177389 */ /* 0x0000640000040011 */
[----:B01----:R-:W-:Y:S05]  /*27cf0*/  ENDCOLLECTIVE ;  /* 0x000000000000791b */ /* 0x003fea0003800000 */
.L_x_1102:
        /* <DEDUP_REMOVED lines=8> */
.L_x_1103:
[----:B------:R-:W-:Y:S02]  /*27d80*/  IMAD.MOV.U32 R41, RZ, RZ, R23 ;  /* 0x000000ffff297224 */ /* 0x000fe400078e0017 */
[----:B------:R-:W-:-:S07]  /*27d90*/  IMAD.MOV.U32 R3, RZ, RZ, R38 ;  /* 0x000000ffff037224 */ /* 0x000fce00078e0026 */
[----:B------:R-:W-:Y:S05]  /*27da0*/  WARPSYNC.COLLECTIVE R22, `(.L_x_1104) ;  /* 0x0000000016087348 */ /* 0x000fea0003c00000 */
[----:B------:R0:W1:Y:S02]  /*27db0*/  SHFL.IDX P2, R38, R41, R40, R39 ;  /* 0x0000002829267389 */ /* 0x0000640000040027 */
[----:B01----:R-:W-:Y:S05]  /*27dc0*/  ENDCOLLECTIVE ;  /* 0x000000000000791b */ /* 0x003fea0003800000 */
.L_x_1104:
[----:B------:R-:W-:Y:S05]  /*27dd0*/  WARPSYNC.COLLECTIVE R22, `(.L_x_1105) ;  /* 0x0000000016087348 */ /* 0x000fea0003c00000 */
[----:B------:R-:W-:Y:S01]  /*27de0*/  NOP ;  /* 0x0000000000007918 */ /* 0x000fe20000000000 */
[----:B------:R-:W-:Y:S05]  /*27df0*/  ENDCOLLECTIVE ;  /* 0x000000000000791b */ /* 0x000fea0003800000 */
.L_x_1105:
[----:B------:R-:W-:Y:S05]  /*27e00*/  BRA `(.L_x_1106) ;  /* 0xfffffef0006c7947 */ /* 0x000fea000383ffff */
.L_x_654:
[----:B------:R-:W-:Y:S01]  /*27e10*/  BSSY B1, `(.L_x_1107) ;  /* 0x0000008000017945 */ /* 0x000fe20003800000 */
[----:B------:R-:W-:Y:S02]  /*27e20*/  IMAD.MOV.U32 R19, RZ, RZ, R12 ;  /* 0x000000ffff137224 */ /* 0x000fe400078e000c */
[----:B------:R-:W-:Y:S02]  /*27e30*/  IMAD.MOV.U32 R18, RZ, RZ, 0x1 ;  /* 0x00000001ff127424 */ /* 0x000fe400078e00ff */
[----:B------:R-:W-:Y:S02]  /*27e40*/  IMAD.MOV.U32 R17, RZ, RZ, 0x1f ;  /* 0x0000001fff117424 */ /* 0x000fe400078e00ff */
[----:B------:R-:W-:-:S07]  /*27e50*/  IMAD.MOV.U32 R22, RZ, RZ, -0x1 ;  /* 0xffffffffff167424 */ /* 0x000fce00078e00ff */
[----:B0-2---:R-:W-:Y:S05]  /*27e60*/  WARPSYNC.COLLECTIVE R22, `(.L_x_1108) ;  /* 0x0000000016087348 */ /* 0x005fea0003c00000 */
[----:B0-----:R0:W1:Y:S02]  /*27e70*/  SHFL.DOWN P2, R23, R19, R18, R17 ;  /* 0x0800001213177389 */ /* 0x0010640000040011 */
[----:B012---:R-:W-:Y:S05]  /*27e80*/  ENDCOLLECTIVE ;  /* 0x000000000000791b */ /* 0x007fea0003800000 */
.L_x_1108:
[----:B------:R-:W-:Y:S05]  /*27e90*/  BSYNC B1 ;  /* 0x0000000000017941 */ /* 0x000fea0003800000 */
.L_x_1107:
        /* <DEDUP_REMOVED lines=9> */
.L_x_1109:
        /* <DEDUP_REMOVED lines=11> */
.L_x_1110:
[----:B------:R-:W-:Y:S02]  /*27fe0*/  IMAD.MOV.U32 R19, RZ, RZ, R10 ;  /* 0x000000ffff137224 */ /* 0x000fe400078e000a */
[----:B------:R-:W-:-:S07]  /*27ff0*/  IMAD.MOV.U32 R3, RZ, RZ, R23 ;  /* 0x000000ffff037224 */ /* 0x000fce00078e0017 */
[----:B------:R-:W-:Y:S05]  /*28000*/  WARPSYNC.COLLECTIVE R22, `(.L_x_1111) ;  /* 0x0000000016087348 */ /* 0x000fea0003c00000 */
[----:B------:R0:W1:Y:S02]  /*28010*/  SHFL.DOWN P2, R23, R19, R18, R17 ;  /* 0x0800001213177389 */ /* 0x0000640000040011 */
[----:B01----:R-:W-:Y:S05]  /*28020*/  ENDCOLLECTIVE ;  /* 0x000000000000791b */ /* 0x003fea0003800000 */
.L_x_1111:
        /* <DEDUP_REMOVED lines=10> */
.L_x_1112:
[----:B------:R-:W-:Y:S02]  /*280d0*/  IMAD.MOV.U32 R19, RZ, RZ, R6 ;  /* 0x000000ffff137224 */ /* 0x000fe400078e0006 */
[----:B------:R-:W-:-:S07]  /*280e0*/  IMAD.MOV.U32 R3, RZ, RZ, R23 ;  /* 0x000000ffff037224 */ /* 0x000fce00078e0017 */
[----:B------:R-:W-:Y:S05]  /*280f0*/  WARPSYNC.COLLECTIVE R22, `(.L_x_1113) ;  /* 0x0000000016087348 */ /* 0x000fea0003c00000 */
[----:B------:R0:W1:Y:S02]  /*28100*/  SHFL.DOWN P2, R23, R19, R18, R17 ;  /* 0x0800001213177389 */ /* 0x0000640000040011 */
[----:B01----:R-:W-:Y:S05]  /*28110*/  ENDCOLLECTIVE ;  /* 0x000000000000791b */ /* 0x003fea0003800000 */
.L_x_1113:
        /* <DEDUP_REMOVED lines=10> */
.L_x_1114:
[----:B------:R-:W-:Y:S02]  /*281c0*/  IMAD.MOV.U32 R19, RZ, RZ, R20 ;  /* 0x000000ffff137224 */ /* 0x000fe400078e0014 */
[----:B------:R-:W-:-:S07]  /*281d0*/  IMAD.MOV.U32 R3, RZ, RZ, R23 ;  /* 0x000000ffff037224 */ /* 0x000fce00078e0017 */
[----:B------:R-:W-:Y:S05]  /*281e0*/  WARPSYNC.COLLECTIVE R22, `(.L_x_1115) ;  /* 0x0000000016087348 */ /* 0x000fea0003c00000 */
[----:B------:R0:W1:Y:S02]  /*281f0*/  SHFL.DOWN P2, R23, R19, R18, R17 ;  /* 0x0800001213177389 */ /* 0x0000640000040011 */
[----:B01----:R-:W-:Y:S05]  /*28200*/  ENDCOLLECTIVE ;  /* 0x000000000000791b */ /* 0x003fea0003800000 */
.L_x_1115:
        /* <DEDUP_REMOVED lines=10> */
.L_x_1116:
[----:B------:R-:W-:Y:S02]  /*282b0*/  IMAD.MOV.U32 R19, RZ, RZ, R10 ;  /* 0x000000ffff137224 */ /* 0x000fe400078e000a */
[----:B------:R-:W-:-:S07]  /*282c0*/  IMAD.MOV.U32 R3, RZ, RZ, R23 ;  /* 0x000000ffff037224 */ /* 0x000fce00078e0017 */
[----:B------:R-:W-:Y:S05]  /*282d0*/  WARPSYNC.COLLECTIVE R22, `(.L_x_1117) ;  /* 0x0000000016087348 */ /* 0x000fea0003c00000 */
[----:B------:R0:W1:Y:S02]  /*282e0*/  SHFL.DOWN P2, R23, R19, R18, R17 ;  /* 0x0800001213177389 */ /* 0x0000640000040011 */
[----:B01----:R-:W-:Y:S05]  /*282f0*/  ENDCOLLECTIVE ;  /* 0x000000000000791b */ /* 0x003fea0003800000 */
.L_x_1117:
        /* <DEDUP_REMOVED lines=8> */
.L_x_1118:
[----:B------:R-:W-:Y:S02]  /*28380*/  IMAD.MOV.U32 R41, RZ, RZ, R23 ;  /* 0x000000ffff297224 */ /* 0x000fe400078e0017 */
[----:B------:R-:W-:-:S07]  /*28390*/  IMAD.MOV.U32 R3, RZ, RZ, R38 ;  /* 0x000000ffff037224 */ /* 0x000fce00078e0026 */
[----:B------:R-:W-:Y:S05]  /*283a0*/  WARPSYNC.COLLECTIVE R22, `(.L_x_1119) ;  /* 0x0000000016087348 */ /* 0x000fea0003c00000 */
[----:B------:R0:W1:Y:S02]  /*283b0*/  SHFL.IDX P2, R38, R41, R40, R39 ;  /* 0x0000002829267389 */ /* 0x0000640000040027 */
[----:B01----:R-:W-:Y:S05]  /*283c0*/  ENDCOLLECTIVE ;  /* 0x000000000000791b */ /* 0x003fea0003800000 */
.L_x_1119:
[----:B------:R-:W-:Y:S05]  /*283d0*/  BRA `(.L_x_1120) ;  /* 0xfffffef000e47947 */ /* 0x000fea000383ffff */
.L_x_659:
        /* <DEDUP_REMOVED lines=8> */
.L_x_1122:
[----:B------:R-:W-:Y:S05]  /*28460*/  BSYNC B1 ;  /* 0x0000000000017941 */ /* 0x000fea0003800000 */
.L_x_1121:
        /* <DEDUP_REMOVED lines=9> */
.L_x_1123:
        /* <DEDUP_REMOVED lines=11> */
.L_x_1124:
[----:B------:R-:W-:Y:S02]  /*285b0*/  IMAD.MOV.U32 R19, RZ, RZ, R6 ;  /* 0x000000ffff137224 */ /* 0x000fe400078e0006 */
[----:B------:R-:W-:-:S07]  /*285c0*/  IMAD.MOV.U32 R0, RZ, RZ, R23 ;  /* 0x000000ffff007224 */ /* 0x000fce00078e0017 */
[----:B------:R-:W-:Y:S05]  /*285d0*/  WARPSYNC.COLLECTIVE R22, `(.L_x_1125) ;  /* 0x0000000016087348 */ /* 0x000fea0003c00000 */
[----:B------:R0:W1:Y:S02]  /*285e0*/  SHFL.DOWN P2, R23, R19, R18, R17 ;  /* 0x0800001213177389 */ /* 0x0000640000040011 */
[----:B01----:R-:W-:Y:S05]  /*285f0*/  ENDCOLLECTIVE ;  /* 0x000000000000791b */ /* 0x003fea0003800000 */
.L_x_1125:
        /* <DEDUP_REMOVED lines=10> */
.L_x_1126:
[----:B------:R-:W-:Y:S02]  /*286a0*/  IMAD.MOV.U32 R19, RZ, RZ, R10 ;  /* 0x000000ffff137224 */ /* 0x000fe400078e000a */
[----:B------:R-:W-:-:S07]  /*286b0*/  IMAD.MOV.U32 R0, RZ, RZ, R23 ;  /* 0x000000ffff007224 */ /* 0x000fce00078e0017 */
[----:B------:R-:W-:Y:S05]  /*286c0*/  WARPSYNC.COLLECTIVE R22, `(.L_x_1127) ;  /* 0x0000000016087348 */ /* 0x000fea0003c00000 */
[----:B------:R0:W1:Y:S02]  /*286d0*/  SHFL.DOWN P2, R23, R19, R18, R17 ;  /* 0x0800001213177389 */ /* 0x0000640000040011 */
[----:B01----:R-:W-:Y:S05]  /*286e0*/  ENDCOLLECTIVE ;  /* 0x000000000000791b */ /* 0x003fea0003800000 */
.L_x_1127:
        /* <DEDUP_REMOVED lines=10> */
.L_x_1128:
[----:B------:R-:W-:Y:S02]  /*28790*/  IMAD.MOV.U32 R19, RZ, RZ, R8 ;  /* 0x000000ffff137224 */ /* 0x000fe400078e0008 */
[----:B------:R-:W-:-:S07]  /*287a0*/  IMAD.MOV.U32 R0, RZ, RZ, R23 ;  /* 0x000000ffff007224 */ /* 0x000fce00078e0017 */
[----:B------:R-:W-:Y:S05]  /*287b0*/  WARPSYNC.COLLECTIVE R22, `(.L_x_1129) ;  /* 0x0000000016087348 */ /* 0x000fea0003c00000 */
[----:B------:R0:W1:Y:S02]  /*287c0*/  SHFL.DOWN P2, R23, R19, R18, R17 ;  /* 0x0800001213177389 */ /* 0x0000640000040011 */
[----:B01----:R-:W-:Y:S05]  /*287d0*/  ENDCOLLECTIVE ;  /* 0x000000000000791b */ /* 0x003fea0003800000 */
.L_x_1129:
        /* <DEDUP_REMOVED lines=10> */
.L_x_1130:
[----:B------:R-:W-:Y:S02]  /*28880*/  IMAD.MOV.U32 R19, RZ, RZ, R6 ;  /* 0x000000ffff137224 */ /* 0x000fe400078e0006 */
[----:B------:R-:W-:-:S07]  /*28890*/  IMAD.MOV.U32 R0, RZ, RZ, R23 ;  /* 0x000000ffff007224 */ /* 0x000fce00078e0017 */
[----:B------:R-:W-:Y:S05]  /*288a0*/  WARPSYNC.COLLECTIVE R22, `(.L_x_1131) ;  /* 0x0000000016087348 */ /* 0x000fea0003c00000 */
[----:B------:R0:W1:Y:S02]  /*288b0*/  SHFL.DOWN P2, R23, R19, R18, R17 ;  /* 0x0800001213177389 */ /* 0x0000640000040011 */
[----:B01----:R-:W-:Y:S05]  /*288c0*/  ENDCOLLECTIVE ;  /* 0x000000000000791b */ /* 0x003fea0003800000 */
.L_x_1131:
        /* <DEDUP_REMOVED lines=8> */
.L_x_1132:
[----:B------:R-:W-:Y:S02]  /*28950*/  IMAD.MOV.U32 R41, RZ, RZ, R23 ;  /* 0x000000ffff297224 */ /* 0x000fe400078e0017 */
[----:B------:R-:W-:-:S07]  /*28960*/  IMAD.MOV.U32 R0, RZ, RZ, R38 ;  /* 0x000000ffff007224 */ /* 0x000fce00078e0026 */
[----:B------:R-:W-:Y:S05]  /*28970*/  WARPSYNC.COLLECTIVE R22, `(.L_x_1133) ;  /* 0x0000000016087348 */ /* 0x000fea0003c00000 */
[----:B------:R0:W1:Y:S02]  /*28980*/  SHFL.IDX P2, R38, R41, R40, R39 ;  /* 0x0000002829267389 */ /* 0x0000640000040027 */
[----:B01----:R-:W-:Y:S05]  /*28990*/  ENDCOLLECTIVE ;  /* 0x000000000000791b */ /* 0x003fea0003800000 */
.L_x_1133:
[----:B------:R-:W-:Y:S05]  /*289a0*/  WARPSYNC.COLLECTIVE R22, `(.L_x_1134) ;  /* 0x0000000016087348 */ /* 0x000fea0003c00000 */
[----:B------:R-:W-:Y:S01]  /*289b0*/  NOP ;  /* 0x0000000000007918 */ /* 0x000fe20000000000 */
[----:B------:R-:W-:Y:S05]  /*289c0*/  ENDCOLLECTIVE ;  /* 0x000000000000791b */ /* 0x000fea0003800000 */
.L_x_1134:
[----:B------:R-:W-:Y:S05]  /*289d0*/  BRA `(.L_x_1135) ;  /* 0xfffffef4008c7947 */ /* 0x000fea000383ffff */
        .weak           $__internal_0_$__cuda_sm20_div_s64
        .type           $__internal_0_$__cuda_sm20_div_s64,@function
        .size           $__internal_0_$__cuda_sm20_div_s64,($__internal_1_$__cuda_sm20_rem_s64 - $__internal_0_$__cuda_sm20_div_s64)
$__internal_0_$__cuda_sm20_div_s64:
[-C--:B------:R-:W-:Y:S02]  /*289e0*/  IADD3 R17, P2, PT, RZ, -R24.reuse, RZ ;  /* 0x80000018ff117210 */ /* 0x080fe40007f5e0ff */
[----:B------:R-:W-:Y:S02]  /*289f0*/  ISETP.GE.AND P1, PT, R36, RZ, PT ;  /* 0x000000ff2400720c */ /* 0x000fe40003f26270 */
[----:B------:R-:W-:Y:S01]  /*28a00*/  ISETP.GE.AND P4, PT, R31, RZ, PT ;  /* 0x000000ff1f00720c */ /* 0x000fe20003f86270 */
[----:B------:R-:W-:Y:S01]  /*28a10*/  IMAD.X R23, RZ, RZ, ~R36, P2 ;  /* 0x000000ffff177224 */ /* 0x000fe200010e0e24 */
[----:B------:R-:W-:-:S04]  /*28a20*/  SEL R16, R17, R24, !P1 ;  /* 0x0000001811107207 */ /* 0x000fc80004800000 */
[----:B------:R-:W-:-:S04]  /*28a30*/  SEL R17, R23, R36, !P1 ;  /* 0x0000002417117207 */ /* 0x000fc80004800000 */
[----:B------:R-:W0:Y:S08]  /*28a40*/  I2F.U64.RP R40, R16 ;  /* 0x0000001000287312 */ /* 0x000e300000309000 */
[----:B0-----:R-:W0:Y:S02]  /*28a50*/  MUFU.RCP R40, R40 ;  /* 0x0000002800287308 */ /* 0x001e240000001000 */
[----:B0-----:R-:W-:-:S06]  /*28a60*/  VIADD R23, R40, 0x1ffffffe ;  /* 0x1ffffffe28177836 */ /* 0x001fcc0000000000 */
[----:B------:R-:W0:Y:S02]  /*28a70*/  F2I.U64.TRUNC R22, R23 ;  /* 0x0000001700167311 */ /* 0x000e24000020d800 */
[----:B0-----:R-:W-:-:S04]  /*28a80*/  IMAD.WIDE.U32 R26, R22, R16, RZ ;  /* 0x00000010161a7225 */ /* 0x001fc800078e00ff */
[----:B------:R-:W-:Y:S01]  /*28a90*/  IMAD R27, R22, R17, R27 ;  /* 0x00000011161b7224 */ /* 0x000fe200078e021b */
[----:B------:R-:W-:-:S03]  /*28aa0*/  IADD3 R37, P1, PT, RZ, -R26, RZ ;  /* 0x8000001aff257210 */ /* 0x000fc60007f3e0ff */
[----:B------:R-:W-:Y:S02]  /*28ab0*/  IMAD R27, R23, R16, R27 ;  /* 0x00000010171b7224 */ /* 0x000fe400078e021b */
[----:B------:R-:W-:-:S04]  /*28ac0*/  IMAD.HI.U32 R26, R22, R37, RZ ;  /* 0x00000025161a7227 */ /* 0x000fc800078e00ff */
[----:B------:R-:W-:Y:S02]  /*28ad0*/  IMAD.X R39, RZ, RZ, ~R27, P1 ;  /* 0x000000ffff277224 */ /* 0x000fe400008e0e1b */
[----:B------:R-:W-:Y:S02]  /*28ae0*/  IMAD.MOV.U32 R27, RZ, RZ, R22 ;  /* 0x000000ffff1b7224 */ /* 0x000fe400078e0016 */
[----:B------:R-:W-:-:S04]  /*28af0*/  IMAD.WIDE.U32 R26, P1, R22, R39, R26 ;  /* 0x00000027161a7225 */ /* 0x000fc8000782001a */
[C---:B------:R-:W-:Y:S02]  /*28b00*/  IMAD R22, R23.reuse, R39, RZ ;  /* 0x0000002717167224 */ /* 0x040fe400078e02ff */
[----:B------:R-:W-:-:S04]  /*28b10*/  IMAD.HI.U32 R27, P2, R23, R37, R26 ;  /* 0x00000025171b7227 */ /* 0x000fc8000784001a */
[----:B------:R-:W-:Y:S01]  /*28b20*/  IMAD.HI.U32 R39, R23, R39, RZ ;  /* 0x0000002717277227 */ /* 0x000fe200078e00ff */
[----:B------:R-:W-:-:S03]  /*28b30*/  IADD3 R27, P3, PT, R22, R27, RZ ;  /* 0x0000001b161b7210 */ /* 0x000fc60007f7e0ff */
[----:B------:R-:W-:Y:S01]  /*28b40*/  IMAD.X R37, R39, 0x1, R23, P1 ;  /* 0x0000000127257824 */ /* 0x000fe200008e0617 */
[----:B------:R-:W-:Y:S01]  /*28b50*/  IADD3 R39, P6, PT, RZ, -R38, RZ ;  /* 0x80000026ff277210 */ /* 0x000fe20007fde0ff */
[----:B------:R-:W-:-:S03]  /*28b60*/  IMAD.WIDE.U32 R22, R27, R16, RZ ;  /* 0x000000101b167225 */ /* 0x000fc600078e00ff */
[----:B------:R-:W-:Y:S01]  /*28b70*/  IADD3.X R37, PT, PT, RZ, RZ, R37, P3, P2 ;  /* 0x000000ffff257210 */ /* 0x000fe20001fe4425 */
[----:B------:R-:W-:Y:S01]  /*28b80*/  IMAD R26, R27, R17, R23 ;  /* 0x000000111b1a7224 */ /* 0x000fe200078e0217 */
[----:B------:R-:W-:-:S03]  /*28b90*/  IADD3 R23, P1, PT, RZ, -R22, RZ ;  /* 0x80000016ff177210 */ /* 0x000fc60007f3e0ff */
[----:B------:R-:W-:Y:S02]  /*28ba0*/  IMAD R22, R37, R16, R26 ;  /* 0x0000001025167224 */ /* 0x000fe400078e021a */
[----:B------:R-:W-:-:S04]  /*28bb0*/  IMAD.HI.U32 R26, R27, R23, RZ ;  /* 0x000000171b1a7227 */ /* 0x000fc800078e00ff */
[----:B------:R-:W-:-:S04]  /*28bc0*/  IMAD.X R22, RZ, RZ, ~R22, P1 ;  /* 0x000000ffff167224 */ /* 0x000fc800008e0e16 */
[----:B------:R-:W-:-:S04]  /*28bd0*/  IMAD.WIDE.U32 R26, P1, R27, R22, R26 ;  /* 0x000000161b1a7225 */ /* 0x000fc8000782001a */
[----:B------:R-:W-:Y:S01]  /*28be0*/  IMAD.HI.U32 R26, P2, R37, R23, R26 ;  /* 0x00000017251a7227 */ /* 0x000fe2000784001a */
[----:B------:R-:W-:-:S03]  /*28bf0*/  SEL R27, R39, R38, !P4 ;  /* 0x00000026271b7207 */ /* 0x000fc60006000000 */
[CC--:B------:R-:W-:Y:S02]  /*28c00*/  IMAD R23, R37.reuse, R22.reuse, RZ ;  /* 0x0000001625177224 */ /* 0x0c0fe400078e02ff */
[----:B------:R-:W-:-:S03]  /*28c10*/  IMAD.HI.U32 R22, R37, R22, RZ ;  /* 0x0000001625167227 */ /* 0x000fc600078e00ff */
[----:B------:R-:W-:Y:S01]  /*28c20*/  IADD3 R38, P3, PT, R23, R26, RZ ;  /* 0x0000001a17267210 */ /* 0x000fe20007f7e0ff */
[----:B------:R-:W-:Y:S02]  /*28c30*/  IMAD.X R26, RZ, RZ, ~R31, P6 ;  /* 0x000000ffff1a7224 */ /* 0x000fe400030e0e1f */
[----:B------:R-:W-:Y:S02]  /*28c40*/  IMAD.X R23, R22, 0x1, R37, P1 ;  /* 0x0000000116177824 */ /* 0x000fe400008e0625 */
[----:B------:R-:W-:Y:S01]  /*28c50*/  IMAD.HI.U32 R22, R38, R27, RZ ;  /* 0x0000001b26167227 */ /* 0x000fe200078e00ff */
[-C--:B------:R-:W-:Y:S02]  /*28c60*/  SEL R37, R26, R31.reuse, !P4 ;  /* 0x0000001f1a257207 */ /* 0x080fe40006000000 */
[----:B------:R-:W-:Y:S01]  /*28c70*/  IADD3.X R26, PT, PT, RZ, RZ, R23, P3, P2 ;  /* 0x000000ffff1a7210 */ /* 0x000fe20001fe4417 */
[----:B------:R-:W-:Y:S01]  /*28c80*/  IMAD.MOV.U32 R23, RZ, RZ, RZ ;  /* 0x000000ffff177224 */ /* 0x000fe200078e00ff */
[----:B------:R-:W-:Y:S01]  /*28c90*/  LOP3.LUT R31, R36, R31, RZ, 0x3c, !PT ;  /* 0x0000001f241f7212 */ /* 0x000fe200078e3cff */
[----:B------:R-:W-:-:S04]  /*28ca0*/  IMAD.WIDE.U32 R22, R38, R37, R22 ;  /* 0x0000002526167225 */ /* 0x000fc800078e0016 */
[C---:B------:R-:W-:Y:S02]  /*28cb0*/  IMAD R39, R26.reuse, R37, RZ ;  /* 0x000000251a277224 */ /* 0x040fe400078e02ff */
[----:B------:R-:W-:-:S04]  /*28cc0*/  IMAD.HI.U32 R22, P1, R26, R27, R22 ;  /* 0x0000001b1a167227 */ /* 0x000fc80007820016 */
[----:B------:R-:W-:Y:S01]  /*28cd0*/  IMAD.HI.U32 R41, R26, R37, RZ ;  /* 0x000000251a297227 */ /* 0x000fe200078e00ff */
[----:B------:R-:W-:-:S03]  /*28ce0*/  IADD3 R39, P2, PT, R39, R22, RZ ;  /* 0x0000001627277210 */ /* 0x000fc60007f5e0ff */
[----:B------:R-:W-:Y:S02]  /*28cf0*/  IMAD.X R41, RZ, RZ, R41, P1 ;  /* 0x000000ffff297224 */ /* 0x000fe400008e0629 */
[----:B------:R-:W-:-:S04]  /*28d00*/  IMAD.WIDE.U32 R22, R39, R16, RZ ;  /* 0x0000001027167225 */ /* 0x000fc800078e00ff */
[----:B------:R-:W-:Y:S01]  /*28d10*/  IMAD.X R41, RZ, RZ, R41, P2 ;  /* 0x000000ffff297224 */ /* 0x000fe200010e0629 */
[----:B------:R-:W-:Y:S01]  /*28d20*/  IADD3 R27, P2, PT, -R22, R27, RZ ;  /* 0x0000001b161b7210 */ /* 0x000fe20007f5e1ff */
[----:B------:R-:W-:-:S03]  /*28d30*/  IMAD R23, R39, R17, R23 ;  /* 0x0000001127177224 */ /* 0x000fc600078e0217 */
[-C--:B------:R-:W-:Y:S01]  /*28d40*/  ISETP.GE.U32.AND P1, PT, R27, R16.reuse, PT ;  /* 0x000000101b00720c */ /* 0x080fe20003f26070 */
[----:B------:R-:W-:-:S04]  /*28d50*/  IMAD R22, R41, R16, R23 ;  /* 0x0000001029167224 */ /* 0x000fc800078e0217 */
[----:B------:R-:W-:Y:S01]  /*28d60*/  IMAD.X R37, R37, 0x1, ~R22, P2 ;  /* 0x0000000125257824 */ /* 0x000fe200010e0e16 */
[----:B------:R-:W-:Y:S02]  /*28d70*/  IADD3 R26, P2, PT, R27, -R16, RZ ;  /* 0x800000101b1a7210 */ /* 0x000fe40007f5e0ff */
[----:B------:R-:W-:Y:S02]  /*28d80*/  IADD3 R22, P3, PT, R39, 0x1, RZ ;  /* 0x0000000127167810 */ /* 0x000fe40007f7e0ff */
[C---:B------:R-:W-:Y:S01]  /*28d90*/  ISETP.GE.U32.AND.EX P1, PT, R37.reuse, R17, PT, P1 ;  /* 0x000000112500720c */ /* 0x040fe20003f26110 */
[----:B------:R-:W-:-:S03]  /*28da0*/  IMAD.X R23, R37, 0x1, ~R17, P2 ;  /* 0x0000000125177824 */ /* 0x000fc600010e0e11 */
[----:B------:R-:W-:Y:S01]  /*28db0*/  SEL R27, R26, R27, P1 ;  /* 0x0000001b1a1b7207 */ /* 0x000fe20000800000 */
[----:B------:R-:W-:Y:S01]  /*28dc0*/  IMAD.X R26, RZ, RZ, R41, P3 ;  /* 0x000000ffff1a7224 */ /* 0x000fe200018e0629 */
[----:B------:R-:W-:Y:S02]  /*28dd0*/  SEL R22, R22, R39, P1 ;  /* 0x0000002716167207 */ /* 0x000fe40000800000 */
[----:B------:R-:W-:Y:S02]  /*28de0*/  SEL R23, R23, R37, P1 ;  /* 0x0000002517177207 */ /* 0x000fe40000800000 */
[----:B------:R-:W-:Y:S02]  /*28df0*/  ISETP.GE.U32.AND P2, PT, R27, R16, PT ;  /* 0x000000101b00720c */ /* 0x000fe40003f46070 */
[----:B------:R-:W-:Y:S02]  /*28e00*/  SEL R26, R26, R41, P1 ;  /* 0x000000291a1a7207 */ /* 0x000fe40000800000 */
[----:B------:R-:W-:-:S02]  /*28e10*/  IADD3 R27, P3, PT, R22, 0x1, RZ ;  /* 0x00000001161b7810 */ /* 0x000fc40007f7e0ff */
[----:B------:R-:W-:Y:S02]  /*28e20*/  ISETP.GE.U32.AND.EX P1, PT, R23, R17, PT, P2 ;  /* 0x000000111700720c */ /* 0x000fe40003f26120 */
[----:B------:R-:W-:Y:S01]  /*28e30*/  ISETP.GE.AND P2, PT, R31, RZ, PT ;  /* 0x000000ff1f00720c */ /* 0x000fe20003f46270 */
[----:B------:R-:W-:Y:S01]  /*28e40*/  IMAD.X R23, RZ, RZ, R26, P3 ;  /* 0x000000ffff177224 */ /* 0x000fe200018e061a */
[----:B------:R-:W-:Y:S01]  /*28e50*/  SEL R22, R27, R22, P1 ;  /* 0x000000161b167207 */ /* 0x000fe20000800000 */
[----:B------:R-:W-:-:S03]  /*28e60*/  IMAD.MOV.U32 R31, RZ, RZ, 0x0 ;  /* 0x00000000ff1f7424 */ /* 0x000fc600078e00ff */
[----:B------:R-:W-:Y:S02]  /*28e70*/  SEL R23, R23, R26, P1 ;  /* 0x0000001a17177207 */ /* 0x000fe40000800000 */
[-C--:B------:R-:W-:Y:S02]  /*28e80*/  IADD3 R17, P3, PT, RZ, -R22.reuse, RZ ;  /* 0x80000016ff117210 */ /* 0x080fe40007f7e0ff */
[----:B------:R-:W-:Y:S02]  /*28e90*/  ISETP.NE.U32.AND P1, PT, R24, RZ, PT ;  /* 0x000000ff1800720c */ /* 0x000fe40003f25070 */
[----:B------:R-:W-:Y:S01]  /*28ea0*/  SEL R22, R17, R22, !P2 ;  /* 0x0000001611167207 */ /* 0x000fe20005000000 */
[----:B------:R-:W-:Y:S01]  /*28eb0*/  IMAD.X R16, RZ, RZ, ~R23, P3 ;  /* 0x000000ffff107224 */ /* 0x000fe200018e0e17 */
[----:B------:R-:W-:-:S04]  /*28ec0*/  ISETP.NE.AND.EX P1, PT, R36, RZ, PT, P1 ;  /* 0x000000ff2400720c */ /* 0x000fc80003f25310 */
[----:B------:R-:W-:Y:S02]  /*28ed0*/  SEL R23, R16, R23, !P2 ;  /* 0x0000001710177207 */ /* 0x000fe40005000000 */
[----:B------:R-:W-:Y:S02]  /*28ee0*/  SEL R22, R22, 0xffffffff, P1 ;  /* 0xffffffff16167807 */ /* 0x000fe40000800000 */
[----:B------:R-:W-:Y:S01]  /*28ef0*/  SEL R23, R23, 0xffffffff, P1 ;  /* 0xffffffff17177807 */ /* 0x000fe20000800000 */
[----:B------:R-:W-:Y:S06]  /*28f00*/  RET.REL.NODEC R30 `(_Z21train_sequence_kernelPKhliPK8EggModelPaS4_PiS5_j) ;  /* 0xfffffd701e3c7950 */ /* 0x000fec0003c3ffff */
        .weak           $__internal_1_$__cuda_sm20_rem_s64
        .type           $__internal_1_$__cuda_sm20_rem_s64,@function
        .size           $__internal_1_$__cuda_sm20_rem_s64,(.L_x_1139 - $__internal_1_$__cuda_sm20_rem_s64)
$__internal_1_$__cuda_sm20_rem_s64:
[----:B------:R-:W-:Y:S02]  /*28f10*/  UIADD3 UR4, UP1, UPT, URZ, -UR6, URZ ;  /* 0x80000006ff047290 */ /* 0x000fe4000ff3e0ff */
[----:B------:R-:W-:Y:S02]  /*28f20*/  UISETP.GE.AND UP0, UPT, UR7, URZ, UPT ;  /* 0x000000ff0700728c */ /* 0x000fe4000bf06270 */
[----:B------:R-:W-:Y:S02]  /*28f30*/  UIADD3.X UR5, UPT, UPT, URZ, ~UR7, URZ, UP1, !UPT ;  /* 0x80000007ff057290 */ /* 0x000fe40008ffe4ff */
[----:B------:R-:W-:Y:S02]  /*28f40*/  USEL UR4, UR4, UR6, !UP0 ;  /* 0x0000000604047287 */ /* 0x000fe4000c000000 */
[----:B------:R-:W-:-:S09]  /*28f50*/  USEL UR5, UR5, UR7, !UP0 ;  /* 0x0000000705057287 */ /* 0x000fd2000c000000 */
[----:B------:R-:W0:Y:S08]  /*28f60*/  I2F.U64.RP R3, UR4 ;  /* 0x0000000400037d12 */ /* 0x000e300008309000 */
[----:B0-----:R-:W0:Y:S02]  /*28f70*/  MUFU.RCP R3, R3 ;  /* 0x0000000300037308 */ /* 0x001e240000001000 */
[----:B0-----:R-:W-:-:S06]  /*28f80*/  VIADD R4, R3, 0x1ffffffe ;  /* 0x1ffffffe03047836 */ /* 0x001fcc0000000000 */
[----:B------:R-:W0:Y:S02]  /*28f90*/  F2I.U64.TRUNC R4, R4 ;  /* 0x0000000400047311 */ /* 0x000e24000020d800 */
[----:B0-----:R-:W-:-:S04]  /*28fa0*/  IMAD.WIDE.U32 R8, R4, UR4, RZ ;  /* 0x0000000404087c25 */ /* 0x001fc8000f8e00ff */
[----:B------:R-:W-:Y:S01]  /*28fb0*/  IMAD R9, R4, UR5, R9 ;  /* 0x0000000504097c24 */ /* 0x000fe2000f8e0209 */
[----:B------:R-:W-:-:S03]  /*28fc0*/  IADD3 R11, P0, PT, RZ, -R8, RZ ;  /* 0x80000008ff0b7210 */ /* 0x000fc60007f1e0ff */
[----:B------:R-:W-:Y:S02]  /*28fd0*/  IMAD R9, R5, UR4, R9 ;  /* 0x0000000405097c24 */ /* 0x000fe4000f8e0209 */
[----:B------:R-:W-:-:S04]  /*28fe0*/  IMAD.HI.U32 R8, R4, R11, RZ ;  /* 0x0000000b04087227 */ /* 0x000fc800078e00ff */
[----:B------:R-:W-:Y:S02]  /*28ff0*/  IMAD.X R13, RZ, RZ, ~R9, P0 ;  /* 0x000000ffff0d7224 */ /* 0x000fe400000e0e09 */
[----:B------:R-:W-:Y:S02]  /*29000*/  IMAD.MOV.U32 R9, RZ, RZ, R4 ;  /* 0x000000ffff097224 */ /* 0x000fe400078e0004 */
[-C--:B------:R-:W-:Y:S02]  /*29010*/  IMAD R17, R5, R13.reuse, RZ ;  /* 0x0000000d05117224 */ /* 0x080fe400078e02ff */
[----:B------:R-:W-:-:S04]  /*29020*/  IMAD.WIDE.U32 R8, P0, R4, R13, R8 ;  /* 0x0000000d04087225 */ /* 0x000fc80007800008 */
[----:B------:R-:W-:-:S04]  /*29030*/  IMAD.HI.U32 R3, R5, R13, RZ ;  /* 0x0000000d05037227 */ /* 0x000fc800078e00ff */
[----:B------:R-:W-:Y:S01]  /*29040*/  IMAD.HI.U32 R8, P1, R5, R11, R8 ;  /* 0x0000000b05087227 */ /* 0x000fe20007820008 */
[----:B------:R-:W-:-:S03]  /*29050*/  IADD3 R11, P4, PT, RZ, -R2, RZ ;  /* 0x80000002ff0b7210 */ /* 0x000fc60007f9e0ff */
[----:B------:R-:W-:Y:S01]  /*29060*/  IMAD.X R3, R3, 0x1, R5, P0 ;  /* 0x0000000103037824 */ /* 0x000fe200000e0605 */
[----:B------:R-:W-:-:S04]  /*29070*/  IADD3 R9, P2, PT, R17, R8, RZ ;  /* 0x0000000811097210 */ /* 0x000fc80007f5e0ff */
[----:B------:R-:W-:Y:S01]  /*29080*/  IADD3.X R3, PT, PT, RZ, RZ, R3, P2, P1 ;  /* 0x000000ffff037210 */ /* 0x000fe200017e2403 */
[----:B------:R-:W-:Y:S01]  /*29090*/  IMAD.WIDE.U32 R4, R9, UR4, RZ ;  /* 0x0000000409047c25 */ /* 0x000fe2000f8e00ff */
[----:B------:R-:W-:-:S03]  /*290a0*/  ISETP.GE.AND P1, PT, R6, RZ, PT ;  /* 0x000000ff0600720c */ /* 0x000fc60003f26270 */
[----:B------:R-:W-:Y:S01]  /*290b0*/  IMAD R8, R9, UR5, R5 ;  /* 0x0000000509087c24 */ /* 0x000fe2000f8e0205 */
[----:B------:R-:W-:-:S03]  /*290c0*/  IADD3 R5, P0, PT, RZ, -R4, RZ ;  /* 0x80000004ff057210 */ /* 0x000fc60007f1e0ff */
[----:B------:R-:W-:Y:S02]  /*290d0*/  IMAD R4, R3, UR4, R8 ;  /* 0x0000000403047c24 */ /* 0x000fe4000f8e0208 */
[----:B------:R-:W-:-:S04]  /*290e0*/  IMAD.HI.U32 R8, R9, R5, RZ ;  /* 0x0000000509087227 */ /* 0x000fc800078e00ff */
[----:B------:R-:W-:-:S04]  /*290f0*/  IMAD.X R4, RZ, RZ, ~R4, P0 ;  /* 0x000000ffff047224 */ /* 0x000fc800000e0e04 */
[----:B------:R-:W-:-:S04]  /*29100*/  IMAD.WIDE.U32 R8, P0, R9, R4, R8 ;  /* 0x0000000409087225 */ /* 0x000fc80007800008 */
[C---:B------:R-:W-:Y:S02]  /*29110*/  IMAD R10, R3.reuse, R4, RZ ;  /* 0x00000004030a7224 */ /* 0x040fe400078e02ff */
[----:B------:R-:W-:Y:S01]  /*29120*/  IMAD.HI.U32 R5, P2, R3, R5, R8 ;  /* 0x0000000503057227 */ /* 0x000fe20007840008 */
[----:B------:R-:W-:-:S03]  /*29130*/  SEL R8, R11, R2, !P1 ;  /* 0x000000020b087207 */ /* 0x000fc60004800000 */
[----:B------:R-:W-:Y:S01]  /*29140*/  IMAD.HI.U32 R4, R3, R4, RZ ;  /* 0x0000000403047227 */ /* 0x000fe200078e00ff */
[----:B------:R-:W-:-:S03]  /*29150*/  IADD3 R5, P3, PT, R10, R5, RZ ;  /* 0x000000050a057210 */ /* 0x000fc60007f7e0ff */
[----:B------:R-:W-:Y:S02]  /*29160*/  IMAD.X R9, RZ, RZ, ~R6, P4 ;  /* 0x000000ffff097224 */ /* 0x000fe400020e0e06 */
[----:B------:R-:W-:Y:S02]  /*29170*/  IMAD.X R3, R4, 0x1, R3, P0 ;  /* 0x0000000104037824 */ /* 0x000fe400000e0603 */
[----:B------:R-:W-:Y:S01]  /*29180*/  IMAD.HI.U32 R2, R5, R8, RZ ;  /* 0x0000000805027227 */ /* 0x000fe200078e00ff */
[----:B------:R-:W-:Y:S02]  /*29190*/  SEL R10, R9, R6, !P1 ;  /* 0x00000006090a7207 */ /* 0x000fe40004800000 */
[----:B------:R-:W-:Y:S01]  /*291a0*/  IADD3.X R9, PT, PT, RZ, RZ, R3, P3, P2 ;  /* 0x000000ffff097210 */ /* 0x000fe20001fe4403 */
[----:B------:R-:W-:Y:S02]  /*291b0*/  IMAD.MOV.U32 R3, RZ, RZ, RZ ;  /* 0x000000ffff037224 */ /* 0x000fe400078e00ff */
[----:B------:R-:W-:-:S04]  /*291c0*/  IMAD.WIDE.U32 R2, R5, R10, R2 ;  /* 0x0000000a05027225 */ /* 0x000fc800078e0002 */
[C---:B------:R-:W-:Y:S02]  /*291d0*/  IMAD R5, R9.reuse, R10, RZ ;  /* 0x0000000a09057224 */ /* 0x040fe400078e02ff */
[----:B------:R-:W-:-:S04]  /*291e0*/  IMAD.HI.U32 R2, P0, R9, R8, R2 ;  /* 0x0000000809027227 */ /* 0x000fc80007800002 */
[----:B------:R-:W-:Y:S01]  /*291f0*/  IMAD.HI.U32 R4, R9, R10, RZ ;  /* 0x0000000a09047227 */ /* 0x000fe200078e00ff */
[----:B------:R-:W-:-:S03]  /*29200*/  IADD3 R5, P2, PT, R5, R2, RZ ;  /* 0x0000000205057210 */ /* 0x000fc60007f5e0ff */
[----:B------:R-:W-:Y:S02]  /*29210*/  IMAD.X R4, RZ, RZ, R4, P0 ;  /* 0x000000ffff047224 */ /* 0x000fe400000e0604 */
[----:B------:R-:W-:-:S04]  /*29220*/  IMAD.WIDE.U32 R2, R5, UR4, RZ ;  /* 0x0000000405027c25 */ /* 0x000fc8000f8e00ff */
[----:B------:R-:W-:Y:S01]  /*29230*/  IMAD.X R4, RZ, RZ, R4, P2 ;  /* 0x000000ffff047224 */ /* 0x000fe200010e0604 */
[----:B------:R-:W-:Y:S01]  /*29240*/  IADD3 R6, P2, PT, -R2, R8, RZ ;  /* 0x0000000802067210 */ /* 0x000fe20007f5e1ff */
[----:B------:R-:W-:-:S03]  /*29250*/  IMAD R5, R5, UR5, R3 ;  /* 0x0000000505057c24 */ /* 0x000fc6000f8e0203 */
[----:B------:R-:W-:Y:S01]  /*29260*/  ISETP.GE.U32.AND P0, PT, R6, UR4, PT ;  /* 0x0000000406007c0c */ /* 0x000fe2000bf06070 */
[----:B------:R-:W-:-:S04]  /*29270*/  IMAD R4, R4, UR4, R5 ;  /* 0x0000000404047c24 */ /* 0x000fc8000f8e0205 */
[----:B------:R-:W-:Y:S01]  /*29280*/  IMAD.X R5, R10, 0x1, ~R4, P2 ;  /* 0x000000010a057824 */ /* 0x000fe200010e0e04 */
[----:B------:R-:W-:-:S04]  /*29290*/  IADD3 R3, P2, PT, R6, -UR4, RZ ;  /* 0x8000000406037c10 */ /* 0x000fc8000ff5e0ff */
[C---:B------:R-:W-:Y:S02]  /*292a0*/  ISETP.GE.U32.AND.EX P0, PT, R5.reuse, UR5, PT, P0 ;  /* 0x0000000505007c0c */ /* 0x040fe4000bf06100 */
[----:B------:R-:W-:Y:S02]  /*292b0*/  IADD3.X R2, PT, PT, R5, ~UR5, RZ, P2, !PT ;  /* 0x8000000505027c10 */ /* 0x000fe400097fe4ff */
[----:B------:R-:W-:Y:S02]  /*292c0*/  SEL R3, R3, R6, P0 ;  /* 0x0000000603037207 */ /* 0x000fe40000000000 */
[----:B------:R-:W-:Y:S02]  /*292d0*/  SEL R2, R2, R5, P0 ;  /* 0x0000000502027207 */ /* 0x000fe40000000000 */
[C---:B------:R-:W-:Y:S02]  /*292e0*/  ISETP.GE.U32.AND P0, PT, R3.reuse, UR4, PT ;  /* 0x0000000403007c0c */ /* 0x040fe4000bf06070 */
[----:B------:R-:W-:-:S02]  /*292f0*/  IADD3 R28, P2, PT, R3, -UR4, RZ ;  /* 0x80000004031c7c10 */ /* 0x000fc4000ff5e0ff */
[C---:B------:R-:W-:Y:S02]  /*29300*/  ISETP.GE.U32.AND.EX P0, PT, R2.reuse, UR5, PT, P0 ;  /* 0x0000000502007c0c */ /* 0x040fe4000bf06100 */
[----:B------:R-:W-:Y:S02]  /*29310*/  IADD3.X R29, PT, PT, R2, ~UR5, RZ, P2, !PT ;  /* 0x80000005021d7c10 */ /* 0x000fe400097fe4ff */
[----:B------:R-:W-:Y:S02]  /*29320*/  SEL R28, R28, R3, P0 ;  /* 0x000000031c1c7207 */ /* 0x000fe40000000000 */
[----:B------:R-:W-:Y:S02]  /*29330*/  SEL R29, R29, R2, P0 ;  /* 0x000000021d1d7207 */ /* 0x000fe40000000000 */
[----:B------:R-:W-:Y:S02]  /*29340*/  IADD3 R3, P2, PT, RZ, -R28, RZ ;  /* 0x8000001cff037210 */ /* 0x000fe40007f5e0ff */
[----:B------:R-:W-:-:S02]  /*29350*/  ISETP.NE.U32.AND P0, PT, RZ, UR6, PT ;  /* 0x00000006ff007c0c */ /* 0x000fc4000bf05070 */
[----:B------:R-:W-:Y:S01]  /*29360*/  SEL R28, R3, R28, !P1 ;  /* 0x0000001c031c7207 */ /* 0x000fe20004800000 */
[----:B------:R-:W-:Y:S01]  /*29370*/  IMAD.X R2, RZ, RZ, ~R29, P2 ;  /* 0x000000ffff027224 */ /* 0x000fe200010e0e1d */
[----:B------:R-:W-:Y:S01]  /*29380*/  ISETP.NE.AND.EX P0, PT, RZ, UR7, PT, P0 ;  /* 0x00000007ff007c0c */ /* 0x000fe2000bf05300 */
[----:B------:R-:W-:-:S03]  /*29390*/  IMAD.MOV.U32 R3, RZ, RZ, 0x0 ;  /* 0x00000000ff037424 */ /* 0x000fc600078e00ff */
[----:B------:R-:W-:Y:S01]  /*293a0*/  SEL R29, R2, R29, !P1 ;  /* 0x0000001d021d7207 */ /* 0x000fe20004800000 */
[----:B------:R-:W-:Y:S01]  /*293b0*/  IMAD.MOV.U32 R2, RZ, RZ, R0 ;  /* 0x000000ffff027224 */ /* 0x000fe200078e0000 */
[----:B------:R-:W-:Y:S02]  /*293c0*/  SEL R28, R28, 0xffffffff, P0 ;  /* 0xffffffff1c1c7807 */ /* 0x000fe40000000000 */
[----:B------:R-:W-:Y:S01]  /*293d0*/  SEL R29, R29, 0xffffffff, P0 ;  /* 0xffffffff1d1d7807 */ /* 0x000fe20000000000 */
[----:B------:R-:W-:Y:S06]  /*293e0*/  RET.REL.NODEC R2 `(_Z21train_sequence_kernelPKhliPK8EggModelPaS4_PiS5_j) ;  /* 0xfffffd6c02047950 */ /* 0x000fec0003c3ffff */
.L_x_1136:
        /* <DEDUP_REMOVED lines=9> */
.L_x_1139:


//--------------------- .text._Z24generate_sequence_kernelPK8EggModeljPKhiiPh --------------------------
	.section	.text._Z24generate_sequence_kernelPK8EggModeljPKhiiPh,"ax",@progbits
	.align	128
        .global         _Z24generate_sequence_kernelPK8EggModeljPKhiiPh
        .type           _Z24generate_sequence_kernelPK8EggModeljPKhiiPh,@function
        .size           _Z24generate_sequence_kernelPK8EggModeljPKhiiPh,(.L_x_1157 - _Z24generate_sequence_kernelPK8EggModeljPKhiiPh)
        .other          _Z24generate_sequence_kernelPK8EggModeljPKhiiPh,@"STO_CUDA_ENTRY STV_DEFAULT"
_Z24generate_sequence_kernelPK8EggModeljPKhiiPh:
.text._Z24generate_sequence_kernelPK8EggModeljPKhiiPh:
        /* <DEDUP_REMOVED lines=8> */
[----:B------:R-:W0:Y:S01]  /*0080*/  LDCU.64 UR6, c[0x0][0x3a0] ;  /* 0x00007400ff0677ac */ /* 0x000e220008000a00 */
[----:B------:R-:W1:Y:S01]  /*0090*/  LDCU.64 UR4, c[0x0][0x358] ;  /* 0x00006b00ff0477ac */ /* 0x000e620008000a00 */
[----:B0-----:R-:W-:-:S04]  /*00a0*/  IADD3 R2, P0, PT, R0, UR6, RZ ;  /* 0x0000000600027c10 */ /* 0x001fc8000ff1e0ff */
[----:B------:R-:W-:-:S05]  /*00b0*/  LEA.HI.X.SX32 R3, R0, UR7, 0x1, P0 ;  /* 0x0000000700037c11 */ /* 0x000fca00080f0eff */
[----:B-1----:R-:W-:Y:S01]  /*00c0*/  STG.E.U8 desc[UR4][R2.64], RZ ;  /* 0x000000ff02007986 */ /* 0x002fe2000c101104 */
[----:B------:R-:W-:Y:S05]  /*00d0*/  EXIT ;  /* 0x000000000000794d */ /* 0x000fea0003800000 */
.L_x_1137:
        /* <DEDUP_REMOVED lines=10> */
.L_x_1157:


//--------------------- .nv.shared._ZN3cub18CUB_300001_SM_10006detail6reduce28DeviceReduceSingleTileKernelINS2_10policy_hubIiyN4cuda3std3__44plusIiEEE10Policy1000EPiSC_iS9_iiNS7_10__identityEEEvT0_T1_T2_T3_T4_T6_ --------------------------
	.section	.nv.shared._ZN3cub18CUB_300001_SM_10006detail6reduce28DeviceReduceSingleTileKernelINS2_10policy_hubIiyN4cuda3std3__44plusIiEEE10Policy1000EPiSC_iS9_iiNS7_10__identityEEEvT0_T1_T2_T3_T4_T6_,"aw",@nobits
	.sectionflags	@""
	.align	16
.nv.shared._ZN3cub18CUB_300001_SM_10006detail6reduce28DeviceReduceSingleTileKernelINS2_10policy_hubIiyN4cuda3std3__44plusIiEEE10Policy1000EPiSC_iS9_iiNS7_10__identityEEEvT0_T1_T2_T3_T4_T6_:
	.zero		1072


//--------------------- .nv.shared.reserved.0     --------------------------
	.section	.nv.shared.reserved.0,"aw",@nobits
	.weak		__nv_reservedSMEM_offset_0_alias
	.size		__nv_reservedSMEM_offset_0_alias, 0, 64
	.other		__nv_reservedSMEM_offset_0_alias,@"STO_CUDA_RESERVED_SHARED STV_DEFAULT"
__nv_reservedSMEM_offset_0_alias:
	.zero		0
	.zero		64


//--------------------- .nv.global                --------------------------
	.section	.nv.global,"aw",@nobits
	.align	4
.nv.global:
	.type		d_debug_updates,@object
	.size		d_debug_updates,(_ZN34_INTERNAL_251e5df9_4_k_cu_fab08f896thrust24THRUST_300001_SM_1000_NS12placeholders2_7E - d_debug_updates)
d_debug_updates:
	.zero		8
	.type		_ZN34_INTERNAL_251e5df9_4_k_cu_fab08f896thrust24THRUST_300001_SM_1000_NS12placeholders2_7E,@object
	.size		_ZN34_INTERNAL_251e5df9_4_k_cu_fab08f896thrust24THRUST_300001_SM_1000_NS12placeholders2_7E,(_ZN34_INTERNAL_251e5df9_4_k_cu_fab08f894cuda3std3__45__cpo5crendE - _ZN34_INTERNAL_251e5df9_4_k_cu_fab08f896thrust24THRUST_300001_SM_1000_NS12placeholders2_7E)
_ZN34_INTERNAL_251e5df9_4_k_cu_fab08f896thrust24THRUST_300001_SM_1000_NS12placeholders2_7E:
	.zero		1
	.type		_ZN34_INTERNAL_251e5df9_4_k_cu_fab08f894cuda3std3__45__cpo5crendE,@object
	.size		_ZN34_INTERNAL_251e5df9_4_k_cu_fab08f894cuda3std3__45__cpo5crendE,(_ZN34_INTERNAL_251e5df9_4_k_cu_fab08f894cuda3std6ranges3__45__cpo4prevE - _ZN34_INTERNAL_251e5df9_4_k_cu_fab08f894cuda3std3__45__cpo5crendE)
_ZN34_INTERNAL_251e5df9_4_k_cu_fab08f894cuda3std3__45__cpo5crendE:
	.zero		1
	.type		_ZN34_INTERNAL_251e5df9_4_k_cu_fab08f894cuda3std6ranges3__45__cpo4prevE,@object
	.size		_ZN34_INTERNAL_251e5df9_4_k_cu_fab08f894cuda3std6ranges3__45__cpo4prevE,(_ZN34_INTERNAL_251e5df9_4_k_cu_fab08f896thrust24THRUST_300001_SM_1000_NS6system6detail10sequential3seqE - _ZN34_INTERNAL_251e5df9_4_k_cu_fab08f894cuda3std6ranges3__45__cpo4prevE)
_ZN34_INTERNAL_251e5df9_4_k_cu_fab08f894cuda3std6ranges3__45__cpo4prevE:
	.zero		1
	.type		_ZN34_INTERNAL_251e5df9_4_k_cu_fab08f896thrust24THRUST_300001_SM_1000_NS6system6detail10sequential3seqE,@object
	.size		_ZN34_INTERNAL_251e5df9_4_k_cu_fab08f896thrust24THRUST_300001_SM_1000_NS6system6detail10sequential3seqE,(_ZN34_INTERNAL_251e5df9_4_k_cu_fab08f894cuda3std6ranges3__45__cpo9iter_moveE - _ZN34_INTERNAL_251e5df9_4_k_cu_fab08f896thrust24THRUST_300001_SM_1000_NS6system6detail10sequential3seqE)
_ZN34_INTERNAL_251e5df9_4_k_cu_fab08f896thrust24THRUST_300001_SM_1000_NS6system6detail10sequential3seqE:
	.zero		1
	.type		_ZN34_INTERNAL_251e5df9_4_k_cu_fab08f894cuda3std6ranges3__45__cpo9iter_moveE,@object
	.size		_ZN34_INTERNAL_251e5df9_4_k_cu_fab08f894cuda3std6ranges3__45__cpo9iter_moveE,(_ZN34_INTERNAL_251e5df9_4_k_cu_fab08f896thrust24THRUST_300001_SM_1000_NS3seqE - _ZN34_INTERNAL_251e5df9_4_k_cu_fab08f894cuda3std6ranges3__45__cpo9iter_moveE)
_ZN34_INTERNAL_251e5df9_4_k_cu_fab08f894cuda3std6ranges3__45__cpo9iter_moveE:
	.zero		1
	.type		_ZN34_INTERNAL_251e5df9_4_k_cu_fab08f896thrust24THRUST_300001_SM_1000_NS3seqE,@object
	.size		_ZN34_INTERNAL_251e5df9_4_k_cu_fab08f896thrust24THRUST_300001_SM_1000_NS3seqE,(_ZN34_INTERNAL_251e5df9_4_k_cu_fab08f894cuda3std3__420unreachable_sentinelE - _ZN34_INTERNAL_251e5df9_4_k_cu_fab08f896thrust24THRUST_300001_SM_1000_NS3seqE)
_ZN34_INTERNAL_251e5df9_4_k_cu_fab08f896thrust24THRUST_300001_SM_1000_NS3seqE:
	.zero		1
	.type		_ZN34_INTERNAL_251e5df9_4_k_cu_fab08f894cuda3std3__420unreachable_sentinelE,@object
	.size		_ZN34_INTERNAL_251e5df9_4_k_cu_fab08f894cuda3std3__420unreachable_sentinelE,(_ZN34_INTERNAL_251e5df9_4_k_cu_fab08f894cuda3std6ranges3__45__cpo5ssizeE - _ZN34_INTERNAL_251e5df9_4_k_cu_fab08f894cuda3std3__420unreachable_sentinelE)
_ZN34_INTERNAL_251e5df9_4_k_cu_fab08f894cuda3std3__420unreachable_sentinelE:
	.zero		1
	.type		_ZN34_INTERNAL_251e5df9_4_k_cu_fab08f894cuda3std6ranges3__45__cpo5ssizeE,@object
	.size		_ZN34_INTERNAL_251e5df9_4_k_cu_fab08f894cuda3std6ranges3__45__cpo5ssizeE,(_ZN34_INTERNAL_251e5df9_4_k_cu_fab08f896thrust24THRUST_300001_SM_1000_NS12placeholders2_3E - _ZN34_INTERNAL_251e5df9_4_k_cu_fab08f894cuda3std6ranges3__45__cpo5ssizeE)
_ZN34_INTERNAL_251e5df9_4_k_cu_fab08f894cuda3std6ranges3__45__cpo5ssizeE:
	.zero		1
	.type		_ZN34_INTERNAL_251e5df9_4_k_cu_fab08f896thrust24THRUST_300001_SM_1000_NS12placeholders2_3E,@object
	.size		_ZN34_INTERNAL_251e5df9_4_k_cu_fab08f896thrust24THRUST_300001_SM_1000_NS12placeholders2_3E,(_ZN34_INTERNAL_251e5df9_4_k_cu_fab08f894cuda3std3__45__cpo4cendE - _ZN34_INTERNAL_251e5df9_4_k_cu_fab08f896thrust24THRUST_300001_SM_1000_NS12placeholders2_3E)
_ZN34_INTERNAL_251e5df9_4_k_cu_fab08f896thrust24THRUST_300001_SM_1000_NS12placeholders2_3E:
	.zero		1
	.type		_ZN34_INTERNAL_251e5df9_4_k_cu_fab08f894cuda3std3__45__cpo4cendE,@object
	.size		_ZN34_INTERNAL_251e5df9_4_k_cu_fab08f894cuda3std3__45__cpo4cendE,(_ZN34_INTERNAL_251e5df9_4_k_cu_fab08f894cuda3std6ranges3__45__cpo4cendE - _ZN34_INTERNAL_251e5df9_4_k_cu_fab08f894cuda3std3__45__cpo4cendE)
_ZN34_INTERNAL_251e5df9_4_k_cu_fab08f894cuda3std3__45__cpo4cendE:
	.zero		1
	.type		_ZN34_INTERNAL_251e5df9_4_k_cu_fab08f894cuda3std6ranges3__45__cpo4cendE,@object
	.size		_ZN34_INTERNAL_251e5df9_4_k_cu_fab08f894cuda3std6ranges3__45__cpo4cendE,(_ZN34_INTERNAL_251e5df9_4_k_cu_fab08f896thrust24THRUST_300001_SM_1000_NS12placeholders2_9E - _ZN34_INTERNAL_251e5df9_4_k_cu_fab08f894cuda3std6ranges3__45__cpo4cendE)
_ZN34_INTERNAL_251e5df9_4_k_cu_fab08f894cuda3std6ranges3__45__cpo4cendE:
	.zero		1
	.type		_ZN34_INTERNAL_251e5df9_4_k_cu_fab08f896thrust24THRUST_300001_SM_1000_NS12placeholders2_9E,@object
	.size		_ZN34_INTERNAL_251e5df9_4_k_cu_fab08f896thrust24THRUST_300001_SM_1000_NS12placeholders2_9E,(_ZN34_INTERNAL_251e5df9_4_k_cu_fab08f894cuda3std3__419piecewise_constructE - _ZN34_INTERNAL_251e5df9_4_k_cu_fab08f896thrust24THRUST_300001_SM_1000_NS12placeholders2_9E)
_ZN34_INTERNAL_251e5df9_4_k_cu_fab08f896thrust24THRUST_300001_SM_1000_NS12placeholders2_9E:
	.zero		1
	.type		_ZN34_INTERNAL_251e5df9_4_k_cu_fab08f894cuda3std3__419piecewise_constructE,@object
	.size		_ZN34_INTERNAL_251e5df9_4_k_cu_fab08f894cuda3std3__419piecewise_constructE,(_ZN34_INTERNAL_251e5df9_4_k_cu_fab08f894cuda3std6ranges3__45__cpo5cdataE - _ZN34_INTERNAL_251e5df9_4_k_cu_fab08f894cuda3std3__419piecewise_constructE)
_ZN34_INTERNAL_251e5df9_4_k_cu_fab08f894cuda3std3__419piecewise_constructE:
	.zero		1
	.type		_ZN34_INTERNAL_251e5df9_4_k_cu_fab08f894cuda3std6ranges3__45__cpo5cdataE,@object
	.size		_ZN34_INTERNAL_251e5df9_4_k_cu_fab08f894cuda3std6ranges3__45__cpo5cdataE,(_ZN34_INTERNAL_251e5df9_4_k_cu_fab08f896thrust24THRUST_300001_SM_1000_NS12placeholders2_1E - _ZN34_INTERNAL_251e5df9_4_k_cu_fab08f894cuda3std6ranges3__45__cpo5cdataE)
_ZN34_INTERNAL_251e5df9_4_k_cu_fab08f894cuda3std6ranges3__45__cpo5cdataE:
	.zero		1
	.type		_ZN34_INTERNAL_251e5df9_4_k_cu_fab08f896thrust24THRUST_300001_SM_1000_NS12placeholders2_1E,@object
	.size		_ZN34_INTERNAL_251e5df9_4_k_cu_fab08f896thrust24THRUST_300001_SM_1000_NS12placeholders2_1E,(_ZN34_INTERNAL_251e5df9_4_k_cu_fab08f894cuda3std3__45__cpo3endE - _ZN34_INTERNAL_251e5df9_4_k_cu_fab08f896thrust24THRUST_300001_SM_1000_NS12placeholders2_1E)
_ZN34_INTERNAL_251e5df9_4_k_cu_fab08f896thrust24THRUST_300001_SM_1000_NS12placeholders2_1E:
	.zero		1
	.type		_ZN34_INTERNAL_251e5df9_4_k_cu_fab08f894cuda3std3__45__cpo3endE,@object
	.size		_ZN34_INTERNAL_251e5df9_4_k_cu_fab08f894cuda3std3__45__cpo3endE,(_ZN34_INTERNAL_251e5df9_4_k_cu_fab08f894cuda3std6ranges3__45__cpo3endE - _ZN34_INTERNAL_251e5df9_4_k_cu_fab08f894cuda3std3__45__cpo3endE)
_ZN34_INTERNAL_251e5df9_4_k_cu_fab08f894cuda3std3__45__cpo3endE:
	.zero		1
	.type		_ZN34_INTERNAL_251e5df9_4_k_cu_fab08f894cuda3std6ranges3__45__cpo3endE,@object
	.size		_ZN34_INTERNAL_251e5df9_4_k_cu_fab08f894cuda3std6ranges3__45__cpo3endE,(_ZN34_INTERNAL_251e5df9_4_k_cu_fab08f896thrust24THRUST_300001_SM_1000_NS12placeholders2_5E - _ZN34_INTERNAL_251e5df9_4_k_cu_fab08f894cuda3std6ranges3__45__cpo3endE)
_ZN34_INTERNAL_251e5df9_4_k_cu_fab08f894cuda3std6ranges3__45__cpo3endE:
	.zero		1
	.type		_ZN34_INTERNAL_251e5df9_4_k_cu_fab08f896thrust24THRUST_300001_SM_1000_NS12placeholders2_5E,@object
	.size		_ZN34_INTERNAL_251e5df9_4_k_cu_fab08f896thrust24THRUST_300001_SM_1000_NS12placeholders2_5E,(_ZN34_INTERNAL_251e5df9_4_k_cu_fab08f894cuda3std3__45__cpo4rendE - _ZN34_INTERNAL_251e5df9_4_k_cu_fab08f896thrust24THRUST_300001_SM_1000_NS12placeholders2_5E)
_ZN34_INTERNAL_251e5df9_4_k_cu_fab08f896thrust24THRUST_300001_SM_1000_NS12placeholders2_5E:
	.zero		1
	.type		_ZN34_INTERNAL_251e5df9_4_k_cu_fab08f894cuda3std3__45__cpo4rendE,@object
	.size		_ZN34_INTERNAL_251e5df9_4_k_cu_fab08f894cuda3std3__45__cpo4rendE,(_ZN34_INTERNAL_251e5df9_4_k_cu_fab08f894cuda3std6ranges3__45__cpo9iter_swapE - _ZN34_INTERNAL_251e5df9_4_k_cu_fab08f894cuda3std3__45__cpo4rendE)
_ZN34_INTERNAL_251e5df9_4_k_cu_fab08f894cuda3std3__45__cpo4rendE:
	.zero		1
	.type		_ZN34_INTERNAL_251e5df9_4_k_cu_fab08f894cuda3std6ranges3__45__cpo9iter_swapE,@object
	.size		_ZN34_INTERNAL_251e5df9_4_k_cu_fab08f894cuda3std6ranges3__45__cpo9iter_swapE,(_ZN34_INTERNAL_251e5df9_4_k_cu_fab08f894cuda3std3__48unexpectE - _ZN34_INTERNAL_251e5df9_4_k_cu_fab08f894cuda3std6ranges3__45__cpo9iter_swapE)
_ZN34_INTERNAL_251e5df9_4_k_cu_fab08f894cuda3std6ranges3__45__cpo9iter_swapE:
	.zero		1
	.type		_ZN34_INTERNAL_251e5df9_4_k_cu_fab08f894cuda3std3__48unexpectE,@object
	.size		_ZN34_INTERNAL_251e5df9_4_k_cu_fab08f894cuda3std3__48unexpectE,(_ZN34_INTERNAL_251e5df9_4_k_cu_fab08f896thrust24THRUST_300001_SM_1000_NS8cuda_cub3parE - _ZN34_INTERNAL_251e5df9_4_k_cu_fab08f894cuda3std3__48unexpectE)
_ZN34_INTERNAL_251e5df9_4_k_cu_fab08f894cuda3std3__48unexpectE:
	.zero		1
	.type		_ZN34_INTERNAL_251e5df9_4_k_cu_fab08f896thrust24THRUST_300001_SM_1000_NS8cuda_cub3parE,@object
	.size		_ZN34_INTERNAL_251e5df9_4_k_cu_fab08f896thrust24THRUST_300001_SM_1000_NS8cuda_cub3parE,(_ZN34_INTERNAL_251e5df9_4_k_cu_fab08f896thrust24THRUST_300001_SM_1000_NS12placeholders2_8E - _ZN34_INTERNAL_251e5df9_4_k_cu_fab08f896thrust24THRUST_300001_SM_1000_NS8cuda_cub3parE)
_ZN34_INTERNAL_251e5df9_4_k_cu_fab08f896thrust24THRUST_300001_SM_1000_NS8cuda_cub3parE:
	.zero		1
	.type		_ZN34_INTERNAL_251e5df9_4_k_cu_fab08f896thrust24THRUST_300001_SM_1000_NS12placeholders2_8E,@object
	.size		_ZN34_INTERNAL_251e5df9_4_k_cu_fab08f896thrust24THRUST_300001_SM_1000_NS12placeholders2_8E,(_ZN34_INTERNAL_251e5df9_4_k_cu_fab08f894cuda3std3__436_GLOBAL__N__251e5df9_4_k_cu_fab08f896ignoreE - _ZN34_INTERNAL_251e5df9_4_k_cu_fab08f896thrust24THRUST_300001_SM_1000_NS12placeholders2_8E)
_ZN34_INTERNAL_251e5df9_4_k_cu_fab08f896thrust24THRUST_300001_SM_1000_NS12placeholders2_8E:
	.zero		1
	.type		_ZN34_INTERNAL_251e5df9_4_k_cu_fab08f894cuda3std3__436_GLOBAL__N__251e5df9_4_k_cu_fab08f896ignoreE,@object
	.size		_ZN34_INTERNAL_251e5df9_4_k_cu_fab08f894cuda3std3__436_GLOBAL__N__251e5df9_4_k_cu_fab08f896ignoreE,(_ZN34_INTERNAL_251e5df9_4_k_cu_fab08f894cuda3std6ranges3__45__cpo4dataE - _ZN34_INTERNAL_251e5df9_4_k_cu_fab08f894cuda3std3__436_GLOBAL__N__251e5df9_4_k_cu_fab08f896ignoreE)
_ZN34_INTERNAL_251e5df9_4_k_cu_fab08f894cuda3std3__436_GLOBAL__N__251e5df9_4_k_cu_fab08f896ignoreE:
	.zero		1
	.type		_ZN34_INTERNAL_251e5df9_4_k_cu_fab08f894cuda3std6ranges3__45__cpo4dataE,@object
	.size		_ZN34_INTERNAL_251e5df9_4_k_cu_fab08f894cuda3std6ranges3__45__cpo4dataE,(_ZN34_INTERNAL_251e5df9_4_k_cu_fab08f896thrust24THRUST_300001_SM_1000_NS6system3cpp3parE - _ZN34_INTERNAL_251e5df9_4_k_cu_fab08f894cuda3std6ranges3__45__cpo4dataE)
_ZN34_INTERNAL_251e5df9_4_k_cu_fab08f894cuda3std6ranges3__45__cpo4dataE:
	.zero		1
	.type		_ZN34_INTERNAL_251e5df9_4_k_cu_fab08f896thrust24THRUST_300001_SM_1000_NS6system3cpp3parE,@object
	.size		_ZN34_INTERNAL_251e5df9_4_k_cu_fab08f896thrust24THRUST_300001_SM_1000_NS6system3cpp3parE,(_ZN34_INTERNAL_251e5df9_4_k_cu_fab08f894cuda3std3__45__cpo5beginE - _ZN34_INTERNAL_251e5df9_4_k_cu_fab08f896thrust24THRUST_300001_SM_1000_NS6system3cpp3parE)
_ZN34_INTERNAL_251e5df9_4_k_cu_fab08f896thrust24THRUST_300001_SM_1000_NS6system3cpp3parE:
	.zero		1
	.type		_ZN34_INTERNAL_251e5df9_4_k_cu_fab08f894cuda3std3__45__cpo5beginE,@object
	.size		_ZN34_INTERNAL_251e5df9_4_k_cu_fab08f894cuda3std3__45__cpo5beginE,(_ZN34_INTERNAL_251e5df9_4_k_cu_fab08f894cuda3std6ranges3__45__cpo5beginE - _ZN34_INTERNAL_251e5df9_4_k_cu_fab08f894cuda3std3__45__cpo5beginE)
_ZN34_INTERNAL_251e5df9_4_k_cu_fab08f894cuda3std3__45__cpo5beginE:
	.zero		1
	.type		_ZN34_INTERNAL_251e5df9_4_k_cu_fab08f894cuda3std6ranges3__45__cpo5beginE,@object
	.size		_ZN34_INTERNAL_251e5df9_4_k_cu_fab08f894cuda3std6ranges3__45__cpo5beginE,(_ZN34_INTERNAL_251e5df9_4_k_cu_fab08f896thrust24THRUST_300001_SM_1000_NS6deviceE - _ZN34_INTERNAL_251e5df9_4_k_cu_fab08f894cuda3std6ranges3__45__cpo5beginE)
_ZN34_INTERNAL_251e5df9_4_k_cu_fab08f894cuda3std6ranges3__45__cpo5beginE:
	.zero		1
	.type		_ZN34_INTERNAL_251e5df9_4_k_cu_fab08f896thrust24THRUST_300001_SM_1000_NS6deviceE,@object
	.size		_ZN34_INTERNAL_251e5df9_4_k_cu_fab08f896thrust24THRUST_300001_SM_1000_NS6deviceE,(_ZN34_INTERNAL_251e5df9_4_k_cu_fab08f894cuda3std3__47nulloptE - _ZN34_INTERNAL_251e5df9_4_k_cu_fab08f896thrust24THRUST_300001_SM_1000_NS6deviceE)
_ZN34_INTERNAL_251e5df9_4_k_cu_fab08f896thrust24THRUST_300001_SM_1000_NS6deviceE:
	.zero		1
	.type		_ZN34_INTERNAL_251e5df9_4_k_cu_fab08f894cuda3std3__47nulloptE,@object
	.size		_ZN34_INTERNAL_251e5df9_4_k_cu_fab08f894cuda3std3__47nulloptE,(_ZN34_INTERNAL_251e5df9_4_k_cu_fab08f894cuda3std6ranges3__45__cpo8distanceE - _ZN34_INTERNAL_251e5df9_4_k_cu_fab08f894cuda3std3__47nulloptE)
_ZN34_INTERNAL_251e5df9_4_k_cu_fab08f894cuda3std3__47nulloptE:
	.zero		1
	.type		_ZN34_INTERNAL_251e5df9_4_k_cu_fab08f894cuda3std6ranges3__45__cpo8distanceE,@object
	.size		_ZN34_INTERNAL_251e5df9_4_k_cu_fab08f894cuda3std6ranges3__45__cpo8distanceE,(_ZN34_INTERNAL_251e5df9_4_k_cu_fab08f896thrust24THRUST_300001_SM_1000_NS12placeholders2_4E - _ZN34_INTERNAL_251e5df9_4_k_cu_fab08f894cuda3std6ranges3__45__cpo8distanceE)
_ZN34_INTERNAL_251e5df9_4_k_cu_fab08f894cuda3std6ranges3__45__cpo8distanceE:
	.zero		1
	.type		_ZN34_INTERNAL_251e5df9_4_k_cu_fab08f896thrust24THRUST_300001_SM_1000_NS12placeholders2_4E,@object
	.size		_ZN34_INTERNAL_251e5df9_4_k_cu_fab08f896thrust24THRUST_300001_SM_1000_NS12placeholders2_4E,(_ZN34_INTERNAL_251e5df9_4_k_cu_fab08f894cuda3std3__45__cpo6rbeginE - _ZN34_INTERNAL_251e5df9_4_k_cu_fab08f896thrust24THRUST_300001_SM_1000_NS12placeholders2_4E)
_ZN34_INTERNAL_251e5df9_4_k_cu_fab08f896thrust24THRUST_300001_SM_1000_NS12placeholders2_4E:
	.zero		1
	.type		_ZN34_INTERNAL_251e5df9_4_k_cu_fab08f894cuda3std3__45__cpo6rbeginE,@object
	.size		_ZN34_INTERNAL_251e5df9_4_k_cu_fab08f894cuda3std3__45__cpo6rbeginE,(_ZN34_INTERNAL_251e5df9_4_k_cu_fab08f894cuda3std6ranges3__45__cpo7advanceE - _ZN34_INTERNAL_251e5df9_4_k_cu_fab08f894cuda3std3__45__cpo6rbeginE)
_ZN34_INTERNAL_251e5df9_4_k_cu_fab08f894cuda3std3__45__cpo6rbeginE:
	.zero		1
	.type		_ZN34_INTERNAL_251e5df9_4_k_cu_fab08f894cuda3std6ranges3__45__cpo7advanceE,@object
	.size		_ZN34_INTERNAL_251e5df9_4_k_cu_fab08f894cuda3std6ranges3__45__cpo7advanceE,(_ZN34_INTERNAL_251e5df9_4_k_cu_fab08f896thrust24THRUST_300001_SM_1000_NS12placeholders3_10E - _ZN34_INTERNAL_251e5df9_4_k_cu_fab08f894cuda3std6ranges3__45__cpo7advanceE)
_ZN34_INTERNAL_251e5df9_4_k_cu_fab08f894cuda3std6ranges3__45__cpo7advanceE:
	.zero		1
	.type		_ZN34_INTERNAL_251e5df9_4_k_cu_fab08f896thrust24THRUST_300001_SM_1000_NS12placeholders3_10E,@object
	.size		_ZN34_INTERNAL_251e5df9_4_k_cu_fab08f896thrust24THRUST_300001_SM_1000_NS12placeholders3_10E,(_ZN34_INTERNAL_251e5df9_4_k_cu_fab08f894cuda3std3__48in_placeE - _ZN34_INTERNAL_251e5df9_4_k_cu_fab08f896thrust24THRUST_300001_SM_1000_NS12placeholders3_10E)
_ZN34_INTERNAL_251e5df9_4_k_cu_fab08f896thrust24THRUST_300001_SM_1000_NS12placeholders3_10E:
	.zero		1
	.type		_ZN34_INTERNAL_251e5df9_4_k_cu_fab08f894cuda3std3__48in_placeE,@object
	.size		_ZN34_INTERNAL_251e5df9_4_k_cu_fab08f894cuda3std3__48in_placeE,(_ZN34_INTERNAL_251e5df9_4_k_cu_fab08f894cuda3std6ranges3__45__cpo4sizeE - _ZN34_INTERNAL_251e5df9_4_k_cu_fab08f894cuda3std3__48in_placeE)
_ZN34_INTERNAL_251e5df9_4_k_cu_fab08f894cuda3std3__48in_placeE:
	.zero		1
	.type		_ZN34_INTERNAL_251e5df9_4_k_cu_fab08f894cuda3std6ranges3__45__cpo4sizeE,@object
	.size		_ZN34_INTERNAL_251e5df9_4_k_cu_fab08f894cuda3std6ranges3__45__cpo4sizeE,(_ZN34_INTERNAL_251e5df9_4_k_cu_fab08f896thrust24THRUST_300001_SM_1000_NS12placeholders2_2E - _ZN34_INTERNAL_251e5df9_4_k_cu_fab08f894cuda3std6ranges3__45__cpo4sizeE)
_ZN34_INTERNAL_251e5df9_4_k_cu_fab08f894cuda3std6ranges3__45__cpo4sizeE:
	.zero		1
	.type		_ZN34_INTERNAL_251e5df9_4_k_cu_fab08f896thrust24THRUST_300001_SM_1000_NS12placeholders2_2E,@object
	.size		_ZN34_INTERNAL_251e5df9_4_k_cu_fab08f896thrust24THRUST_300001_SM_1000_NS12placeholders2_2E,(_ZN34_INTERNAL_251e5df9_4_k_cu_fab08f894cuda3std3__45__cpo6cbeginE - _ZN34_INTERNAL_251e5df9_4_k_cu_fab08f896thrust24THRUST_300001_SM_1000_NS12placeholders2_2E)
_ZN34_INTERNAL_251e5df9_4_k_cu_fab08f896thrust24THRUST_300001_SM_1000_NS12placeholders2_2E:
	.zero		1
	.type		_ZN34_INTERNAL_251e5df9_4_k_cu_fab08f894cuda3std3__45__cpo6cbeginE,@object
	.size		_ZN34_INTERNAL_251e5df9_4_k_cu_fab08f894cuda3std3__45__cpo6cbeginE,(_ZN34_INTERNAL_251e5df9_4_k_cu_fab08f894cuda3std6ranges3__45__cpo6cbeginE - _ZN34_INTERNAL_251e5df9_4_k_cu_fab08f894cuda3std3__45__cpo6cbeginE)
_ZN34_INTERNAL_251e5df9_4_k_cu_fab08f894cuda3std3__45__cpo6cbeginE:
	.zero		1
	.type		_ZN34_INTERNAL_251e5df9_4_k_cu_fab08f894cuda3std6ranges3__45__cpo6cbeginE,@object
	.size		_ZN34_INTERNAL_251e5df9_4_k_cu_fab08f894cuda3std6ranges3__45__cpo6cbeginE,(_ZN34_INTERNAL_251e5df9_4_k_cu_fab08f896thrust24THRUST_300001_SM_1000_NS12placeholders2_6E - _ZN34_INTERNAL_251e5df9_4_k_cu_fab08f894cuda3std6ranges3__45__cpo6cbeginE)
_ZN34_INTERNAL_251e5df9_4_k_cu_fab08f894cuda3std6ranges3__45__cpo6cbeginE:
	.zero		1
	.type		_ZN34_INTERNAL_251e5df9_4_k_cu_fab08f896thrust24THRUST_300001_SM_1000_NS12placeholders2_6E,@object
	.size		_ZN34_INTERNAL_251e5df9_4_k_cu_fab08f896thrust24THRUST_300001_SM_1000_NS12placeholders2_6E,(_ZN34_INTERNAL_251e5df9_4_k_cu_fab08f894cuda3std3__45__cpo7crbeginE - _ZN34_INTERNAL_251e5df9_4_k_cu_fab08f896thrust24THRUST_300001_SM_1000_NS12placeholders2_6E)
_ZN34_INTERNAL_251e5df9_4_k_cu_fab08f896thrust24THRUST_300001_SM_1000_NS12placeholders2_6E:
	.zero		1
	.type		_ZN34_INTERNAL_251e5df9_4_k_cu_fab08f894cuda3std3__45__cpo7crbeginE,@object
	.size		_ZN34_INTERNAL_251e5df9_4_k_cu_fab08f894cuda3std3__45__cpo7crbeginE,(_ZN34_INTERNAL_251e5df9_4_k_cu_fab08f894cuda3std6ranges3__45__cpo4nextE - _ZN34_INTERNAL_251e5df9_4_k_cu_fab08f894cuda3std3__45__cpo7crbeginE)
_ZN34_INTERNAL_251e5df9_4_k_cu_fab08f894cuda3std3__45__cpo7crbeginE:
	.zero		1
	.type		_ZN34_INTERNAL_251e5df9_4_k_cu_fab08f894cuda3std6ranges3__45__cpo4nextE,@object
	.size		_ZN34_INTERNAL_251e5df9_4_k_cu_fab08f894cuda3std6ranges3__45__cpo4nextE,(_ZN34_INTERNAL_251e5df9_4_k_cu_fab08f894cuda3std6ranges3__45__cpo4swapE - _ZN34_INTERNAL_251e5df9_4_k_cu_fab08f894cuda3std6ranges3__45__cpo4nextE)
_ZN34_INTERNAL_251e5df9_4_k_cu_fab08f894cuda3std6ranges3__45__cpo4nextE:
	.zero		1
	.type		_ZN34_INTERNAL_251e5df9_4_k_cu_fab08f894cuda3std6ranges3__45__cpo4swapE,@object
	.size		_ZN34_INTERNAL_251e5df9_4_k_cu_fab08f894cuda3std6ranges3__45__cpo4swapE,(_ZN34_INTERNAL_251e5df9_4_k_cu_fab08f896thrust24THRUST_300001_SM_1000_NS8cuda_cub10par_nosyncE - _ZN34_INTERNAL_251e5df9_4_k_cu_fab08f894cuda3std6ranges3__45__cpo4swapE)
_ZN34_INTERNAL_251e5df9_4_k_cu_fab08f894cuda3std6ranges3__45__cpo4swapE:
	.zero		1
	.type		_ZN34_INTERNAL_251e5df9_4_k_cu_fab08f896thrust24THRUST_300001_SM_1000_NS8cuda_cub10par_nosyncE,@object
	.size		_ZN34_INTERNAL_251e5df9_4_k_cu_fab08f896thrust24THRUST_300001_SM_1000_NS8cuda_cub10par_nosyncE,(.L_35 - _ZN34_INTERNAL_251e5df9_4_k_cu_fab08f896thrust24THRUST_300001_SM_1000_NS8cuda_cub10par_nosyncE)
_ZN34_INTERNAL_251e5df9_4_k_cu_fab08f896thrust24THRUST_300001_SM_1000_NS8cuda_cub10par_nosyncE:
	.zero		1
.L_35:


//--------------------- .nv.shared._ZN3cub18CUB_300001_SM_10006detail6reduce18DeviceReduceKernelINS2_10policy_hubIiyN4cuda3std3__44plusIiEEE10Policy1000EN6thrust24THRUST_300001_SM_1000_NS10device_ptrIiEEyS9_i11abs_functorEEvT0_PT3_T1_NS0_13GridEvenShareISK_EET2_T4_ --------------------------
	.section	.nv.shared._ZN3cub18CUB_300001_SM_10006detail6reduce18DeviceReduceKernelINS2_10policy_hubIiyN4cuda3std3__44plusIiEEE10Policy1000EN6thrust24THRUST_300001_SM_1000_NS10device_ptrIiEEyS9_i11abs_functorEEvT0_PT3_T1_NS0_13GridEvenShareISK_EET2_T4_,"aw",@nobits
	.sectionflags	@""
	.align	16
.nv.shared._ZN3cub18CUB_300001_SM_10006detail6reduce18DeviceReduceKernelINS2_10policy_hubIiyN4cuda3std3__44plusIiEEE10Policy1000EN6thrust24THRUST_300001_SM_1000_NS10device_ptrIiEEyS9_i11abs_functorEEvT0_PT3_T1_NS0_13GridEvenShareISK_EET2_T4_:
	.zero		1072


//--------------------- .nv.shared._ZN3cub18CUB_300001_SM_10006detail6reduce28DeviceReduceSingleTileKernelINS2_10policy_hubIiyN4cuda3std3__44plusIiEEE10Policy1000EN6thrust24THRUST_300001_SM_1000_NS10device_ptrIiEEPiyS9_ii11abs_functorEEvT0_T1_T2_T3_T4_T6_ --------------------------
	.section	.nv.shared._ZN3cub18CUB_300001_SM_10006detail6reduce28DeviceReduceSingleTileKernelINS2_10policy_hubIiyN4cuda3std3__44plusIiEEE10Policy1000EN6thrust24THRUST_300001_SM_1000_NS10device_ptrIiEEPiyS9_ii11abs_functorEEvT0_T1_T2_T3_T4_T6_,"aw",@nobits
	.sectionflags	@""
	.align	16
.nv.shared._ZN3cub18CUB_300001_SM_10006detail6reduce28DeviceReduceSingleTileKernelINS2_10policy_hubIiyN4cuda3std3__44plusIiEEE10Policy1000EN6thrust24THRUST_300001_SM_1000_NS10device_ptrIiEEPiyS9_ii11abs_functorEEvT0_T1_T2_T3_T4_T6_:
	.zero		1072


//--------------------- .nv.shared._ZN3cub18CUB_300001_SM_10006detail6reduce28DeviceReduceSingleTileKernelINS2_10policy_hubIijN4cuda3std3__44plusIiEEE10Policy1000EPiSC_iS9_iiNS7_10__identityEEEvT0_T1_T2_T3_T4_T6_ --------------------------
	.section	.nv.shared._ZN3cub18CUB_300001_SM_10006detail6reduce28DeviceReduceSingleTileKernelINS2_10policy_hubIijN4cuda3std3__44plusIiEEE10Policy1000EPiSC_iS9_iiNS7_10__identityEEEvT0_T1_T2_T3_T4_T6_,"aw",@nobits
	.sectionflags	@""
	.align	16
.nv.shared._ZN3cub18CUB_300001_SM_10006detail6reduce28DeviceReduceSingleTileKernelINS2_10policy_hubIijN4cuda3std3__44plusIiEEE10Policy1000EPiSC_iS9_iiNS7_10__identityEEEvT0_T1_T2_T3_T4_T6_:
	.zero		1072


//--------------------- .nv.shared._ZN3cub18CUB_300001_SM_10006detail6reduce18DeviceReduceKernelINS2_10policy_hubIijN4cuda3std3__44plusIiEEE10Policy1000EN6thrust24THRUST_300001_SM_1000_NS10device_ptrIiEEjS9_i11abs_functorEEvT0_PT3_T1_NS0_13GridEvenShareISK_EET2_T4_ --------------------------
	.section	.nv.shared._ZN3cub18CUB_300001_SM_10006detail6reduce18DeviceReduceKernelINS2_10policy_hubIijN4cuda3std3__44plusIiEEE10Policy1000EN6thrust24THRUST_300001_SM_1000_NS10device_ptrIiEEjS9_i11abs_functorEEvT0_PT3_T1_NS0_13GridEvenShareISK_EET2_T4_,"aw",@nobits
	.sectionflags	@""
	.align	16
.nv.shared._ZN3cub18CUB_300001_SM_10006detail6reduce18DeviceReduceKernelINS2_10policy_hubIijN4cuda3std3__44plusIiEEE10Policy1000EN6thrust24THRUST_300001_SM_1000_NS10device_ptrIiEEjS9_i11abs_functorEEvT0_PT3_T1_NS0_13GridEvenShareISK_EET2_T4_:
	.zero		1072


//--------------------- .nv.shared._ZN3cub18CUB_300001_SM_10006detail6reduce28DeviceReduceSingleTileKernelINS2_10policy_hubIijN4cuda3std3__44plusIiEEE10Policy1000EN6thrust24THRUST_300001_SM_1000_NS10device_ptrIiEEPijS9_ii11abs_functorEEvT0_T1_T2_T3_T4_T6_ --------------------------
	.section	.nv.shared._ZN3cub18CUB_300001_SM_10006detail6reduce28DeviceReduceSingleTileKernelINS2_10policy_hubIijN4cuda3std3__44plusIiEEE10Policy1000EN6thrust24THRUST_300001_SM_1000_NS10device_ptrIiEEPijS9_ii11abs_functorEEvT0_T1_T2_T3_T4_T6_,"aw",@nobits
	.sectionflags	@""
	.align	16
.nv.shared._ZN3cub18CUB_300001_SM_10006detail6reduce28DeviceReduceSingleTileKernelINS2_10policy_hubIijN4cuda3std3__44plusIiEEE10Policy1000EN6thrust24THRUST_300001_SM_1000_NS10device_ptrIiEEPijS9_ii11abs_functorEEvT0_T1_T2_T3_T4_T6_:
	.zero		1072


//--------------------- .nv.shared._ZN3cub18CUB_300001_SM_10006detail6reduce28DeviceReduceSingleTileKernelINS2_10policy_hubIxyN4cuda3std3__44plusIxEEE10Policy1000EPxSC_iS9_xxNS7_10__identityEEEvT0_T1_T2_T3_T4_T6_ --------------------------
	.section	.nv.shared._ZN3cub18CUB_300001_SM_10006detail6reduce28DeviceReduceSingleTileKernelINS2_10policy_hubIxyN4cuda3std3__44plusIxEEE10Policy1000EPxSC_iS9_xxNS7_10__identityEEEvT0_T1_T2_T3_T4_T6_,"aw",@nobits
	.sectionflags	@""
	.align	16
.nv.shared._ZN3cub18CUB_300001_SM_10006detail6reduce28DeviceReduceSingleTileKernelINS2_10policy_hubIxyN4cuda3std3__44plusIxEEE10Policy1000EPxSC_iS9_xxNS7_10__identityEEEvT0_T1_T2_T3_T4_T6_:
	.zero		1184


//--------------------- .nv.shared._ZN3cub18CUB_300001_SM_10006detail6reduce18DeviceReduceKernelINS2_10policy_hubIxyN4cuda3std3__44plusIxEEE10Policy1000EN6thrust24THRUST_300001_SM_1000_NS10device_ptrIiEEyS9_xNS7_10__identityEEEvT0_PT3_T1_NS0_13GridEvenShareISK_EET2_T4_ --------------------------
	.section	.nv.shared._ZN3cub18CUB_300001_SM_10006detail6reduce18DeviceReduceKernelINS2_10policy_hubIxyN4cuda3std3__44plusIxEEE10Policy1000EN6thrust24THRUST_300001_SM_1000_NS10device_ptrIiEEyS9_xNS7_10__identityEEEvT0_PT3_T1_NS0_13GridEvenShareISK_EET2_T4_,"aw",@nobits
	.sectionflags	@""
	.align	16
.nv.shared._ZN3cub18CUB_300001_SM_10006detail6reduce18DeviceReduceKernelINS2_10policy_hubIxyN4cuda3std3__44plusIxEEE10Policy1000EN6thrust24THRUST_300001_SM_1000_NS10device_ptrIiEEyS9_xNS7_10__identityEEEvT0_PT3_T1_NS0_13GridEvenShareISK_EET2_T4_:
	.zero		1184


//--------------------- .nv.shared._ZN3cub18CUB_300001_SM_10006detail6reduce28DeviceReduceSingleTileKernelINS2_10policy_hubIxyN4cuda3std3__44plusIxEEE10Policy1000EN6thrust24THRUST_300001_SM_1000_NS10device_ptrIiEEPxyS9_xxNS7_10__identityEEEvT0_T1_T2_T3_T4_T6_ --------------------------
	.section	.nv.shared._ZN3cub18CUB_300001_SM_10006detail6reduce28DeviceReduceSingleTileKernelINS2_10policy_hubIxyN4cuda3std3__44plusIxEEE10Policy1000EN6thrust24THRUST_300001_SM_1000_NS10device_ptrIiEEPxyS9_xxNS7_10__identityEEEvT0_T1_T2_T3_T4_T6_,"aw",@nobits
	.sectionflags	@""
	.align	16
.nv.shared._ZN3cub18CUB_300001_SM_10006detail6reduce28DeviceReduceSingleTileKernelINS2_10policy_hubIxyN4cuda3std3__44plusIxEEE10Policy1000EN6thrust24THRUST_300001_SM_1000_NS10device_ptrIiEEPxyS9_xxNS7_10__identityEEEvT0_T1_T2_T3_T4_T6_:
	.zero		1184


//--------------------- .nv.shared._ZN3cub18CUB_300001_SM_10006detail6reduce28DeviceReduceSingleTileKernelINS2_10policy_hubIxjN4cuda3std3__44plusIxEEE10Policy1000EPxSC_iS9_xxNS7_10__identityEEEvT0_T1_T2_T3_T4_T6_ --------------------------
	.section	.nv.shared._ZN3cub18CUB_300001_SM_10006detail6reduce28DeviceReduceSingleTileKernelINS2_10policy_hubIxjN4cuda3std3__44plusIxEEE10Policy1000EPxSC_iS9_xxNS7_10__identityEEEvT0_T1_T2_T3_T4_T6_,"aw",@nobits
	.sectionflags	@""
	.align	16
.nv.shared._ZN3cub18CUB_300001_SM_10006detail6reduce28DeviceReduceSingleTileKernelINS2_10policy_hubIxjN4cuda3std3__44plusIxEEE10Policy1000EPxSC_iS9_xxNS7_10__identityEEEvT0_T1_T2_T3_T4_T6_:
	.zero		1184


//--------------------- .nv.shared._ZN3cub18CUB_300001_SM_10006detail6reduce18DeviceReduceKernelINS2_10policy_hubIxjN4cuda3std3__44plusIxEEE10Policy1000EN6thrust24THRUST_300001_SM_1000_NS10device_ptrIiEEjS9_xNS7_10__identityEEEvT0_PT3_T1_NS0_13GridEvenShareISK_EET2_T4_ --------------------------
	.section	.nv.shared._ZN3cub18CUB_300001_SM_10006detail6reduce18DeviceReduceKernelINS2_10policy_hubIxjN4cuda3std3__44plusIxEEE10Policy1000EN6thrust24THRUST_300001_SM_1000_NS10device_ptrIiEEjS9_xNS7_10__identityEEEvT0_PT3_T1_NS0_13GridEvenShareISK_EET2_T4_,"aw",@nobits
	.sectionflags	@""
	.align	16
.nv.shared._ZN3cub18CUB_300001_SM_10006detail6reduce18DeviceReduceKernelINS2_10policy_hubIxjN4cuda3std3__44plusIxEEE10Policy1000EN6thrust24THRUST_300001_SM_1000_NS10device_ptrIiEEjS9_xNS7_10__identityEEEvT0_PT3_T1_NS0_13GridEvenShareISK_EET2_T4_:
	.zero		1184


//--------------------- .nv.shared._ZN3cub18CUB_300001_SM_10006detail6reduce28DeviceReduceSingleTileKernelINS2_10policy_hubIxjN4cuda3std3__44plusIxEEE10Policy1000EN6thrust24THRUST_300001_SM_1000_NS10device_ptrIiEEPxjS9_xxNS7_10__identityEEEvT0_T1_T2_T3_T4_T6_ --------------------------
	.section	.nv.shared._ZN3cub18CUB_300001_SM_10006detail6reduce28DeviceReduceSingleTileKernelINS2_10policy_hubIxjN4cuda3std3__44plusIxEEE10Policy1000EN6thrust24THRUST_300001_SM_1000_NS10device_ptrIiEEPxjS9_xxNS7_10__identityEEEvT0_T1_T2_T3_T4_T6_,"aw",@nobits
	.sectionflags	@""
	.align	16
.nv.shared._ZN3cub18CUB_300001_SM_10006detail6reduce28DeviceReduceSingleTileKernelINS2_10policy_hubIxjN4cuda3std3__44plusIxEEE10Policy1000EN6thrust24THRUST_300001_SM_1000_NS10device_ptrIiEEPxjS9_xxNS7_10__identityEEEvT0_T1_T2_T3_T4_T6_:
	.zero		1184


//--------------------- .nv.shared._ZN3cub18CUB_300001_SM_10006detail11EmptyKernelIvEEvv --------------------------
	.section	.nv.shared._ZN3cub18CUB_300001_SM_10006detail11EmptyKernelIvEEvv,"aw",@nobits
	.sectionflags	@""
	.align	16
	.zero		1024


//--------------------- .nv.shared._Z20update_vector_kernelPaiiiPKiji --------------------------
	.section	.nv.shared._Z20update_vector_kernelPaiiiPKiji,"aw",@nobits
	.sectionflags	@""
	.align	16
	.zero		1024


//--------------------- .nv.shared._Z20update_matrix_kernelPaiiiiiPKiji --------------------------
	.section	.nv.shared._Z20update_matrix_kernelPaiiiiiPKiji,"aw",@nobits
	.sectionflags	@""
	.align	16
	.zero		1024


//--------------------- .nv.shared._Z22compute_fitness_kernelPKiPii --------------------------
	.section	.nv.shared._Z22compute_fitness_kernelPKiPii,"aw",@nobits
	.sectionflags	@""
	.align	16
	.zero		1024


//--------------------- .nv.shared._Z21train_sequence_kernelPKhliPK8EggModelPaS4_PiS5_j --------------------------
	.section	.nv.shared._Z21train_sequence_kernelPKhliPK8EggModelPaS4_PiS5_j,"aw",@nobits
	.sectionflags	@""
	.align	16
.nv.shared._Z21train_sequence_kernelPKhliPK8EggModelPaS4_PiS5_j:
	.zero		5216


//--------------------- .nv.shared._Z24generate_sequence_kernelPK8EggModeljPKhiiPh --------------------------
	.section	.nv.shared._Z24generate_sequence_kernelPK8EggModeljPKhiiPh,"aw",@nobits
	.sectionflags	@""
	.align	16
	.zero		1024


//--------------------- .nv.constant0._ZN3cub18CUB_300001_SM_10006detail6reduce28DeviceReduceSingleTileKernelINS2_10policy_hubIiyN4cuda3std3__44plusIiEEE10Policy1000EPiSC_iS9_iiNS7_10__identityEEEvT0_T1_T2_T3_T4_T6_ --------------------------
	.section	.nv.constant0._ZN3cub18CUB_300001_SM_10006detail6reduce28DeviceReduceSingleTileKernelINS2_10policy_hubIiyN4cuda3std3__44plusIiEEE10Policy1000EPiSC_iS9_iiNS7_10__identityEEEvT0_T1_T2_T3_T4_T6_,"a",@progbits
	.sectionflags	@""
	.align	4
.nv.constant0._ZN3cub18CUB_300001_SM_10006detail6reduce28DeviceReduceSingleTileKernelINS2_10policy_hubIiyN4cuda3std3__44plusIiEEE10Policy1000EPiSC_iS9_iiNS7_10__identityEEEvT0_T1_T2_T3_T4_T6_:
	.zero		925


//--------------------- .nv.constant0._ZN3cub18CUB_300001_SM_10006detail6reduce18DeviceReduceKernelINS2_10policy_hubIiyN4cuda3std3__44plusIiEEE10Policy1000EN6thrust24THRUST_300001_SM_1000_NS10device_ptrIiEEyS9_i11abs_functorEEvT0_PT3_T1_NS0_13GridEvenShareISK_EET2_T4_ --------------------------
	.section	.nv.constant0._ZN3cub18CUB_300001_SM_10006detail6reduce18DeviceReduceKernelINS2_10policy_hubIiyN4cuda3std3__44plusIiEEE10Policy1000EN6thrust24THRUST_300001_SM_1000_NS10device_ptrIiEEyS9_i11abs_functorEEvT0_PT3_T1_NS0_13GridEvenShareISK_EET2_T4_,"a",@progbits
	.sectionflags	@""
	.align	4
.nv.constant0._ZN3cub18CUB_300001_SM_10006detail6reduce18DeviceReduceKernelINS2_10policy_hubIiyN4cuda3std3__44plusIiEEE10Policy1000EN6thrust24THRUST_300001_SM_1000_NS10device_ptrIiEEyS9_i11abs_functorEEvT0_PT3_T1_NS0_13GridEvenShareISK_EET2_T4_:
	.zero		994


//--------------------- .nv.constant0._ZN3cub18CUB_300001_SM_10006detail6reduce28DeviceReduceSingleTileKernelINS2_10policy_hubIiyN4cuda3std3__44plusIiEEE10Policy1000EN6thrust24THRUST_300001_SM_1000_NS10device_ptrIiEEPiyS9_ii11abs_functorEEvT0_T1_T2_T3_T4_T6_ --------------------------
	.section	.nv.constant0._ZN3cub18CUB_300001_SM_10006detail6reduce28DeviceReduceSingleTileKernelINS2_10policy_hubIiyN4cuda3std3__44plusIiEEE10Policy1000EN6thrust24THRUST_300001_SM_1000_NS10device_ptrIiEEPiyS9_ii11abs_functorEEvT0_T1_T2_T3_T4_T6_,"a",@progbits
	.sectionflags	@""
	.align	4
.nv.constant0._ZN3cub18CUB_300001_SM_10006detail6reduce28DeviceReduceSingleTileKernelINS2_10policy_hubIiyN4cuda3std3__44plusIiEEE10Policy1000EN6thrust24THRUST_300001_SM_1000_NS10device_ptrIiEEPiyS9_ii11abs_functorEEvT0_T1_T2_T3_T4_T6_:
	.zero		929


//--------------------- .nv.constant0._ZN3cub18CUB_300001_SM_10006detail6reduce28DeviceReduceSingleTileKernelINS2_10policy_hubIijN4cuda3std3__44plusIiEEE10Policy1000EPiSC_iS9_iiNS7_10__identityEEEvT0_T1_T2_T3_T4_T6_ --------------------------
	.section	.nv.constant0._ZN3cub18CUB_300001_SM_10006detail6reduce28DeviceReduceSingleTileKernelINS2_10policy_hubIijN4cuda3std3__44plusIiEEE10Policy1000EPiSC_iS9_iiNS7_10__identityEEEvT0_T1_T2_T3_T4_T6_,"a",@progbits
	.sectionflags	@""
	.align	4
.nv.constant0._ZN3cub18CUB_300001_SM_10006detail6reduce28DeviceReduceSingleTileKernelINS2_10policy_hubIijN4cuda3std3__44plusIiEEE10Policy1000EPiSC_iS9_iiNS7_10__identityEEEvT0_T1_T2_T3_T4_T6_:
	.zero		925


//--------------------- .nv.constant0._ZN3cub18CUB_300001_SM_10006detail6reduce18DeviceReduceKernelINS2_10policy_hubIijN4cuda3std3__44plusIiEEE10Policy1000EN6thrust24THRUST_300001_SM_1000_NS10device_ptrIiEEjS9_i11abs_functorEEvT0_PT3_T1_NS0_13GridEvenShareISK_EET2_T4_ --------------------------
	.section	.nv.constant0._ZN3cub18CUB_300001_SM_10006detail6reduce18DeviceReduceKernelINS2_10policy_hubIijN4cuda3std3__44plusIiEEE10Policy1000EN6thrust24THRUST_300001_SM_1000_NS10device_ptrIiEEjS9_i11abs_functorEEvT0_PT3_T1_NS0_13GridEvenShareISK_EET2_T4_,"a",@progbits
	.sectionflags	@""
	.align	4
.nv.constant0._ZN3cub18CUB_300001_SM_10006detail6reduce18DeviceReduceKernelINS2_10policy_hubIijN4cuda3std3__44plusIiEEE10Policy1000EN6thrust24THRUST_300001_SM_1000_NS10device_ptrIiEEjS9_i11abs_functorEEvT0_PT3_T1_NS0_13GridEvenShareISK_EET2_T4_:
	.zero		958


//--------------------- .nv.constant0._ZN3cub18CUB_300001_SM_10006detail6reduce28DeviceReduceSingleTileKernelINS2_10policy_hubIijN4cuda3std3__44plusIiEEE10Policy1000EN6thrust24THRUST_300001_SM_1000_NS10device_ptrIiEEPijS9_ii11abs_functorEEvT0_T1_T2_T3_T4_T6_ --------------------------
	.section	.nv.constant0._ZN3cub18CUB_300001_SM_10006detail6reduce28DeviceReduceSingleTileKernelINS2_10policy_hubIijN4cuda3std3__44plusIiEEE10Policy1000EN6thrust24THRUST_300001_SM_1000_NS10device_ptrIiEEPijS9_ii11abs_functorEEvT0_T1_T2_T3_T4_T6_,"a",@progbits
	.sectionflags	@""
	.align	4
.nv.constant0._ZN3cub18CUB_300001_SM_10006detail6reduce28DeviceReduceSingleTileKernelINS2_10policy_hubIijN4cuda3std3__44plusIiEEE10Policy1000EN6thrust24THRUST_300001_SM_1000_NS10device_ptrIiEEPijS9_ii11abs_functorEEvT0_T1_T2_T3_T4_T6_:
	.zero		925


//--------------------- .nv.constant0._ZN3cub18CUB_300001_SM_10006detail6reduce28DeviceReduceSingleTileKernelINS2_10policy_hubIxyN4cuda3std3__44plusIxEEE10Policy1000EPxSC_iS9_xxNS7_10__identityEEEvT0_T1_T2_T3_T4_T6_ --------------------------
	.section	.nv.constant0._ZN3cub18CUB_300001_SM_10006detail6reduce28DeviceReduceSingleTileKernelINS2_10policy_hubIxyN4cuda3std3__44plusIxEEE10Policy1000EPxSC_iS9_xxNS7_10__identityEEEvT0_T1_T2_T3_T4_T6_,"a",@progbits
	.sectionflags	@""
	.align	4
.nv.constant0._ZN3cub18CUB_300001_SM_10006detail6reduce28DeviceReduceSingleTileKernelINS2_10policy_hubIxyN4cuda3std3__44plusIxEEE10Policy1000EPxSC_iS9_xxNS7_10__identityEEEvT0_T1_T2_T3_T4_T6_:
	.zero		929


//--------------------- .nv.constant0._ZN3cub18CUB_300001_SM_10006detail6reduce18DeviceReduceKernelINS2_10policy_hubIxyN4cuda3std3__44plusIxEEE10Policy1000EN6thrust24THRUST_300001_SM_1000_NS10device_ptrIiEEyS9_xNS7_10__identityEEEvT0_PT3_T1_NS0_13GridEvenShareISK_EET2_T4_ --------------------------
	.section	.nv.constant0._ZN3cub18CUB_300001_SM_10006detail6reduce18DeviceReduceKernelINS2_10policy_hubIxyN4cuda3std3__44plusIxEEE10Policy1000EN6thrust24THRUST_300001_SM_1000_NS10device_ptrIiEEyS9_xNS7_10__identityEEEvT0_PT3_T1_NS0_13GridEvenShareISK_EET2_T4_,"a",@progbits
	.sectionflags	@""
	.align	4
.nv.constant0._ZN3cub18CUB_300001_SM_10006detail6reduce18DeviceReduceKernelINS2_10policy_hubIxyN4cuda3std3__44plusIxEEE10Policy1000EN6thrust24THRUST_300001_SM_1000_NS10device_ptrIiEEyS9_xNS7_10__identityEEEvT0_PT3_T1_NS0_13GridEvenShareISK_EET2_T4_:
	.zero		994


//--------------------- .nv.constant0._ZN3cub18CUB_300001_SM_10006detail6reduce28DeviceReduceSingleTileKernelINS2_10policy_hubIxyN4cuda3std3__44plusIxEEE10Policy1000EN6thrust24THRUST_300001_SM_1000_NS10device_ptrIiEEPxyS9_xxNS7_10__identityEEEvT0_T1_T2_T3_T4_T6_ --------------------------
	.section	.nv.constant0._ZN3cub18CUB_300001_SM_10006detail6reduce28DeviceReduceSingleTileKernelINS2_10policy_hubIxyN4cuda3std3__44plusIxEEE10Policy1000EN6thrust24THRUST_300001_SM_1000_NS10device_ptrIiEEPxyS9_xxNS7_10__identityEEEvT0_T1_T2_T3_T4_T6_,"a",@progbits
	.sectionflags	@""
	.align	4
.nv.constant0._ZN3cub18CUB_300001_SM_10006detail6reduce28DeviceReduceSingleTileKernelINS2_10policy_hubIxyN4cuda3std3__44plusIxEEE10Policy1000EN6thrust24THRUST_300001_SM_1000_NS10device_ptrIiEEPxyS9_xxNS7_10__identityEEEvT0_T1_T2_T3_T4_T6_:
	.zero		937


//--------------------- .nv.constant0._ZN3cub18CUB_300001_SM_10006detail6reduce28DeviceReduceSingleTileKernelINS2_10policy_hubIxjN4cuda3std3__44plusIxEEE10Policy1000EPxSC_iS9_xxNS7_10__identityEEEvT0_T1_T2_T3_T4_T6_ --------------------------
	.section	.nv.constant0._ZN3cub18CUB_300001_SM_10006detail6reduce28DeviceReduceSingleTileKernelINS2_10policy_hubIxjN4cuda3std3__44plusIxEEE10Policy1000EPxSC_iS9_xxNS7_10__identityEEEvT0_T1_T2_T3_T4_T6_,"a",@progbits
	.sectionflags	@""
	.align	4
.nv.constant0._ZN3cub18CUB_300001_SM_10006detail6reduce28DeviceReduceSingleTileKernelINS2_10policy_hubIxjN4cuda3std3__44plusIxEEE10Policy1000EPxSC_iS9_xxNS7_10__identityEEEvT0_T1_T2_T3_T4_T6_:
	.zero		929


//--------------------- .nv.constant0._ZN3cub18CUB_300001_SM_10006detail6reduce18DeviceReduceKernelINS2_10policy_hubIxjN4cuda3std3__44plusIxEEE10Policy1000EN6thrust24THRUST_300001_SM_1000_NS10device_ptrIiEEjS9_xNS7_10__identityEEEvT0_PT3_T1_NS0_13GridEvenShareISK_EET2_T4_ --------------------------
	.section	.nv.constant0._ZN3cub18CUB_300001_SM_10006detail6reduce18DeviceReduceKernelINS2_10policy_hubIxjN4cuda3std3__44plusIxEEE10Policy1000EN6thrust24THRUST_300001_SM_1000_NS10device_ptrIiEEjS9_xNS7_10__identityEEEvT0_PT3_T1_NS0_13GridEvenShareISK_EET2_T4_,"a",@progbits
	.sectionflags	@""
	.align	4
.nv.constant0._ZN3cub18CUB_300001_SM_10006detail6reduce18DeviceReduceKernelINS2_10policy_hubIxjN4cuda3std3__44plusIxEEE10Policy1000EN6thrust24THRUST_300001_SM_1000_NS10device_ptrIiEEjS9_xNS7_10__identityEEEvT0_PT3_T1_NS0_13GridEvenShareISK_EET2_T4_:
	.zero		958


//--------------------- .nv.constant0._ZN3cub18CUB_300001_SM_10006detail6reduce28DeviceReduceSingleTileKernelINS2_10policy_hubIxjN4cuda3std3__44plusIxEEE10Policy1000EN6thrust24THRUST_300001_SM_1000_NS10device_ptrIiEEPxjS9_xxNS7_10__identityEEEvT0_T1_T2_T3_T4_T6_ --------------------------
	.section	.nv.constant0._ZN3cub18CUB_300001_SM_10006detail6reduce28DeviceReduceSingleTileKernelINS2_10policy_hubIxjN4cuda3std3__44plusIxEEE10Policy1000EN6thrust24THRUST_300001_SM_1000_NS10device_ptrIiEEPxjS9_xxNS7_10__identityEEEvT0_T1_T2_T3_T4_T6_,"a",@progbits
	.sectionflags	@""
	.align	4
.nv.constant0._ZN3cub18CUB_300001_SM_10006detail6reduce28DeviceReduceSingleTileKernelINS2_10policy_hubIxjN4cuda3std3__44plusIxEEE10Policy1000EN6thrust24THRUST_300001_SM_1000_NS10device_ptrIiEEPxjS9_xxNS7_10__identityEEEvT0_T1_T2_T3_T4_T6_:
	.zero		929


//--------------------- .nv.constant0._ZN3cub18CUB_300001_SM_10006detail11EmptyKernelIvEEvv --------------------------
	.section	.nv.constant0._ZN3cub18CUB_300001_SM_10006detail11EmptyKernelIvEEvv,"a",@progbits
	.sectionflags	@""
	.align	4
.nv.constant0._ZN3cub18CUB_300001_SM_10006detail11EmptyKernelIvEEvv:
	.zero		896


//--------------------- .nv.constant0._Z20update_vector_kernelPaiiiPKiji --------------------------
	.section	.nv.constant0._Z20update_vector_kernelPaiiiPKiji,"a",@progbits
	.sectionflags	@""
	.align	4
.nv.constant0._Z20update_vector_kernelPaiiiPKiji:
	.zero		936


//--------------------- .nv.constant0._Z20update_matrix_kernelPaiiiiiPKiji --------------------------
	.section	.nv.constant0._Z20update_matrix_kernelPaiiiiiPKiji,"a",@progbits
	.sectionflags	@""
	.align	4
.nv.constant0._Z20update_matrix_kernelPaiiiiiPKiji:
	.zero		944


//--------------------- .nv.constant0._Z22compute_fitness_kernelPKiPii --------------------------
	.section	.nv.constant0._Z22compute_fitness_kernelPKiPii,"a",@progbits
	.sectionflags	@""
	.align	4
.nv.constant0._Z22compute_fitness_kernelPKiPii:
	.zero		916


//--------------------- .nv.constant0._Z21train_sequence_kernelPKhliPK8EggModelPaS4_PiS5_j --------------------------
	.section	.nv.constant0._Z21train_sequence_kernelPKhliPK8EggModelPaS4_PiS5_j,"a",@progbits
	.sectionflags	@""
	.align	4
.nv.constant0._Z21train_sequence_kernelPKhliPK8EggModelPaS4_PiS5_j:
	.zero		964


//--------------------- .nv.constant0._Z24generate_sequence_kernelPK8EggModeljPKhiiPh --------------------------
	.section	.nv.constant0._Z24generate_sequence_kernelPK8EggModeljPKhiiPh,"a",@progbits
	.sectionflags	@""
	.align	4
.nv.constant0._Z24generate_sequence_kernelPK8EggModeljPKhiiPh:
	.zero		936


//--------------------- SYMBOLS --------------------------

	.type		.nv.reservedSmem.offset0,@object
	.size		.nv.reservedSmem.offset0,0x4
	.type		.nv.reservedSmem.cap,@object
	.size		.nv.reservedSmem.cap,0x4
